	.target	sm_90a

	.elftype	@"ET_EXEC"


//--------------------- .note.nv.tkinfo           --------------------------
	.section	.note.nv.tkinfo,"",@"SHT_NOTE"
	.sectionflags	@"SHF_NOTE_NV_TKINFO"
	.tkinfo
        /*0018*/ 	.word	0x00000002
        /*0030*/ 	.string	""
        /*0030*/ 	.string	"ptxas"
        /*0030*/ 	.string	"Cuda compilation tools, release 13.0, V13.0.88"
        /*0030*/ 	.string	"Build cuda_13.0.r13.0/compiler.36424714_0"
        /*0030*/ 	.string	"-arch sm_90a -m 64 "



//--------------------- .note.nv.cuinfo           --------------------------
	.section	.note.nv.cuinfo,"",@"SHT_NOTE"
	.sectionflags	@"SHF_NOTE_NV_CUINFO"
        /*0018*/ 	.short	0x0002
        /*001a*/ 	.short	0x005a
        /*001c*/ 	.short	0x0082
	.zero		2


//--------------------- .nv.info                  --------------------------
	.section	.nv.info,"",@"SHT_CUDA_INFO"
	.align	4


	//----- nvinfo : EIATTR_REGCOUNT
	.align		4
        /*0000*/ 	.byte	0x04, 0x2f
        /*0002*/ 	.short	(.L_16 - .L_15)
	.align		4
.L_15:
        /*0004*/ 	.word	index@(_ZN7cutlass13device_kernelINS_4gemm6kernel13GemmUniversalIN4cute5tupleIJiiiiEEENS1_10collective13CollectiveMmaINS1_37MainloopSm90TmaGmmaWarpSpecializedFP8ILi8ENS5_IJNS4_1CILi1EEESB_SB_EEENS1_35KernelTmaWarpSpecializedCooperativeEEENS5_IJNSA_ILi128EEENSA_ILi256EEENSA_ILi64EEEEEENS_12float_e4m3_tENS5_IJlSB_lEEESJ_SK_NS4_8TiledMMAINS4_8MMA_AtomIJNS4_4SM904GMMA31MMA_64x256x32_F32E4M3E4M3_SS_TNILNSO_7ScaleInE1ELSQ_1EEEEEENS4_6LayoutINS5_IJNSA_ILi2EEESB_SB_EEENS5_IJSB_NSA_ILi0EEESW_EEEEENS5_IJNS4_10UnderscoreESZ_SZ_EEEEENS4_13SM90_TMA_LOADENS4_14ComposedLayoutINS4_7SwizzleILi2ELi4ELi3EEENS4_18smem_ptr_flag_bitsILi8EEENST_INS5_IJNSA_ILi8EEESH_EEENS5_IJSH_SB_EEEEEEEvNS4_8identityES12_S1C_vS1D_EENS_8epilogue10collective18CollectiveEpilogueINS1F_22Sm90TmaWarpSpecializedILi4ELi2ELi16ELb0ELb0EEEJSI_NS5_IJSF_NSA_ILi32EEEEEESJ_SK_SJ_SK_NS1F_6fusion15FusionCallbacksIS1J_NS1M_23LinCombPerRowBiasEltActINS1F_6thread4ReLuESJ_fSJ_SJ_fLi16ELNS_15FloatRoundStyleE2EEESI_S1L_JEEES12_NS13_INS14_ILi1ELi4ELi3EEES17_NST_INS5_IJS18_S1K_EEENS5_IJS1K_SB_EEEEEEENS4_39AutoVectorizingCopyWithAssumedAlignmentILi128EEENS4_14SM90_TMA_STOREES1Y_S20_NS4_9Copy_AtomIJNS4_17SM90_U32x4_STSM_NENS_6half_tEEEEvEEEvvEEEEvNT_6ParamsE)
        /*0008*/ 	.word	0x000000a8


	//----- nvinfo : EIATTR_FRAME_SIZE
	.align		4
.L_16:
        /*000c*/ 	.byte	0x04, 0x11
        /*000e*/ 	.short	(.L_18 - .L_17)
	.align		4
.L_17:
        /*0010*/ 	.word	index@(_ZN7cutlass13device_kernelINS_4gemm6kernel13GemmUniversalIN4cute5tupleIJiiiiEEENS1_10collective13CollectiveMmaINS1_37MainloopSm90TmaGmmaWarpSpecializedFP8ILi8ENS5_IJNS4_1CILi1EEESB_SB_EEENS1_35KernelTmaWarpSpecializedCooperativeEEENS5_IJNSA_ILi128EEENSA_ILi256EEENSA_ILi64EEEEEENS_12float_e4m3_tENS5_IJlSB_lEEESJ_SK_NS4_8TiledMMAINS4_8MMA_AtomIJNS4_4SM904GMMA31MMA_64x256x32_F32E4M3E4M3_SS_TNILNSO_7ScaleInE1ELSQ_1EEEEEENS4_6LayoutINS5_IJNSA_ILi2EEESB_SB_EEENS5_IJSB_NSA_ILi0EEESW_EEEEENS5_IJNS4_10UnderscoreESZ_SZ_EEEEENS4_13SM90_TMA_LOADENS4_14ComposedLayoutINS4_7SwizzleILi2ELi4ELi3EEENS4_18smem_ptr_flag_bitsILi8EEENST_INS5_IJNSA_ILi8EEESH_EEENS5_IJSH_SB_EEEEEEEvNS4_8identityES12_S1C_vS1D_EENS_8epilogue10collective18CollectiveEpilogueINS1F_22Sm90TmaWarpSpecializedILi4ELi2ELi16ELb0ELb0EEEJSI_NS5_IJSF_NSA_ILi32EEEEEESJ_SK_SJ_SK_NS1F_6fusion15FusionCallbacksIS1J_NS1M_23LinCombPerRowBiasEltActINS1F_6thread4ReLuESJ_fSJ_SJ_fLi16ELNS_15FloatRoundStyleE2EEESI_S1L_JEEES12_NS13_INS14_ILi1ELi4ELi3EEES17_NST_INS5_IJS18_S1K_EEENS5_IJS1K_SB_EEEEEEENS4_39AutoVectorizingCopyWithAssumedAlignmentILi128EEENS4_14SM90_TMA_STOREES1Y_S20_NS4_9Copy_AtomIJNS4_17SM90_U32x4_STSM_NENS_6half_tEEEEvEEEvvEEEEvNT_6ParamsE)
        /*0014*/ 	.word	0x000000e8


	//----- nvinfo : EIATTR_MIN_STACK_SIZE
	.align		4
.L_18:
        /*0018*/ 	.byte	0x04, 0x12
        /*001a*/ 	.short	(.L_20 - .L_19)
	.align		4
.L_19:
        /*001c*/ 	.word	index@(_ZN7cutlass13device_kernelINS_4gemm6kernel13GemmUniversalIN4cute5tupleIJiiiiEEENS1_10collective13CollectiveMmaINS1_37MainloopSm90TmaGmmaWarpSpecializedFP8ILi8ENS5_IJNS4_1CILi1EEESB_SB_EEENS1_35KernelTmaWarpSpecializedCooperativeEEENS5_IJNSA_ILi128EEENSA_ILi256EEENSA_ILi64EEEEEENS_12float_e4m3_tENS5_IJlSB_lEEESJ_SK_NS4_8TiledMMAINS4_8MMA_AtomIJNS4_4SM904GMMA31MMA_64x256x32_F32E4M3E4M3_SS_TNILNSO_7ScaleInE1ELSQ_1EEEEEENS4_6LayoutINS5_IJNSA_ILi2EEESB_SB_EEENS5_IJSB_NSA_ILi0EEESW_EEEEENS5_IJNS4_10UnderscoreESZ_SZ_EEEEENS4_13SM90_TMA_LOADENS4_14ComposedLayoutINS4_7SwizzleILi2ELi4ELi3EEENS4_18smem_ptr_flag_bitsILi8EEENST_INS5_IJNSA_ILi8EEESH_EEENS5_IJSH_SB_EEEEEEEvNS4_8identityES12_S1C_vS1D_EENS_8epilogue10collective18CollectiveEpilogueINS1F_22Sm90TmaWarpSpecializedILi4ELi2ELi16ELb0ELb0EEEJSI_NS5_IJSF_NSA_ILi32EEEEEESJ_SK_SJ_SK_NS1F_6fusion15FusionCallbacksIS1J_NS1M_23LinCombPerRowBiasEltActINS1F_6thread4ReLuESJ_fSJ_SJ_fLi16ELNS_15FloatRoundStyleE2EEESI_S1L_JEEES12_NS13_INS14_ILi1ELi4ELi3EEES17_NST_INS5_IJS18_S1K_EEENS5_IJS1K_SB_EEEEEEENS4_39AutoVectorizingCopyWithAssumedAlignmentILi128EEENS4_14SM90_TMA_STOREES1Y_S20_NS4_9Copy_AtomIJNS4_17SM90_U32x4_STSM_NENS_6half_tEEEEvEEEvvEEEEvNT_6ParamsE)
        /*0020*/ 	.word	0x000000e8
.L_20:


//--------------------- .nv.compat                --------------------------
	.section	.nv.compat,"",@"SHT_CUDA_COMPAT_INFO"
	.align	4
        /*0000*/ 	.byte	0x02, 0x09, 0x01, 0x00, 0x02, 0x02, 0x04, 0x00, 0x02, 0x05, 0x05, 0x00, 0x03, 0x07, 0x01, 0x01
        /*0010*/ 	.byte	0x02, 0x03, 0x01, 0x00, 0x02, 0x06, 0x01, 0x00, 0x04, 0x0b, 0x08, 0x00, 0x00, 0x00, 0x00, 0x00
        /*0020*/ 	.byte	0x00, 0x00, 0x00, 0x00


//--------------------- .nv.info._ZN7cutlass13device_kernelINS_4gemm6kernel13GemmUniversalIN4cute5tupleIJiiiiEEENS1_10collective13CollectiveMmaINS1_37MainloopSm90TmaGmmaWarpSpecializedFP8ILi8ENS5_IJNS4_1CILi1EEESB_SB_EEENS1_35KernelTmaWarpSpecializedCooperativeEEENS5_IJNSA_ILi128EEENSA_ILi256EEENSA_ILi64EEEEEENS_12float_e4m3_tENS5_IJlSB_lEEESJ_SK_NS4_8TiledMMAINS4_8MMA_AtomIJNS4_4SM904GMMA31MMA_64x256x32_F32E4M3E4M3_SS_TNILNSO_7ScaleInE1ELSQ_1EEEEEENS4_6LayoutINS5_IJNSA_ILi2EEESB_SB_EEENS5_IJSB_NSA_ILi0EEESW_EEEEENS5_IJNS4_10UnderscoreESZ_SZ_EEEEENS4_13SM90_TMA_LOADENS4_14ComposedLayoutINS4_7SwizzleILi2ELi4ELi3EEENS4_18smem_ptr_flag_bitsILi8EEENST_INS5_IJNSA_ILi8EEESH_EEENS5_IJSH_SB_EEEEEEEvNS4_8identityES12_S1C_vS1D_EENS_8epilogue10collective18CollectiveEpilogueINS1F_22Sm90TmaWarpSpecializedILi4ELi2ELi16ELb0ELb0EEEJSI_NS5_IJSF_NSA_ILi32EEEEEESJ_SK_SJ_SK_NS1F_6fusion15FusionCallbacksIS1J_NS1M_23LinCombPerRowBiasEltActINS1F_6thread4ReLuESJ_fSJ_SJ_fLi16ELNS_15FloatRoundStyleE2EEESI_S1L_JEEES12_NS13_INS14_ILi1ELi4ELi3EEES17_NST_INS5_IJS18_S1K_EEENS5_IJS1K_SB_EEEEEEENS4_39AutoVectorizingCopyWithAssumedAlignmentILi128EEENS4_14SM90_TMA_STOREES1Y_S20_NS4_9Copy_AtomIJNS4_17SM90_U32x4_STSM_NENS_6half_tEEEEvEEEvvEEEEvNT_6ParamsE --------------------------
	.section	.nv.info._ZN7cutlass13device_kernelINS_4gemm6kernel13GemmUniversalIN4cute5tupleIJiiiiEEENS1_10collective13CollectiveMmaINS1_37MainloopSm90TmaGmmaWarpSpecializedFP8ILi8ENS5_IJNS4_1CILi1EEESB_SB_EEENS1_35KernelTmaWarpSpecializedCooperativeEEENS5_IJNSA_ILi128EEENSA_ILi256EEENSA_ILi64EEEEEENS_12float_e4m3_tENS5_IJlSB_lEEESJ_SK_NS4_8TiledMMAINS4_8MMA_AtomIJNS4_4SM904GMMA31MMA_64x256x32_F32E4M3E4M3_SS_TNILNSO_7ScaleInE1ELSQ_1EEEEEENS4_6LayoutINS5_IJNSA_ILi2EEESB_SB_EEENS5_IJSB_NSA_ILi0EEESW_EEEEENS5_IJNS4_10UnderscoreESZ_SZ_EEEEENS4_13SM90_TMA_LOADENS4_14ComposedLayoutINS4_7SwizzleILi2ELi4ELi3EEENS4_18smem_ptr_flag_bitsILi8EEENST_INS5_IJNSA_ILi8EEESH_EEENS5_IJSH_SB_EEEEEEEvNS4_8identityES12_S1C_vS1D_EENS_8epilogue10collective18CollectiveEpilogueINS1F_22Sm90TmaWarpSpecializedILi4ELi2ELi16ELb0ELb0EEEJSI_NS5_IJSF_NSA_ILi32EEEEEESJ_SK_SJ_SK_NS1F_6fusion15FusionCallbacksIS1J_NS1M_23LinCombPerRowBiasEltActINS1F_6thread4ReLuESJ_fSJ_SJ_fLi16ELNS_15FloatRoundStyleE2EEESI_S1L_JEEES12_NS13_INS14_ILi1ELi4ELi3EEES17_NST_INS5_IJS18_S1K_EEENS5_IJS1K_SB_EEEEEEENS4_39AutoVectorizingCopyWithAssumedAlignmentILi128EEENS4_14SM90_TMA_STOREES1Y_S20_NS4_9Copy_AtomIJNS4_17SM90_U32x4_STSM_NENS_6half_tEEEEvEEEvvEEEEvNT_6ParamsE,"",@"SHT_CUDA_INFO"
	.sectionflags	@""
	.align	4


	//----- nvinfo : EIATTR_CUDA_API_VERSION
	.align		4
        /*0000*/ 	.byte	0x04, 0x37
        /*0002*/ 	.short	(.L_22 - .L_21)
.L_21:
        /*0004*/ 	.word	0x00000082


	//----- nvinfo : EIATTR_KPARAM_INFO
	.align		4
.L_22:
        /*0008*/ 	.byte	0x04, 0x17
        /*000a*/ 	.short	(.L_24 - .L_23)
.L_23:
        /*000c*/ 	.word	0x00000000
        /*0010*/ 	.short	0x0000
        /*0012*/ 	.short	0x0070
        /*0014*/ 	.byte	0x00, 0xf0, 0x01, 0x1c


	//----- nvinfo : EIATTR_SPARSE_MMA_MASK
	.align		4
.L_24:
        /*0018*/ 	.byte	0x03, 0x50
        /*001a*/ 	.short	0x0000


	//----- nvinfo : EIATTR_MAXREG_COUNT
	.align		4
        /*001c*/ 	.byte	0x03, 0x1b
        /*001e*/ 	.short	0x00a8


	//----- nvinfo : EIATTR_NUM_BARRIERS
	.align		4
        /*0020*/ 	.byte	0x02, 0x4c
        /*0022*/ 	.byte	0x02
	.zero		1


	//----- nvinfo : EIATTR_EXTERNS
	.align		4
        /*0024*/ 	.byte	0x04, 0x0f
        /*0026*/ 	.short	(.L_26 - .L_25)


	//   ....[0]....
	.align		4
.L_25:
        /*0028*/ 	.word	index@(__assertfail)


	//----- nvinfo : EIATTR_ANNOTATIONS
	.align		4
.L_26:
        /*002c*/ 	.byte	0x04, 0x55
        /*002e*/ 	.short	(.L_28 - .L_27)


	//   ....[0]....
.L_27:
        /*0030*/ 	.word	0x00000001
        /*0034*/ 	.byte	0xf0, 0x0b, 0x00, 0x00, 0x01, 0x00, 0x00, 0x00, 0x20, 0x0c, 0x00, 0x00, 0x01, 0x00, 0x00, 0x00
        /* <DEDUP_REMOVED lines=236> */
        /*0f04*/ 	.byte	0x10, 0xe3, 0x00, 0x00, 0x01, 0x00, 0x00, 0x00, 0x30, 0xe3, 0x00, 0x00


	//----- nvinfo : EIATTR_MERCURY_ISA_VERSION
	.align		4
.L_28:
        /*0f10*/ 	.byte	0x03, 0x5f
        /*0f12*/ 	.short	0x0101


	//----- nvinfo : EIATTR_INT_WARP_WIDE_INSTR_OFFSETS
	.align		4
        /*0f14*/ 	.byte	0x04, 0x31
        /*0f16*/ 	.short	(.L_30 - .L_29)


	//   ....[0]....
.L_29:
        /*0f18*/ 	.word	0x00000a70


	//   ....[1]....
        /*0f1c*/ 	.word	0x00000a90


	//   ....[2]....
        /*0f20*/ 	.word	0x00000b20


	//----- nvinfo : EIATTR_COOP_GROUP_MASK_REGIDS
	.align		4
.L_30:
        /*0f24*/ 	.byte	0x04, 0x29
        /*0f26*/ 	.short	(.L_32 - .L_31)


	//   ....[0]....
.L_31:
        /*0f28*/ 	.word	0xffffffff


	//   ....[1]....
        /*0f2c*/ 	.word	0xffffffff


	//   ....[2]....
        /*0f30*/ 	.word	0xffffffff


	//   ....[3]....
        /*0f34*/ 	.word	0xffffffff


	//   ....[4]....
        /*0f38*/ 	.word	0xffffffff


	//   ....[5]....
        /*0f3c*/ 	.word	0xffffffff


	//----- nvinfo : EIATTR_COOP_GROUP_INSTR_OFFSETS
	.align		4
.L_32:
        /*0f40*/ 	.byte	0x04, 0x28
        /*0f42*/ 	.short	(.L_34 - .L_33)


	//   ....[0]....
.L_33:
        /*0f44*/ 	.word	0x00000060


	//   ....[1]....
        /*0f48*/ 	.word	0x00000090


	//   ....[2]....
        /*0f4c*/ 	.word	0x00000500


	//   ....[3]....
        /*0f50*/ 	.word	0x000007d0


	//   ....[4]....
        /*0f54*/ 	.word	0x000009f0


	//   ....[5]....
        /*0f58*/ 	.word	0x000019a0


	//----- nvinfo : EIATTR_REG_RECONFIG
	.align		4
.L_34:
        /*0f5c*/ 	.byte	0x01, 0x54
	.zero		2


	//----- nvinfo : EIATTR_SYSCALL_OFFSETS
	.align		4
        /*0f60*/ 	.byte	0x04, 0x46
        /*0f62*/ 	.short	(.L_36 - .L_35)


	//   ....[0]....
.L_35:
        /*0f64*/ 	.word	0x000057c0


	//   ....[1]....
        /*0f68*/ 	.word	0x00005900


	//----- nvinfo : EIATTR_MBARRIER_INSTR_OFFSETS
	.align		4
.L_36:
        /*0f6c*/ 	.byte	0x04, 0x39
        /*0f6e*/ 	.short	(.L_38 - .L_37)


	//   ....[0]....
.L_37:
        /*0f70*/ 	.word	0x000006b0
        /*0f74*/ 	.word	0x000000ff
        /*0f78*/ 	.word	0x00000000
        /*0f7c*/ 	.short	0x0100
        /*0f7e*/ 	.byte	0x08
	.zero		1


	//   ....[1]....
        /*0f80*/ 	.word	0x000006c0
        /*0f84*/ 	.word	0x000000ff
        /*0f88*/ 	.word	0x00000040
        /*0f8c*/ 	.short	0x0100
        /*0f8e*/ 	.byte	0x08
	.zero		1


	//   ....[2]....
        /*0f90*/ 	.word	0x000006d0
        /*0f94*/ 	.word	0x000000ff
        /*0f98*/ 	.word	0x00000008
        /*0f9c*/ 	.short	0x0100
        /*0f9e*/ 	.byte	0x08
	.zero		1


	//   ....[3]....
        /*0fa0*/ 	.word	0x000006e0
        /*0fa4*/ 	.word	0x000000ff
        /*0fa8*/ 	.word	0x00000048
        /*0fac*/ 	.short	0x0100
        /*0fae*/ 	.byte	0x08
	.zero		1


	//   ....[4]....
        /*0fb0*/ 	.word	0x000006f0
        /*0fb4*/ 	.word	0x000000ff
        /*0fb8*/ 	.word	0x00000010
        /*0fbc*/ 	.short	0x0100
        /*0fbe*/ 	.byte	0x08
	.zero		1


	//   ....[5]....
        /*0fc0*/ 	.word	0x00000700
        /*0fc4*/ 	.word	0x000000ff
        /*0fc8*/ 	.word	0x00000050
        /*0fcc*/ 	.short	0x0100
        /*0fce*/ 	.byte	0x08
	.zero		1


	//   ....[6]....
        /*0fd0*/ 	.word	0x00000710
        /*0fd4*/ 	.word	0x000000ff
        /*0fd8*/ 	.word	0x00000018
        /*0fdc*/ 	.short	0x0100
        /*0fde*/ 	.byte	0x08
	.zero		1


	//   ....[7]....
        /*0fe0*/ 	.word	0x00000720
        /*0fe4*/ 	.word	0x000000ff
        /*0fe8*/ 	.word	0x00000058
        /*0fec*/ 	.short	0x0100
        /*0fee*/ 	.byte	0x08
	.zero		1


	//   ....[8]....
        /*0ff0*/ 	.word	0x00000730
        /*0ff4*/ 	.word	0x000000ff
        /*0ff8*/ 	.word	0x00000020
        /*0ffc*/ 	.short	0x0100
        /*0ffe*/ 	.byte	0x08
	.zero		1


	//   ....[9]....
        /*1000*/ 	.word	0x00000740
        /*1004*/ 	.word	0x000000ff
        /*1008*/ 	.word	0x00000060
        /*100c*/ 	.short	0x0100
        /*100e*/ 	.byte	0x08
	.zero		1


	//   ....[10]....
        /*1010*/ 	.word	0x00000750
        /*1014*/ 	.word	0x000000ff
        /*1018*/ 	.word	0x00000028
        /*101c*/ 	.short	0x0100
        /*101e*/ 	.byte	0x08
	.zero		1


	//   ....[11]....
        /*1020*/ 	.word	0x00000760
        /*1024*/ 	.word	0x000000ff
        /*1028*/ 	.word	0x00000068
        /*102c*/ 	.short	0x0100
        /*102e*/ 	.byte	0x08
	.zero		1


	//   ....[12]....
        /*1030*/ 	.word	0x00000770
        /*1034*/ 	.word	0x000000ff
        /*1038*/ 	.word	0x00000030
        /*103c*/ 	.short	0x0100
        /*103e*/ 	.byte	0x08
	.zero		1


	//   ....[13]....
        /*1040*/ 	.word	0x00000780
        /*1044*/ 	.word	0x000000ff
        /*1048*/ 	.word	0x00000070
        /*104c*/ 	.short	0x0100
        /*104e*/ 	.byte	0x08
	.zero		1


	//   ....[14]....
        /*1050*/ 	.word	0x00000790
        /*1054*/ 	.word	0x000000ff
        /*1058*/ 	.word	0x00000038
        /*105c*/ 	.short	0x0100
        /*105e*/ 	.byte	0x08
	.zero		1


	//   ....[15]....
        /*1060*/ 	.word	0x000007a0
        /*1064*/ 	.word	0x000000ff
        /*1068*/ 	.word	0x00000078
        /*106c*/ 	.short	0x0100
        /*106e*/ 	.byte	0x08
	.zero		1


	//   ....[16]....
        /*1070*/ 	.word	0x00000910
        /*1074*/ 	.word	0x000000ff
        /*1078*/ 	.word	0x00000080
        /*107c*/ 	.short	0x0100
        /*107e*/ 	.byte	0x08
	.zero		1


	//   ....[17]....
        /*1080*/ 	.word	0x00000920
        /*1084*/ 	.word	0x000000ff
        /*1088*/ 	.word	0x000000a0
        /*108c*/ 	.short	0x0100
        /*108e*/ 	.byte	0x08
	.zero		1


	//   ....[18]....
        /*1090*/ 	.word	0x00000930
        /*1094*/ 	.word	0x000000ff
        /*1098*/ 	.word	0x00000088
        /*109c*/ 	.short	0x0100
        /*109e*/ 	.byte	0x08
	.zero		1


	//   ....[19]....
        /*10a0*/ 	.word	0x00000940
        /*10a4*/ 	.word	0x000000ff
        /*10a8*/ 	.word	0x000000a8
        /*10ac*/ 	.short	0x0100
        /*10ae*/ 	.byte	0x08
	.zero		1


	//   ....[20]....
        /*10b0*/ 	.word	0x00000950
        /*10b4*/ 	.word	0x000000ff
        /*10b8*/ 	.word	0x00000090
        /*10bc*/ 	.short	0x0100
        /*10be*/ 	.byte	0x08
	.zero		1


	//   ....[21]....
        /*10c0*/ 	.word	0x00000960
        /*10c4*/ 	.word	0x000000ff
        /*10c8*/ 	.word	0x000000b0
        /*10cc*/ 	.short	0x0100
        /*10ce*/ 	.byte	0x08
	.zero		1


	//   ....[22]....
        /*10d0*/ 	.word	0x00000970
        /*10d4*/ 	.word	0x000000ff
        /*10d8*/ 	.word	0x00000098
        /*10dc*/ 	.short	0x0100
        /*10de*/ 	.byte	0x08
	.zero		1


	//   ....[23]....
        /*10e0*/ 	.word	0x00000980
        /*10e4*/ 	.word	0x000000ff
        /*10e8*/ 	.word	0x000000b8
        /*10ec*/ 	.short	0x0100
        /*10ee*/ 	.byte	0x08
	.zero		1


	//   ....[24]....
        /*10f0*/ 	.word	0x00000b80
        /*10f4*/ 	.word	0x000000ff
        /*10f8*/ 	.word	0x000000c0
        /*10fc*/ 	.short	0x0100
        /*10fe*/ 	.byte	0x08
	.zero		1


	//   ....[25]....
        /*1100*/ 	.word	0x00000c00
        /*1104*/ 	.word	0x000000ff
        /*1108*/ 	.word	0x000000c8
        /*110c*/ 	.short	0x0100
        /*110e*/ 	.byte	0x08
	.zero		1


	//   ....[26]....
        /*1110*/ 	.word	0x00002220
        /*1114*/ 	.word	0x000000ff
        /*1118*/ 	.word	0x00000000
        /*111c*/ 	.short	0x010a
        /*111e*/ 	.byte	0x04
	.zero		1


	//   ....[27]....
        /*1120*/ 	.word	0x00002260
        /*1124*/ 	.word	0x000000ff
        /*1128*/ 	.word	0x00000000
        /*112c*/ 	.short	0x010a
        /*112e*/ 	.byte	0x04
	.zero		1


	//   ....[28]....
        /*1130*/ 	.word	0x000035c0
        /*1134*/ 	.word	0x000000ff
        /*1138*/ 	.word	0x00000000
        /*113c*/ 	.short	0x010a
        /*113e*/ 	.byte	0x06
	.zero		1


	//   ....[29]....
        /*1140*/ 	.word	0x00003600
        /*1144*/ 	.word	0x000000ff
        /*1148*/ 	.word	0x00000000
        /*114c*/ 	.short	0x010a
        /*114e*/ 	.byte	0x06
	.zero		1


	//   ....[30]....
        /*1150*/ 	.word	0x00004640
        /*1154*/ 	.word	0x000000ff
        /*1158*/ 	.word	0x00000000
        /*115c*/ 	.short	0x0101
        /*115e*/ 	.byte	0x05
	.zero		1


	//   ....[31]....
        /*1160*/ 	.word	0x00005620
        /*1164*/ 	.word	0x000000ff
        /*1168*/ 	.word	0x00000000
        /*116c*/ 	.short	0x0101
        /*116e*/ 	.byte	0x04
	.zero		1


	//   ....[32]....
        /*1170*/ 	.word	0x000063a0
        /*1174*/ 	.word	0x0000000f
        /*1178*/ 	.word	0x00000080
        /*117c*/ 	.short	0x010a
        /*117e*/ 	.byte	0x3f
	.zero		1


	//   ....[33]....
        /*1180*/ 	.word	0x000066c0
        /*1184*/ 	.word	0x00000007
        /*1188*/ 	.word	0x00000000
        /*118c*/ 	.short	0x0101
        /*118e*/ 	.byte	0x3f
	.zero		1


	//   ....[34]....
        /*1190*/ 	.word	0x00006ee0
        /*1194*/ 	.word	0x00000014
        /*1198*/ 	.word	0x00000080
        /*119c*/ 	.short	0x010a
        /*119e*/ 	.byte	0x3f
	.zero		1


	//   ....[35]....
        /*11a0*/ 	.word	0x00007110
        /*11a4*/ 	.word	0x0000000c
        /*11a8*/ 	.word	0x00000000
        /*11ac*/ 	.short	0x0101
        /*11ae*/ 	.byte	0x3f
	.zero		1


	//   ....[36]....
        /*11b0*/ 	.word	0x00007850
        /*11b4*/ 	.word	0x0000000e
        /*11b8*/ 	.word	0x00000080
        /*11bc*/ 	.short	0x010a
        /*11be*/ 	.byte	0x3f
	.zero		1


	//   ....[37]....
        /*11c0*/ 	.word	0x00007a80
        /*11c4*/ 	.word	0x0000000c
        /*11c8*/ 	.word	0x00000000
        /*11cc*/ 	.short	0x0101
        /*11ce*/ 	.byte	0x3f
	.zero		1


	//   ....[38]....
        /*11d0*/ 	.word	0x000081a0
        /*11d4*/ 	.word	0x0000000e
        /*11d8*/ 	.word	0x00000080
        /*11dc*/ 	.short	0x010a
        /*11de*/ 	.byte	0x3f
	.zero		1


	//   ....[39]....
        /*11e0*/ 	.word	0x00008420
        /*11e4*/ 	.word	0x0000000e
        /*11e8*/ 	.word	0x00000000
        /*11ec*/ 	.short	0x0101
        /*11ee*/ 	.byte	0x3f
	.zero		1


	//   ....[40]....
        /*11f0*/ 	.word	0x00008b50
        /*11f4*/ 	.word	0x0000000e
        /*11f8*/ 	.word	0x00000080
        /*11fc*/ 	.short	0x010a
        /*11fe*/ 	.byte	0x3f
	.zero		1


	//   ....[41]....
        /*1200*/ 	.word	0x00008dd0
        /*1204*/ 	.word	0x0000000e
        /*1208*/ 	.word	0x00000000
        /*120c*/ 	.short	0x0101
        /*120e*/ 	.byte	0x3f
	.zero		1


	//   ....[42]....
        /*1210*/ 	.word	0x00009500
        /*1214*/ 	.word	0x0000000e
        /*1218*/ 	.word	0x00000080
        /*121c*/ 	.short	0x010a
        /*121e*/ 	.byte	0x3f
	.zero		1


	//   ....[43]....
        /*1220*/ 	.word	0x00009780
        /*1224*/ 	.word	0x0000000e
        /*1228*/ 	.word	0x00000000
        /*122c*/ 	.short	0x0101
        /*122e*/ 	.byte	0x3f
	.zero		1


	//   ....[44]....
        /*1230*/ 	.word	0x00009f80
        /*1234*/ 	.word	0x0000000e
        /*1238*/ 	.word	0x00000080
        /*123c*/ 	.short	0x010a
        /*123e*/ 	.byte	0x3f
	.zero		1


	//   ....[45]....
        /*1240*/ 	.word	0x0000a200
        /*1244*/ 	.word	0x0000000e
        /*1248*/ 	.word	0x00000000
        /*124c*/ 	.short	0x0101
        /*124e*/ 	.byte	0x3f
	.zero		1


	//   ....[46]....
        /*1250*/ 	.word	0x0000aa30
        /*1254*/ 	.word	0x0000000f
        /*1258*/ 	.word	0x00000080
        /*125c*/ 	.short	0x010a
        /*125e*/ 	.byte	0x3f
	.zero		1


	//   ....[47]....
        /*1260*/ 	.word	0x0000ac90
        /*1264*/ 	.word	0x00000008
        /*1268*/ 	.word	0x00000000
        /*126c*/ 	.short	0x0101
        /*126e*/ 	.byte	0x3f
	.zero		1


	//   ....[48]....
        /*1270*/ 	.word	0x0000c300
        /*1274*/ 	.word	0x000000ff
        /*1278*/ 	.word	0x000000c8
        /*127c*/ 	.short	0x010a
        /*127e*/ 	.byte	0x04
	.zero		1


	//   ....[49]....
        /*1280*/ 	.word	0x0000c730
        /*1284*/ 	.word	0x000000ff
        /*1288*/ 	.word	0x000000a0
        /*128c*/ 	.short	0x010a
        /*128e*/ 	.byte	0x0d
	.zero		1


	//   ....[50]....
        /*1290*/ 	.word	0x0000c820
        /*1294*/ 	.word	0x000000ff
        /*1298*/ 	.word	0x00000080
        /*129c*/ 	.short	0x010b
        /*129e*/ 	.byte	0x0d
	.zero		1


	//   ....[51]....
        /*12a0*/ 	.word	0x0000c880
        /*12a4*/ 	.word	0x000000ff
        /*12a8*/ 	.word	0x00000000
        /*12ac*/ 	.short	0x0101
        /*12ae*/ 	.byte	0x10
	.zero		1


	//   ....[52]....
        /*12b0*/ 	.word	0x0000c8b0
        /*12b4*/ 	.word	0x000000ff
        /*12b8*/ 	.word	0x000000a8
        /*12bc*/ 	.short	0x010a
        /*12be*/ 	.byte	0x0d
	.zero		1


	//   ....[53]....
        /*12c0*/ 	.word	0x0000c9c0
        /*12c4*/ 	.word	0x000000ff
        /*12c8*/ 	.word	0x00000088
        /*12cc*/ 	.short	0x010b
        /*12ce*/ 	.byte	0x0d
	.zero		1


	//   ....[54]....
        /*12d0*/ 	.word	0x0000ca20
        /*12d4*/ 	.word	0x000000ff
        /*12d8*/ 	.word	0x00000000
        /*12dc*/ 	.short	0x0101
        /*12de*/ 	.byte	0x12
	.zero		1


	//   ....[55]....
        /*12e0*/ 	.word	0x0000ca50
        /*12e4*/ 	.word	0x000000ff
        /*12e8*/ 	.word	0x000000b0
        /*12ec*/ 	.short	0x010a
        /*12ee*/ 	.byte	0x0d
	.zero		1


	//   ....[56]....
        /*12f0*/ 	.word	0x0000cb60
        /*12f4*/ 	.word	0x000000ff
        /*12f8*/ 	.word	0x00000090
        /*12fc*/ 	.short	0x010b
        /*12fe*/ 	.byte	0x0d
	.zero		1


	//   ....[57]....
        /*1300*/ 	.word	0x0000cbc0
        /*1304*/ 	.word	0x000000ff
        /*1308*/ 	.word	0x00000000
        /*130c*/ 	.short	0x0101
        /*130e*/ 	.byte	0x1d
	.zero		1


	//   ....[58]....
        /*1310*/ 	.word	0x0000cbf0
        /*1314*/ 	.word	0x000000ff
        /*1318*/ 	.word	0x000000b8
        /*131c*/ 	.short	0x010a
        /*131e*/ 	.byte	0x0d
	.zero		1


	//   ....[59]....
        /*1320*/ 	.word	0x0000cd00
        /*1324*/ 	.word	0x000000ff
        /*1328*/ 	.word	0x00000098
        /*132c*/ 	.short	0x010b
        /*132e*/ 	.byte	0x0d
	.zero		1


	//   ....[60]....
        /*1330*/ 	.word	0x0000cd60
        /*1334*/ 	.word	0x000000ff
        /*1338*/ 	.word	0x00000000
        /*133c*/ 	.short	0x0101
        /*133e*/ 	.byte	0x1e
	.zero		1


	//   ....[61]....
        /*1340*/ 	.word	0x0000cda0
        /*1344*/ 	.word	0x000000ff
        /*1348*/ 	.word	0x000000a0
        /*134c*/ 	.short	0x010a
        /*134e*/ 	.byte	0x0d
	.zero		1


	//   ....[62]....
        /*1350*/ 	.word	0x0000cea0
        /*1354*/ 	.word	0x000000ff
        /*1358*/ 	.word	0x00000080
        /*135c*/ 	.short	0x010b
        /*135e*/ 	.byte	0x0d
	.zero		1


	//   ....[63]....
        /*1360*/ 	.word	0x0000cee0
        /*1364*/ 	.word	0x000000ff
        /*1368*/ 	.word	0x00000000
        /*136c*/ 	.short	0x0101
        /*136e*/ 	.byte	0x10
	.zero		1


	//   ....[64]....
        /*1370*/ 	.word	0x0000cf10
        /*1374*/ 	.word	0x000000ff
        /*1378*/ 	.word	0x000000a8
        /*137c*/ 	.short	0x010a
        /*137e*/ 	.byte	0x0d
	.zero		1


	//   ....[65]....
        /*1380*/ 	.word	0x0000d010
        /*1384*/ 	.word	0x000000ff
        /*1388*/ 	.word	0x00000088
        /*138c*/ 	.short	0x010b
        /*138e*/ 	.byte	0x0d
	.zero		1


	//   ....[66]....
        /*1390*/ 	.word	0x0000d050
        /*1394*/ 	.word	0x000000ff
        /*1398*/ 	.word	0x00000000
        /*139c*/ 	.short	0x0101
        /*139e*/ 	.byte	0x12
	.zero		1


	//   ....[67]....
        /*13a0*/ 	.word	0x0000d080
        /*13a4*/ 	.word	0x000000ff
        /*13a8*/ 	.word	0x000000b0
        /*13ac*/ 	.short	0x010a
        /*13ae*/ 	.byte	0x0d
	.zero		1


	//   ....[68]....
        /*13b0*/ 	.word	0x0000d180
        /*13b4*/ 	.word	0x000000ff
        /*13b8*/ 	.word	0x00000090
        /*13bc*/ 	.short	0x010b
        /*13be*/ 	.byte	0x0d
	.zero		1


	//   ....[69]....
        /*13c0*/ 	.word	0x0000d1c0
        /*13c4*/ 	.word	0x000000ff
        /*13c8*/ 	.word	0x00000000
        /*13cc*/ 	.short	0x0101
        /*13ce*/ 	.byte	0x1d
	.zero		1


	//   ....[70]....
        /*13d0*/ 	.word	0x0000d1f0
        /*13d4*/ 	.word	0x000000ff
        /*13d8*/ 	.word	0x000000b8
        /*13dc*/ 	.short	0x010a
        /*13de*/ 	.byte	0x0d
	.zero		1


	//   ....[71]....
        /*13e0*/ 	.word	0x0000d2f0
        /*13e4*/ 	.word	0x000000ff
        /*13e8*/ 	.word	0x00000098
        /*13ec*/ 	.short	0x010b
        /*13ee*/ 	.byte	0x0d
	.zero		1


	//   ....[72]....
        /*13f0*/ 	.word	0x0000d340
        /*13f4*/ 	.word	0x000000ff
        /*13f8*/ 	.word	0x00000000
        /*13fc*/ 	.short	0x0101
        /*13fe*/ 	.byte	0x1e
	.zero		1


	//   ....[73]....
        /*1400*/ 	.word	0x0000da70
        /*1404*/ 	.word	0x00000000
        /*1408*/ 	.word	0x000000a0
        /*140c*/ 	.short	0x010a
        /*140e*/ 	.byte	0x3f
	.zero		1


	//   ....[74]....
        /*1410*/ 	.word	0x0000dab0
        /*1414*/ 	.word	0x00000000
        /*1418*/ 	.word	0x000000a8
        /*141c*/ 	.short	0x010a
        /*141e*/ 	.byte	0x3f
	.zero		1


	//   ....[75]....
        /*1420*/ 	.word	0x0000daf0
        /*1424*/ 	.word	0x00000000
        /*1428*/ 	.word	0x000000b0
        /*142c*/ 	.short	0x010a
        /*142e*/ 	.byte	0x3f
	.zero		1


	//   ....[76]....
        /*1430*/ 	.word	0x0000db50
        /*1434*/ 	.word	0x00000000
        /*1438*/ 	.word	0x000000b8
        /*143c*/ 	.short	0x010a
        /*143e*/ 	.byte	0x3f
	.zero		1


	//   ....[77]....
        /*1440*/ 	.word	0x0000dea0
        /*1444*/ 	.word	0x0000000c
        /*1448*/ 	.word	0x00000040
        /*144c*/ 	.short	0x010a
        /*144e*/ 	.byte	0x3f
	.zero		1


	//   ....[78]....
        /*1450*/ 	.word	0x0000e2b0
        /*1454*/ 	.word	0x00000003
        /*1458*/ 	.word	0x000000c8
        /*145c*/ 	.short	0x0101
        /*145e*/ 	.byte	0x3f
	.zero		1


	//   ....[79]....
        /*1460*/ 	.word	0x0000ea10
        /*1464*/ 	.word	0x00000007
        /*1468*/ 	.word	0x00000000
        /*146c*/ 	.short	0x010a
        /*146e*/ 	.byte	0x3f
	.zero		1


	//   ....[80]....
        /*1470*/ 	.word	0x0000ea90
        /*1474*/ 	.word	0x00000009
        /*1478*/ 	.word	0x00000000
        /*147c*/ 	.short	0x010a
        /*147e*/ 	.byte	0x3f
	.zero		1


	//   ....[81]....
        /*1480*/ 	.word	0x0000eb20
        /*1484*/ 	.word	0x00000006
        /*1488*/ 	.word	0x00000000
        /*148c*/ 	.short	0x010a
        /*148e*/ 	.byte	0x3f
	.zero		1


	//   ....[82]....
        /*1490*/ 	.word	0x0000ebb0
        /*1494*/ 	.word	0x00000009
        /*1498*/ 	.word	0x00000000
        /*149c*/ 	.short	0x010a
        /*149e*/ 	.byte	0x3f
	.zero		1


	//   ....[83]....
        /*14a0*/ 	.word	0x0000ec40
        /*14a4*/ 	.word	0x00000006
        /*14a8*/ 	.word	0x00000000
        /*14ac*/ 	.short	0x010a
        /*14ae*/ 	.byte	0x3f
	.zero		1


	//   ....[84]....
        /*14b0*/ 	.word	0x0000ecd0
        /*14b4*/ 	.word	0x00000009
        /*14b8*/ 	.word	0x00000000
        /*14bc*/ 	.short	0x010a
        /*14be*/ 	.byte	0x3f
	.zero		1


	//   ....[85]....
        /*14c0*/ 	.word	0x0000ed60
        /*14c4*/ 	.word	0x00000006
        /*14c8*/ 	.word	0x00000000
        /*14cc*/ 	.short	0x010a
        /*14ce*/ 	.byte	0x3f
	.zero		1


	//   ....[86]....
        /*14d0*/ 	.word	0x0000edf0
        /*14d4*/ 	.word	0x00000003
        /*14d8*/ 	.word	0x00000000
        /*14dc*/ 	.short	0x010a
        /*14de*/ 	.byte	0x3f
	.zero		1


	//   ....[87]....
        /*14e0*/ 	.word	0x0000ee60
        /*14e4*/ 	.word	0x00000003
        /*14e8*/ 	.word	0x00000000
        /*14ec*/ 	.short	0x010a
        /*14ee*/ 	.byte	0x3f
	.zero		1


	//   ....[88]....
        /*14f0*/ 	.word	0x0000eec0
        /*14f4*/ 	.word	0x00000004
        /*14f8*/ 	.word	0x00000000
        /*14fc*/ 	.short	0x010a
        /*14fe*/ 	.byte	0x3f
	.zero		1


	//   ....[89]....
        /*1500*/ 	.word	0x0000ef10
        /*1504*/ 	.word	0x0000000f
        /*1508*/ 	.word	0x00000080
        /*150c*/ 	.short	0x010a
        /*150e*/ 	.byte	0x3f
	.zero		1


	//   ....[90]....
        /*1510*/ 	.word	0x0000ef60
        /*1514*/ 	.word	0x00000014
        /*1518*/ 	.word	0x00000080
        /*151c*/ 	.short	0x010a
        /*151e*/ 	.byte	0x3f
	.zero		1


	//   ....[91]....
        /*1520*/ 	.word	0x0000efb0
        /*1524*/ 	.word	0x0000000e
        /*1528*/ 	.word	0x00000080
        /*152c*/ 	.short	0x010a
        /*152e*/ 	.byte	0x3f
	.zero		1


	//   ....[92]....
        /*1530*/ 	.word	0x0000f000
        /*1534*/ 	.word	0x0000000e
        /*1538*/ 	.word	0x00000080
        /*153c*/ 	.short	0x010a
        /*153e*/ 	.byte	0x3f
	.zero		1


	//   ....[93]....
        /*1540*/ 	.word	0x0000f050
        /*1544*/ 	.word	0x0000000e
        /*1548*/ 	.word	0x00000080
        /*154c*/ 	.short	0x010a
        /*154e*/ 	.byte	0x3f
	.zero		1


	//   ....[94]....
        /*1550*/ 	.word	0x0000f0a0
        /*1554*/ 	.word	0x0000000e
        /*1558*/ 	.word	0x00000080
        /*155c*/ 	.short	0x010a
        /*155e*/ 	.byte	0x3f
	.zero		1


	//   ....[95]....
        /*1560*/ 	.word	0x0000f0f0
        /*1564*/ 	.word	0x0000000e
        /*1568*/ 	.word	0x00000080
        /*156c*/ 	.short	0x010a
        /*156e*/ 	.byte	0x3f
	.zero		1


	//   ....[96]....
        /*1570*/ 	.word	0x0000f140
        /*1574*/ 	.word	0x0000000f
        /*1578*/ 	.word	0x00000080
        /*157c*/ 	.short	0x010a
        /*157e*/ 	.byte	0x3f
	.zero		1


	//   ....[97]....
        /*1580*/ 	.word	0x0000f1a0
        /*1584*/ 	.word	0x00000003
        /*1588*/ 	.word	0x000000c8
        /*158c*/ 	.short	0x010a
        /*158e*/ 	.byte	0x3f
	.zero		1


	//   ....[98]....
        /*1590*/ 	.word	0x0000f200
        /*1594*/ 	.word	0x00000003
        /*1598*/ 	.word	0x000000a0
        /*159c*/ 	.short	0x010a
        /*159e*/ 	.byte	0x3f
	.zero		1


	//   ....[99]....
        /*15a0*/ 	.word	0x0000f260
        /*15a4*/ 	.word	0x00000003
        /*15a8*/ 	.word	0x000000a8
        /*15ac*/ 	.short	0x010a
        /*15ae*/ 	.byte	0x3f
	.zero		1


	//   ....[100]....
        /*15b0*/ 	.word	0x0000f2c0
        /*15b4*/ 	.word	0x00000003
        /*15b8*/ 	.word	0x000000b0
        /*15bc*/ 	.short	0x010a
        /*15be*/ 	.byte	0x3f
	.zero		1


	//   ....[101]....
        /*15c0*/ 	.word	0x0000f320
        /*15c4*/ 	.word	0x00000003
        /*15c8*/ 	.word	0x000000b8
        /*15cc*/ 	.short	0x010a
        /*15ce*/ 	.byte	0x3f
	.zero		1


	//   ....[102]....
        /*15d0*/ 	.word	0x0000f380
        /*15d4*/ 	.word	0x00000003
        /*15d8*/ 	.word	0x000000a0
        /*15dc*/ 	.short	0x010a
        /*15de*/ 	.byte	0x3f
	.zero		1


	//   ....[103]....
        /*15e0*/ 	.word	0x0000f3e0
        /*15e4*/ 	.word	0x00000003
        /*15e8*/ 	.word	0x000000a8
        /*15ec*/ 	.short	0x010a
        /*15ee*/ 	.byte	0x3f
	.zero		1


	//   ....[104]....
        /*15f0*/ 	.word	0x0000f440
        /*15f4*/ 	.word	0x00000003
        /*15f8*/ 	.word	0x000000b0
        /*15fc*/ 	.short	0x010a
        /*15fe*/ 	.byte	0x3f
	.zero		1


	//   ....[105]....
        /*1600*/ 	.word	0x0000f4a0
        /*1604*/ 	.word	0x00000003
        /*1608*/ 	.word	0x000000b8
        /*160c*/ 	.short	0x010a
        /*160e*/ 	.byte	0x3f
	.zero		1


	//   ....[106]....
        /*1610*/ 	.word	0x0000f4f0
        /*1614*/ 	.word	0x00000000
        /*1618*/ 	.word	0x000000a0
        /*161c*/ 	.short	0x010a
        /*161e*/ 	.byte	0x3f
	.zero		1


	//   ....[107]....
        /*1620*/ 	.word	0x0000f540
        /*1624*/ 	.word	0x00000000
        /*1628*/ 	.word	0x000000a8
        /*162c*/ 	.short	0x010a
        /*162e*/ 	.byte	0x3f
	.zero		1


	//   ....[108]....
        /*1630*/ 	.word	0x0000f590
        /*1634*/ 	.word	0x00000000
        /*1638*/ 	.word	0x000000b0
        /*163c*/ 	.short	0x010a
        /*163e*/ 	.byte	0x3f
	.zero		1


	//   ....[109]....
        /*1640*/ 	.word	0x0000f660
        /*1644*/ 	.word	0x0000000c
        /*1648*/ 	.word	0x00000040
        /*164c*/ 	.short	0x010a
        /*164e*/ 	.byte	0x3f
	.zero		1


	//   ....[110]....
        /*1650*/ 	.word	0x0000f730
        /*1654*/ 	.word	0x00000007
        /*1658*/ 	.word	0x00000000
        /*165c*/ 	.short	0x010a
        /*165e*/ 	.byte	0x3f
	.zero		1


	//   ....[111]....
        /*1660*/ 	.word	0x0000f780
        /*1664*/ 	.word	0x00000009
        /*1668*/ 	.word	0x00000000
        /*166c*/ 	.short	0x010a
        /*166e*/ 	.byte	0x3f
	.zero		1


	//   ....[112]....
        /*1670*/ 	.word	0x0000f7d0
        /*1674*/ 	.word	0x00000006
        /*1678*/ 	.word	0x00000000
        /*167c*/ 	.short	0x010a
        /*167e*/ 	.byte	0x3f
	.zero		1


	//   ....[113]....
        /*1680*/ 	.word	0x0000f820
        /*1684*/ 	.word	0x00000009
        /*1688*/ 	.word	0x00000000
        /*168c*/ 	.short	0x010a
        /*168e*/ 	.byte	0x3f
	.zero		1


	//   ....[114]....
        /*1690*/ 	.word	0x0000f870
        /*1694*/ 	.word	0x00000006
        /*1698*/ 	.word	0x00000000
        /*169c*/ 	.short	0x010a
        /*169e*/ 	.byte	0x3f
	.zero		1


	//   ....[115]....
        /*16a0*/ 	.word	0x0000f8c0
        /*16a4*/ 	.word	0x00000009
        /*16a8*/ 	.word	0x00000000
        /*16ac*/ 	.short	0x010a
        /*16ae*/ 	.byte	0x3f
	.zero		1


	//   ....[116]....
        /*16b0*/ 	.word	0x0000f910
        /*16b4*/ 	.word	0x00000006
        /*16b8*/ 	.word	0x00000000
        /*16bc*/ 	.short	0x010a
        /*16be*/ 	.byte	0x3f
	.zero		1


	//----- nvinfo : EIATTR_NUM_MBARRIERS
	.align		4
.L_38:
        /*16c0*/ 	.byte	0x03, 0x38
        /*16c2*/ 	.short	0x001a


	//----- nvinfo : EIATTR_EXIT_INSTR_OFFSETS
	.align		4
        /*16c4*/ 	.byte	0x04, 0x1c
        /*16c6*/ 	.short	(.L_40 - .L_39)


	//   ....[0]....
.L_39:
        /*16c8*/ 	.word	0x00000cc0


	//   ....[1]....
        /*16cc*/ 	.word	0x00001580


	//   ....[2]....
        /*16d0*/ 	.word	0x0000bb90


	//   ....[3]....
        /*16d4*/ 	.word	0x0000c220


	//   ....[4]....
        /*16d8*/ 	.word	0x0000c290


	//   ....[5]....
        /*16dc*/ 	.word	0x0000dba0


	//   ....[6]....
        /*16e0*/ 	.word	0x0000ee40


	//----- nvinfo : EIATTR_MAX_THREADS
	.align		4
.L_40:
        /*16e4*/ 	.byte	0x04, 0x05
        /*16e6*/ 	.short	(.L_42 - .L_41)
.L_41:
        /*16e8*/ 	.word	0x00000180
        /*16ec*/ 	.word	0x00000001
        /*16f0*/ 	.word	0x00000001


	//----- nvinfo : EIATTR_CRS_STACK_SIZE
	.align		4
.L_42:
        /*16f4*/ 	.byte	0x04, 0x1e
        /*16f6*/ 	.short	(.L_44 - .L_43)
.L_43:
        /*16f8*/ 	.word	0x00000000


	//----- nvinfo : EIATTR_CBANK_PARAM_SIZE
	.align		4
.L_44:
        /*16fc*/ 	.byte	0x03, 0x19
        /*16fe*/ 	.short	0x0770


	//----- nvinfo : EIATTR_PARAM_CBANK
	.align		4
        /*1700*/ 	.byte	0x04, 0x0a
        /*1702*/ 	.short	(.L_46 - .L_45)
	.align		4
.L_45:
        /*1704*/ 	.word	index@(.nv.constant0._ZN7cutlass13device_kernelINS_4gemm6kernel13GemmUniversalIN4cute5tupleIJiiiiEEENS1_10collective13CollectiveMmaINS1_37MainloopSm90TmaGmmaWarpSpecializedFP8ILi8ENS5_IJNS4_1CILi1EEESB_SB_EEENS1_35KernelTmaWarpSpecializedCooperativeEEENS5_IJNSA_ILi128EEENSA_ILi256EEENSA_ILi64EEEEEENS_12float_e4m3_tENS5_IJlSB_lEEESJ_SK_NS4_8TiledMMAINS4_8MMA_AtomIJNS4_4SM904GMMA31MMA_64x256x32_F32E4M3E4M3_SS_TNILNSO_7ScaleInE1ELSQ_1EEEEEENS4_6LayoutINS5_IJNSA_ILi2EEESB_SB_EEENS5_IJSB_NSA_ILi0EEESW_EEEEENS5_IJNS4_10UnderscoreESZ_SZ_EEEEENS4_13SM90_TMA_LOADENS4_14ComposedLayoutINS4_7SwizzleILi2ELi4ELi3EEENS4_18smem_ptr_flag_bitsILi8EEENST_INS5_IJNSA_ILi8EEESH_EEENS5_IJSH_SB_EEEEEEEvNS4_8identityES12_S1C_vS1D_EENS_8epilogue10collective18CollectiveEpilogueINS1F_22Sm90TmaWarpSpecializedILi4ELi2ELi16ELb0ELb0EEEJSI_NS5_IJSF_NSA_ILi32EEEEEESJ_SK_SJ_SK_NS1F_6fusion15FusionCallbacksIS1J_NS1M_23LinCombPerRowBiasEltActINS1F_6thread4ReLuESJ_fSJ_SJ_fLi16ELNS_15FloatRoundStyleE2EEESI_S1L_JEEES12_NS13_INS14_ILi1ELi4ELi3EEES17_NST_INS5_IJS18_S1K_EEENS5_IJS1K_SB_EEEEEEENS4_39AutoVectorizingCopyWithAssumedAlignmentILi128EEENS4_14SM90_TMA_STOREES1Y_S20_NS4_9Copy_AtomIJNS4_17SM90_U32x4_STSM_NENS_6half_tEEEEvEEEvvEEEEvNT_6ParamsE)
        /*1708*/ 	.short	0x0210
        /*170a*/ 	.short	0x0770


	//----- nvinfo : EIATTR_SW_WAR
	.align		4
.L_46:
        /*170c*/ 	.byte	0x04, 0x36
        /*170e*/ 	.short	(.L_48 - .L_47)
.L_47:
        /*1710*/ 	.word	0x00000008
.L_48:


//--------------------- .nv.callgraph             --------------------------
	.section	.nv.callgraph,"",@"SHT_CUDA_CALLGRAPH"
	.align	4
	.sectionentsize	8
	.align		4
        /*0000*/ 	.word	0x00000000
	.align		4
        /*0004*/ 	.word	0xffffffff
	.align		4
        /*0008*/ 	.word	index@(_ZN7cutlass13device_kernelINS_4gemm6kernel13GemmUniversalIN4cute5tupleIJiiiiEEENS1_10collective13CollectiveMmaINS1_37MainloopSm90TmaGmmaWarpSpecializedFP8ILi8ENS5_IJNS4_1CILi1EEESB_SB_EEENS1_35KernelTmaWarpSpecializedCooperativeEEENS5_IJNSA_ILi128EEENSA_ILi256EEENSA_ILi64EEEEEENS_12float_e4m3_tENS5_IJlSB_lEEESJ_SK_NS4_8TiledMMAINS4_8MMA_AtomIJNS4_4SM904GMMA31MMA_64x256x32_F32E4M3E4M3_SS_TNILNSO_7ScaleInE1ELSQ_1EEEEEENS4_6LayoutINS5_IJNSA_ILi2EEESB_SB_EEENS5_IJSB_NSA_ILi0EEESW_EEEEENS5_IJNS4_10UnderscoreESZ_SZ_EEEEENS4_13SM90_TMA_LOADENS4_14ComposedLayoutINS4_7SwizzleILi2ELi4ELi3EEENS4_18smem_ptr_flag_bitsILi8EEENST_INS5_IJNSA_ILi8EEESH_EEENS5_IJSH_SB_EEEEEEEvNS4_8identityES12_S1C_vS1D_EENS_8epilogue10collective18CollectiveEpilogueINS1F_22Sm90TmaWarpSpecializedILi4ELi2ELi16ELb0ELb0EEEJSI_NS5_IJSF_NSA_ILi32EEEEEESJ_SK_SJ_SK_NS1F_6fusion15FusionCallbacksIS1J_NS1M_23LinCombPerRowBiasEltActINS1F_6thread4ReLuESJ_fSJ_SJ_fLi16ELNS_15FloatRoundStyleE2EEESI_S1L_JEEES12_NS13_INS14_ILi1ELi4ELi3EEES17_NST_INS5_IJS18_S1K_EEENS5_IJS1K_SB_EEEEEEENS4_39AutoVectorizingCopyWithAssumedAlignmentILi128EEENS4_14SM90_TMA_STOREES1Y_S20_NS4_9Copy_AtomIJNS4_17SM90_U32x4_STSM_NENS_6half_tEEEEvEEEvvEEEEvNT_6ParamsE)
	.align		4
        /*000c*/ 	.word	index@(__assertfail)
	.align		4
        /*0010*/ 	.word	0x00000000
	.align		4
        /*0014*/ 	.word	0xfffffffe
	.align		4
        /*0018*/ 	.word	0x00000000
	.align		4
        /*001c*/ 	.word	0xfffffffd
	.align		4
        /*0020*/ 	.word	0x00000000
	.align		4
        /*0024*/ 	.word	0xfffffffc


//--------------------- .nv.constant4             --------------------------
	.section	.nv.constant4,"a",@progbits
	.align	8
	.align		8
.nv.constant4:
        /*0000*/ 	.dword	__assertfail
	.align		8
        /*0008*/ 	.dword	__unnamed_1
	.align		8
        /*0010*/ 	.dword	__unnamed_2
	.align		8
        /*0018*/ 	.dword	_ZN39_INTERNAL_5d1cafd1_4_k_cu_5bec5bec_27564cuda3std3__45__cpo5beginE
	.align		8
        /*0020*/ 	.dword	_ZN39_INTERNAL_5d1cafd1_4_k_cu_5bec5bec_27564cuda3std3__45__cpo3endE
	.align		8
        /*0028*/ 	.dword	_ZN39_INTERNAL_5d1cafd1_4_k_cu_5bec5bec_27564cuda3std3__45__cpo6cbeginE
	.align		8
        /*0030*/ 	.dword	_ZN39_INTERNAL_5d1cafd1_4_k_cu_5bec5bec_27564cuda3std3__45__cpo4cendE
	.align		8
        /*0038*/ 	.dword	_ZN39_INTERNAL_5d1cafd1_4_k_cu_5bec5bec_27564cuda3std3__441_GLOBAL__N__5d1cafd1_4_k_cu_5bec5bec_27566ignoreE
	.align		8
        /*0040*/ 	.dword	_ZN39_INTERNAL_5d1cafd1_4_k_cu_5bec5bec_27564cuda3std3__419piecewise_constructE
	.align		8
        /*0048*/ 	.dword	_ZN39_INTERNAL_5d1cafd1_4_k_cu_5bec5bec_27564cuda3std3__48in_placeE
	.align		8
        /*0050*/ 	.dword	_ZN39_INTERNAL_5d1cafd1_4_k_cu_5bec5bec_27564cuda3std6ranges3__45__cpo4swapE
	.align		8
        /*0058*/ 	.dword	_ZN39_INTERNAL_5d1cafd1_4_k_cu_5bec5bec_27564cuda3std6ranges3__45__cpo9iter_moveE
	.align		8
        /*0060*/ 	.dword	_ZN39_INTERNAL_5d1cafd1_4_k_cu_5bec5bec_27564cute7productE
	.align		8
        /*0068*/ 	.dword	_ZN39_INTERNAL_5d1cafd1_4_k_cu_5bec5bec_27564cute1_E
	.align		8
        /*0070*/ 	.dword	$str$24
	.align		8
        /*0078*/ 	.dword	$str$25


//--------------------- .text._ZN7cutlass13device_kernelINS_4gemm6kernel13GemmUniversalIN4cute5tupleIJiiiiEEENS1_10collective13CollectiveMmaINS1_37MainloopSm90TmaGmmaWarpSpecializedFP8ILi8ENS5_IJNS4_1CILi1EEESB_SB_EEENS1_35KernelTmaWarpSpecializedCooperativeEEENS5_IJNSA_ILi128EEENSA_ILi256EEENSA_ILi64EEEEEENS_12float_e4m3_tENS5_IJlSB_lEEESJ_SK_NS4_8TiledMMAINS4_8MMA_AtomIJNS4_4SM904GMMA31MMA_64x256x32_F32E4M3E4M3_SS_TNILNSO_7ScaleInE1ELSQ_1EEEEEENS4_6LayoutINS5_IJNSA_ILi2EEESB_SB_EEENS5_IJSB_NSA_ILi0EEESW_EEEEENS5_IJNS4_10UnderscoreESZ_SZ_EEEEENS4_13SM90_TMA_LOADENS4_14ComposedLayoutINS4_7SwizzleILi2ELi4ELi3EEENS4_18smem_ptr_flag_bitsILi8EEENST_INS5_IJNSA_ILi8EEESH_EEENS5_IJSH_SB_EEEEEEEvNS4_8identityES12_S1C_vS1D_EENS_8epilogue10collective18CollectiveEpilogueINS1F_22Sm90TmaWarpSpecializedILi4ELi2ELi16ELb0ELb0EEEJSI_NS5_IJSF_NSA_ILi32EEEEEESJ_SK_SJ_SK_NS1F_6fusion15FusionCallbacksIS1J_NS1M_23LinCombPerRowBiasEltActINS1F_6thread4ReLuESJ_fSJ_SJ_fLi16ELNS_15FloatRoundStyleE2EEESI_S1L_JEEES12_NS13_INS14_ILi1ELi4ELi3EEES17_NST_INS5_IJS18_S1K_EEENS5_IJS1K_SB_EEEEEEENS4_39AutoVectorizingCopyWithAssumedAlignmentILi128EEENS4_14SM90_TMA_STOREES1Y_S20_NS4_9Copy_AtomIJNS4_17SM90_U32x4_STSM_NENS_6half_tEEEEvEEEvvEEEEvNT_6ParamsE --------------------------
	.section	.text._ZN7cutlass13device_kernelINS_4gemm6kernel13GemmUniversalIN4cute5tupleIJiiiiEEENS1_10collective13CollectiveMmaINS1_37MainloopSm90TmaGmmaWarpSpecializedFP8ILi8ENS5_IJNS4_1CILi1EEESB_SB_EEENS1_35KernelTmaWarpSpecializedCooperativeEEENS5_IJNSA_ILi128EEENSA_ILi256EEENSA_ILi64EEEEEENS_12float_e4m3_tENS5_IJlSB_lEEESJ_SK_NS4_8TiledMMAINS4_8MMA_AtomIJNS4_4SM904GMMA31MMA_64x256x32_F32E4M3E4M3_SS_TNILNSO_7ScaleInE1ELSQ_1EEEEEENS4_6LayoutINS5_IJNSA_ILi2EEESB_SB_EEENS5_IJSB_NSA_ILi0EEESW_EEEEENS5_IJNS4_10UnderscoreESZ_SZ_EEEEENS4_13SM90_TMA_LOADENS4_14ComposedLayoutINS4_7SwizzleILi2ELi4ELi3EEENS4_18smem_ptr_flag_bitsILi8EEENST_INS5_IJNSA_ILi8EEESH_EEENS5_IJSH_SB_EEEEEEEvNS4_8identityES12_S1C_vS1D_EENS_8epilogue10collective18CollectiveEpilogueINS1F_22Sm90TmaWarpSpecializedILi4ELi2ELi16ELb0ELb0EEEJSI_NS5_IJSF_NSA_ILi32EEEEEESJ_SK_SJ_SK_NS1F_6fusion15FusionCallbacksIS1J_NS1M_23LinCombPerRowBiasEltActINS1F_6thread4ReLuESJ_fSJ_SJ_fLi16ELNS_15FloatRoundStyleE2EEESI_S1L_JEEES12_NS13_INS14_ILi1ELi4ELi3EEES17_NST_INS5_IJS18_S1K_EEENS5_IJS1K_SB_EEEEEEENS4_39AutoVectorizingCopyWithAssumedAlignmentILi128EEENS4_14SM90_TMA_STOREES1Y_S20_NS4_9Copy_AtomIJNS4_17SM90_U32x4_STSM_NENS_6half_tEEEEvEEEvvEEEEvNT_6ParamsE,"ax",@progbits
	.align	128
.text._ZN7cutlass13device_kernelINS_4gemm6kernel13GemmUniversalIN4cute5tupleIJiiiiEEENS1_10collective13CollectiveMmaINS1_37MainloopSm90TmaGmmaWarpSpecializedFP8ILi8ENS5_IJNS4_1CILi1EEESB_SB_EEENS1_35KernelTmaWarpSpecializedCooperativeEEENS5_IJNSA_ILi128EEENSA_ILi256EEENSA_ILi64EEEEEENS_12float_e4m3_tENS5_IJlSB_lEEESJ_SK_NS4_8TiledMMAINS4_8MMA_AtomIJNS4_4SM904GMMA31MMA_64x256x32_F32E4M3E4M3_SS_TNILNSO_7ScaleInE1ELSQ_1EEEEEENS4_6LayoutINS5_IJNSA_ILi2EEESB_SB_EEENS5_IJSB_NSA_ILi0EEESW_EEEEENS5_IJNS4_10UnderscoreESZ_SZ_EEEEENS4_13SM90_TMA_LOADENS4_14ComposedLayoutINS4_7SwizzleILi2ELi4ELi3EEENS4_18smem_ptr_flag_bitsILi8EEENST_INS5_IJNSA_ILi8EEESH_EEENS5_IJSH_SB_EEEEEEEvNS4_8identityES12_S1C_vS1D_EENS_8epilogue10collective18CollectiveEpilogueINS1F_22Sm90TmaWarpSpecializedILi4ELi2ELi16ELb0ELb0EEEJSI_NS5_IJSF_NSA_ILi32EEEEEESJ_SK_SJ_SK_NS1F_6fusion15FusionCallbacksIS1J_NS1M_23LinCombPerRowBiasEltActINS1F_6thread4ReLuESJ_fSJ_SJ_fLi16ELNS_15FloatRoundStyleE2EEESI_S1L_JEEES12_NS13_INS14_ILi1ELi4ELi3EEES17_NST_INS5_IJS18_S1K_EEENS5_IJS1K_SB_EEEEEEENS4_39AutoVectorizingCopyWithAssumedAlignmentILi128EEENS4_14SM90_TMA_STOREES1Y_S20_NS4_9Copy_AtomIJNS4_17SM90_U32x4_STSM_NENS_6half_tEEEEvEEEvvEEEEvNT_6ParamsE:
        .type           _ZN7cutlass13device_kernelINS_4gemm6kernel13GemmUniversalIN4cute5tupleIJiiiiEEENS1_10collective13CollectiveMmaINS1_37MainloopSm90TmaGmmaWarpSpecializedFP8ILi8ENS5_IJNS4_1CILi1EEESB_SB_EEENS1_35KernelTmaWarpSpecializedCooperativeEEENS5_IJNSA_ILi128EEENSA_ILi256EEENSA_ILi64EEEEEENS_12float_e4m3_tENS5_IJlSB_lEEESJ_SK_NS4_8TiledMMAINS4_8MMA_AtomIJNS4_4SM904GMMA31MMA_64x256x32_F32E4M3E4M3_SS_TNILNSO_7ScaleInE1ELSQ_1EEEEEENS4_6LayoutINS5_IJNSA_ILi2EEESB_SB_EEENS5_IJSB_NSA_ILi0EEESW_EEEEENS5_IJNS4_10UnderscoreESZ_SZ_EEEEENS4_13SM90_TMA_LOADENS4_14ComposedLayoutINS4_7SwizzleILi2ELi4ELi3EEENS4_18smem_ptr_flag_bitsILi8EEENST_INS5_IJNSA_ILi8EEESH_EEENS5_IJSH_SB_EEEEEEEvNS4_8identityES12_S1C_vS1D_EENS_8epilogue10collective18CollectiveEpilogueINS1F_22Sm90TmaWarpSpecializedILi4ELi2ELi16ELb0ELb0EEEJSI_NS5_IJSF_NSA_ILi32EEEEEESJ_SK_SJ_SK_NS1F_6fusion15FusionCallbacksIS1J_NS1M_23LinCombPerRowBiasEltActINS1F_6thread4ReLuESJ_fSJ_SJ_fLi16ELNS_15FloatRoundStyleE2EEESI_S1L_JEEES12_NS13_INS14_ILi1ELi4ELi3EEES17_NST_INS5_IJS18_S1K_EEENS5_IJS1K_SB_EEEEEEENS4_39AutoVectorizingCopyWithAssumedAlignmentILi128EEENS4_14SM90_TMA_STOREES1Y_S20_NS4_9Copy_AtomIJNS4_17SM90_U32x4_STSM_NENS_6half_tEEEEvEEEvvEEEEvNT_6ParamsE,@function
        .size           _ZN7cutlass13device_kernelINS_4gemm6kernel13GemmUniversalIN4cute5tupleIJiiiiEEENS1_10collective13CollectiveMmaINS1_37MainloopSm90TmaGmmaWarpSpecializedFP8ILi8ENS5_IJNS4_1CILi1EEESB_SB_EEENS1_35KernelTmaWarpSpecializedCooperativeEEENS5_IJNSA_ILi128EEENSA_ILi256EEENSA_ILi64EEEEEENS_12float_e4m3_tENS5_IJlSB_lEEESJ_SK_NS4_8TiledMMAINS4_8MMA_AtomIJNS4_4SM904GMMA31MMA_64x256x32_F32E4M3E4M3_SS_TNILNSO_7ScaleInE1ELSQ_1EEEEEENS4_6LayoutINS5_IJNSA_ILi2EEESB_SB_EEENS5_IJSB_NSA_ILi0EEESW_EEEEENS5_IJNS4_10UnderscoreESZ_SZ_EEEEENS4_13SM90_TMA_LOADENS4_14ComposedLayoutINS4_7SwizzleILi2ELi4ELi3EEENS4_18smem_ptr_flag_bitsILi8EEENST_INS5_IJNSA_ILi8EEESH_EEENS5_IJSH_SB_EEEEEEEvNS4_8identityES12_S1C_vS1D_EENS_8epilogue10collective18CollectiveEpilogueINS1F_22Sm90TmaWarpSpecializedILi4ELi2ELi16ELb0ELb0EEEJSI_NS5_IJSF_NSA_ILi32EEEEEESJ_SK_SJ_SK_NS1F_6fusion15FusionCallbacksIS1J_NS1M_23LinCombPerRowBiasEltActINS1F_6thread4ReLuESJ_fSJ_SJ_fLi16ELNS_15FloatRoundStyleE2EEESI_S1L_JEEES12_NS13_INS14_ILi1ELi4ELi3EEES17_NST_INS5_IJS18_S1K_EEENS5_IJS1K_SB_EEEEEEENS4_39AutoVectorizingCopyWithAssumedAlignmentILi128EEENS4_14SM90_TMA_STOREES1Y_S20_NS4_9Copy_AtomIJNS4_17SM90_U32x4_STSM_NENS_6half_tEEEEvEEEvvEEEEvNT_6ParamsE,(.L_x_274 - _ZN7cutlass13device_kernelINS_4gemm6kernel13GemmUniversalIN4cute5tupleIJiiiiEEENS1_10collective13CollectiveMmaINS1_37MainloopSm90TmaGmmaWarpSpecializedFP8ILi8ENS5_IJNS4_1CILi1EEESB_SB_EEENS1_35KernelTmaWarpSpecializedCooperativeEEENS5_IJNSA_ILi128EEENSA_ILi256EEENSA_ILi64EEEEEENS_12float_e4m3_tENS5_IJlSB_lEEESJ_SK_NS4_8TiledMMAINS4_8MMA_AtomIJNS4_4SM904GMMA31MMA_64x256x32_F32E4M3E4M3_SS_TNILNSO_7ScaleInE1ELSQ_1EEEEEENS4_6LayoutINS5_IJNSA_ILi2EEESB_SB_EEENS5_IJSB_NSA_ILi0EEESW_EEEEENS5_IJNS4_10UnderscoreESZ_SZ_EEEEENS4_13SM90_TMA_LOADENS4_14ComposedLayoutINS4_7SwizzleILi2ELi4ELi3EEENS4_18smem_ptr_flag_bitsILi8EEENST_INS5_IJNSA_ILi8EEESH_EEENS5_IJSH_SB_EEEEEEEvNS4_8identityES12_S1C_vS1D_EENS_8epilogue10collective18CollectiveEpilogueINS1F_22Sm90TmaWarpSpecializedILi4ELi2ELi16ELb0ELb0EEEJSI_NS5_IJSF_NSA_ILi32EEEEEESJ_SK_SJ_SK_NS1F_6fusion15FusionCallbacksIS1J_NS1M_23LinCombPerRowBiasEltActINS1F_6thread4ReLuESJ_fSJ_SJ_fLi16ELNS_15FloatRoundStyleE2EEESI_S1L_JEEES12_NS13_INS14_ILi1ELi4ELi3EEES17_NST_INS5_IJS18_S1K_EEENS5_IJS1K_SB_EEEEEEENS4_39AutoVectorizingCopyWithAssumedAlignmentILi128EEENS4_14SM90_TMA_STOREES1Y_S20_NS4_9Copy_AtomIJNS4_17SM90_U32x4_STSM_NENS_6half_tEEEEvEEEvvEEEEvNT_6ParamsE)
        .other          _ZN7cutlass13device_kernelINS_4gemm6kernel13GemmUniversalIN4cute5tupleIJiiiiEEENS1_10collective13CollectiveMmaINS1_37MainloopSm90TmaGmmaWarpSpecializedFP8ILi8ENS5_IJNS4_1CILi1EEESB_SB_EEENS1_35KernelTmaWarpSpecializedCooperativeEEENS5_IJNSA_ILi128EEENSA_ILi256EEENSA_ILi64EEEEEENS_12float_e4m3_tENS5_IJlSB_lEEESJ_SK_NS4_8TiledMMAINS4_8MMA_AtomIJNS4_4SM904GMMA31MMA_64x256x32_F32E4M3E4M3_SS_TNILNSO_7ScaleInE1ELSQ_1EEEEEENS4_6LayoutINS5_IJNSA_ILi2EEESB_SB_EEENS5_IJSB_NSA_ILi0EEESW_EEEEENS5_IJNS4_10UnderscoreESZ_SZ_EEEEENS4_13SM90_TMA_LOADENS4_14ComposedLayoutINS4_7SwizzleILi2ELi4ELi3EEENS4_18smem_ptr_flag_bitsILi8EEENST_INS5_IJNSA_ILi8EEESH_EEENS5_IJSH_SB_EEEEEEEvNS4_8identityES12_S1C_vS1D_EENS_8epilogue10collective18CollectiveEpilogueINS1F_22Sm90TmaWarpSpecializedILi4ELi2ELi16ELb0ELb0EEEJSI_NS5_IJSF_NSA_ILi32EEEEEESJ_SK_SJ_SK_NS1F_6fusion15FusionCallbacksIS1J_NS1M_23LinCombPerRowBiasEltActINS1F_6thread4ReLuESJ_fSJ_SJ_fLi16ELNS_15FloatRoundStyleE2EEESI_S1L_JEEES12_NS13_INS14_ILi1ELi4ELi3EEES17_NST_INS5_IJS18_S1K_EEENS5_IJS1K_SB_EEEEEEENS4_39AutoVectorizingCopyWithAssumedAlignmentILi128EEENS4_14SM90_TMA_STOREES1Y_S20_NS4_9Copy_AtomIJNS4_17SM90_U32x4_STSM_NENS_6half_tEEEEvEEEvvEEEEvNT_6ParamsE,@"STO_CUDA_ENTRY STV_DEFAULT"
_ZN7cutlass13device_kernelINS_4gemm6kernel13GemmUniversalIN4cute5tupleIJiiiiEEENS1_10collective13CollectiveMmaINS1_37MainloopSm90TmaGmmaWarpSpecializedFP8ILi8ENS5_IJNS4_1CILi1EEESB_SB_EEENS1_35KernelTmaWarpSpecializedCooperativeEEENS5_IJNSA_ILi128EEENSA_ILi256EEENSA_ILi64EEEEEENS_12float_e4m3_tENS5_IJlSB_lEEESJ_SK_NS4_8TiledMMAINS4_8MMA_AtomIJNS4_4SM904GMMA31MMA_64x256x32_F32E4M3E4M3_SS_TNILNSO_7ScaleInE1ELSQ_1EEEEEENS4_6LayoutINS5_IJNSA_ILi2EEESB_SB_EEENS5_IJSB_NSA_ILi0EEESW_EEEEENS5_IJNS4_10UnderscoreESZ_SZ_EEEEENS4_13SM90_TMA_LOADENS4_14ComposedLayoutINS4_7SwizzleILi2ELi4ELi3EEENS4_18smem_ptr_flag_bitsILi8EEENST_INS5_IJNSA_ILi8EEESH_EEENS5_IJSH_SB_EEEEEEEvNS4_8identityES12_S1C_vS1D_EENS_8epilogue10collective18CollectiveEpilogueINS1F_22Sm90TmaWarpSpecializedILi4ELi2ELi16ELb0ELb0EEEJSI_NS5_IJSF_NSA_ILi32EEEEEESJ_SK_SJ_SK_NS1F_6fusion15FusionCallbacksIS1J_NS1M_23LinCombPerRowBiasEltActINS1F_6thread4ReLuESJ_fSJ_SJ_fLi16ELNS_15FloatRoundStyleE2EEESI_S1L_JEEES12_NS13_INS14_ILi1ELi4ELi3EEES17_NST_INS5_IJS18_S1K_EEENS5_IJS1K_SB_EEEEEEENS4_39AutoVectorizingCopyWithAssumedAlignmentILi128EEENS4_14SM90_TMA_STOREES1Y_S20_NS4_9Copy_AtomIJNS4_17SM90_U32x4_STSM_NENS_6half_tEEEEvEEEvvEEEEvNT_6ParamsE:
[----:B------:R-:W1:Y:S02]  /*0000*/  LDC R1, c[0x0][0x28] ;  /* 0x00000a00ff017b82 */ /* 0x000e640000000800 */
[----:B-1----:R-:W-:Y:S01]  /*0010*/  IADD3 R1, R1, -0xe8, RZ ;  /* 0xffffff1801017810 */ /* 0x002fe20007ffe0ff */
[----:B------:R-:W1:Y:S01]  /*0020*/  S2R R3, SR_TID.X ;  /* 0x0000000000037919 */ /* 0x000e620000002100 */
[----:B------:R-:W-:Y:S01]  /*0030*/  ELECT P0, URZ, PT ;  /* 0x00000000003f782f */ /* 0x000fe20003800000 */
[----:B------:R-:W-:Y:S01]  /*0040*/  BSSY B0, `(.L_x_0) ;  /* 0x000001a000007945 */ /* 0x000fe20003800000 */
[----:B-1----:R-:W-:-:S05]  /*0050*/  SHF.R.U32.HI R0, RZ, 0x5, R3 ;  /* 0x00000005ff007819 */ /* 0x002fca0000011603 */
[----:B------:R-:W1:Y:S02]  /*0060*/  SHFL.IDX PT, R2, R0, RZ, 0x1f ;  /* 0x00001fff00027589 */ /* 0x000e6400000e0000 */
[----:B-1----:R-:W-:Y:S02]  /*0070*/  R2UR UR46, R2 ;  /* 0x00000000022e72ca */ /* 0x002fe400000e0000 */
[----:B------:R-:W-:-:S06]  /*0080*/  SHF.R.U32.HI R2, RZ, 0x7, R3 ;  /* 0x00000007ff027819 */ /* 0x000fcc0000011603 */
[----:B------:R-:W1:Y:S05]  /*0090*/  SHFL.IDX PT, R2, R2, RZ, 0x1f ;  /* 0x00001fff02027589 */ /* 0x000e6a00000e0000 */
[----:B------:R-:W-:Y:S02]  /*00a0*/  USHF.R.S32.HI UR4, URZ, 0x1f, UR46 ;  /* 0x0000001f3f047899 */ /* 0x000fe4000801142e */
[----:B------:R-:W-:Y:S02]  /*00b0*/  ISETP.NE.OR P0, PT, RZ, UR46, !P0 ;  /* 0x0000002eff007c0c */ /* 0x000fe4000c705670 */
[----:B------:R-:W-:-:S04]  /*00c0*/  ULEA.HI UR4, UR4, UR46, URZ, 0x2 ;  /* 0x0000002e04047291 */ /* 0x000fc8000f8f103f */
[----:B------:R-:W-:-:S04]  /*00d0*/  ULOP3.LUT UR4, UR4, 0xfffffffc, URZ, 0xc0, !UPT ;  /* 0xfffffffc04047892 */ /* 0x000fc8000f8ec03f */
[----:B------:R-:W-:-:S03]  /*00e0*/  UIADD3 UR46, UR46, -UR4, URZ ;  /* 0x800000042e2e7290 */ /* 0x000fc6000fffe03f */
[----:B------:R-:W-:Y:S09]  /*00f0*/  @P0 BRA `(.L_x_1) ;  /* 0x0000000000380947 */ /* 0x000ff20003800000 */
[----:B------:R-:W-:Y:S02]  /*0100*/  ULDC.64 UR4, c[0x0][0x198] ;  /* 0x0000660000047ab9 */ /* 0x000fe40000000a00 */
[----:B------:R-:W-:Y:S02]  /*0110*/  UIADD3 UR6, UP0, UR4, 0xf0, URZ ;  /* 0x000000f004067890 */ /* 0x000fe4000ff1e03f */
[----:B------:R-:W-:Y:S02]  /*0120*/  UIADD3 UR8, UP1, UR4, 0x1f0, URZ ;  /* 0x000001f004087890 */ /* 0x000fe4000ff3e03f */
[----:B------:R-:W-:Y:S02]  /*0130*/  UIADD3 UR10, UP2, UR4, 0x3f0, URZ ;  /* 0x000003f0040a7890 */ /* 0x000fe4000ff5e03f */
[----:B------:R-:W-:Y:S02]  /*0140*/  UIADD3 UR4, UP3, UR4, 0x4f0, URZ ;  /* 0x000004f004047890 */ /* 0x000fe4000ff7e03f */
[----:B------:R-:W-:-:S02]  /*0150*/  UIADD3.X UR7, URZ, UR5, URZ, UP0, !UPT ;  /* 0x000000053f077290 */ /* 0x000fc400087fe43f */
[----:B------:R-:W-:Y:S02]  /*0160*/  UIADD3.X UR9, URZ, UR5, URZ, UP1, !UPT ;  /* 0x000000053f097290 */ /* 0x000fe40008ffe43f */
[----:B------:R-:W-:Y:S02]  /*0170*/  UIADD3.X UR11, URZ, UR5, URZ, UP2, !UPT ;  /* 0x000000053f0b7290 */ /* 0x000fe400097fe43f */
[----:B------:R-:W-:-:S03]  /*0180*/  UIADD3.X UR5, URZ, UR5, URZ, UP3, !UPT ;  /* 0x000000053f057290 */ /* 0x000fc60009ffe43f */
[----:B------:R2:W-:Y:S02]  /*0190*/  UTMACCTL.PF [UR6] ;  /* 0x00000000060079b9 */ /* 0x0005e40008040000 */
[----:B------:R2:W-:Y:S02]  /*01a0*/  UTMACCTL.PF [UR8] ;  /* 0x00000000080079b9 */ /* 0x0005e40008040000 */
[----:B------:R2:W-:Y:S02]  /*01b0*/  UTMACCTL.PF [UR10] ;  /* 0x000000000a0079b9 */ /* 0x0005e40008040000 */
[----:B------:R2:W-:Y:S02]  /*01c0*/  UTMACCTL.PF [UR4] ;  /* 0x00000000040079b9 */ /* 0x0005e40008040000 */
[----:B--2---:R-:W-:Y:S01]  /*01d0*/  NOP ;  /* 0x0000000000007918 */ /* 0x004fe20000000000 */
.L_x_1:
[----:B------:R-:W-:Y:S05]  /*01e0*/  BSYNC B0 ;  /* 0x0000000000007941 */ /* 0x000fea0003800000 */
.L_x_0:
[----:B------:R-:W-:Y:S01]  /*01f0*/  ULDC.64 UR8, c[0x0][0x590] ;  /* 0x0001640000087ab9 */ /* 0x000fe20000000a00 */
[----:B------:R-:W-:Y:S01]  /*0200*/  ULDC.64 UR50, c[0x0][0x588] ;  /* 0x0001620000327ab9 */ /* 0x000fe20000000a00 */
[----:B------:R-:W-:Y:S01]  /*0210*/  ISETP.NE.U32.AND P2, PT, RZ, UR8, PT ;  /* 0x00000008ff007c0c */ /* 0x000fe2000bf45070 */
[----:B------:R-:W-:Y:S01]  /*0220*/  ULDC.64 UR54, c[0x0][0x208] ;  /* 0x0000820000367ab9 */ /* 0x000fe20000000a00 */
[----:B-1----:R-:W-:Y:S01]  /*0230*/  R2UR UR6, R2 ;  /* 0x00000000020672ca */ /* 0x002fe200000e0000 */
[----:B------:R-:W-:Y:S01]  /*0240*/  UMOV UR4, UR50 ;  /* 0x0000003200047c82 */ /* 0x000fe20008000000 */
[----:B------:R-:W-:Y:S01]  /*0250*/  ISETP.NE.AND.EX P1, PT, RZ, UR9, PT, P2 ;  /* 0x00000009ff007c0c */ /* 0x000fe2000bf25320 */
[----:B------:R-:W-:Y:S01]  /*0260*/  UMOV UR5, UR51 ;  /* 0x0000003300057c82 */ /* 0x000fe20008000000 */
[----:B------:R-:W-:-:S11]  /*0270*/  PRMT R4, RZ, 0x7610, R4 ;  /* 0x00007610ff047816 */ /* 0x000fd60000000004 */
[----:B------:R-:W-:Y:S05]  /*0280*/  @P1 BRA `(.L_x_2) ;  /* 0x0000000000441947 */ /* 0x000fea0003800000 */
[----:B------:R-:W-:Y:S02]  /*0290*/  ULDC.64 UR10, c[0x0][0x588] ;  /* 0x00016200000a7ab9 */ /* 0x000fe40000000a00 */
[----:B------:R-:W-:-:S04]  /*02a0*/  ISETP.NE.U32.AND P0, PT, RZ, UR10, PT ;  /* 0x0000000aff007c0c */ /* 0x000fc8000bf05070 */
[----:B------:R-:W-:-:S13]  /*02b0*/  ISETP.NE.AND.EX P0, PT, RZ, UR11, PT, P0 ;  /* 0x0000000bff007c0c */ /* 0x000fda000bf05300 */
[----:B------:R-:W-:Y:S05]  /*02c0*/  @!P0 BRA `(.L_x_3) ;  /* 0x00000000001c8947 */ /* 0x000fea0003800000 */
[----:B------:R-:W-:Y:S01]  /*02d0*/  IMAD.U32 R2, RZ, RZ, UR4 ;  /* 0x00000004ff027e24 */ /* 0x000fe2000f8e00ff */
[----:B------:R-:W-:-:S05]  /*02e0*/  MOV R3, UR5 ;  /* 0x0000000500037c02 */ /* 0x000fca0008000f00 */
[----:B------:R-:W2:Y:S01]  /*02f0*/  LDG.E R2, desc[UR54][R2.64] ;  /* 0x0000003602027981 */ /* 0x000ea2000c1e1900 */
[----:B------:R-:W-:Y:S01]  /*0300*/  IMAD.MOV.U32 R4, RZ, RZ, 0x1 ;  /* 0x00000001ff047424 */ /* 0x000fe200078e00ff */
[----:B--2---:R-:W-:-:S13]  /*0310*/  FSETP.NEU.AND P0, PT, R2, RZ, PT ;  /* 0x000000ff0200720b */ /* 0x004fda0003f0d000 */
[----:B------:R-:W-:Y:S01]  /*0320*/  VOTEU.ANY UP0, P0 ;  /* 0x00000000003f7886 */ /* 0x000fe20000000100 */
[----:B------:R-:W-:Y:S05]  /*0330*/  BRA `(.L_x_2) ;  /* 0x0000000000187947 */ /* 0x000fea0003800000 */
.L_x_3:
[----:B------:R-:W-:Y:S01]  /*0340*/  ULDC UR4, c[0x0][0x580] ;  /* 0x0001600000047ab9 */ /* 0x000fe20000000800 */
[----:B------:R-:W-:Y:S01]  /*0350*/  MOV R4, 0x1 ;  /* 0x0000000100047802 */ /* 0x000fe20000000f00 */
[----:B------:R-:W-:Y:S01]  /*0360*/  UMOV UR5, URZ ;  /* 0x0000003f00057c82 */ /* 0x000fe20008000000 */
[----:B------:R-:W-:Y:S01]  /*0370*/  FSETP.NEU.AND P0, PT, RZ, UR4, PT ;  /* 0x00000004ff007c0b */ /* 0x000fe2000bf0d000 */
[----:B------:R-:W-:-:S12]  /*0380*/  UMOV UR4, URZ ;  /* 0x0000003f00047c82 */ /* 0x000fd80008000000 */
[----:B------:R-:W-:-:S05]  /*0390*/  VOTEU.ANY UP0, P0 ;  /* 0x00000000003f7886 */ /* 0x000fca0000000100 */
.L_x_2:
[----:B------:R-:W-:Y:S01]  /*03a0*/  ISETP.NE.U32.AND P0, PT, RZ, UR4, PT ;  /* 0x00000004ff007c0c */ /* 0x000fe2000bf05070 */
[----:B------:R-:W-:Y:S01]  /*03b0*/  UPLOP3.LUT UP1, UPT, UPT, UPT, UPT, 0x40, 0x0 ;  /* 0x000000000000789c */ /* 0x000fe20003f2e870 */
[----:B------:R-:W-:Y:S02]  /*03c0*/  ISETP.NE.AND.EX P2, PT, RZ, UR9, PT, P2 ;  /* 0x00000009ff007c0c */ /* 0x000fe4000bf45320 */
[----:B------:R-:W-:Y:S01]  /*03d0*/  ISETP.NE.AND.EX P0, PT, RZ, UR5, PT, P0 ;  /* 0x00000005ff007c0c */ /* 0x000fe2000bf05300 */
[----:B------:R-:W-:-:S12]  /*03e0*/  UP2UR UR48, UPR, URZ, 0x2 ;  /* 0x000000023f307883 */ /* 0x000fd80008000000 */
[----:B------:R-:W-:Y:S05]  /*03f0*/  @P0 BRA P2, `(.L_x_4) ;  /* 0x0000000000400947 */ /* 0x000fea0001000000 */
[----:B------:R-:W-:-:S04]  /*0400*/  ISETP.NE.U32.AND P0, PT, RZ, UR8, PT ;  /* 0x00000008ff007c0c */ /* 0x000fc8000bf05070 */
[----:B------:R-:W-:-:S13]  /*0410*/  ISETP.NE.AND.EX P0, PT, RZ, UR9, PT, P0 ;  /* 0x00000009ff007c0c */ /* 0x000fda000bf05300 */
[----:B------:R-:W-:Y:S05]  /*0420*/  @!P0 BRA `(.L_x_5) ;  /* 0x00000000002c8947 */ /* 0x000fea0003800000 */
[----:B------:R-:W-:Y:S01]  /*0430*/  PRMT R2, R4, 0x9910, RZ ;  /* 0x0000991004027816 */ /* 0x000fe200000000ff */
[----:B------:R-:W-:Y:S02]  /*0440*/  UISETP.NE.U32.AND UP1, UPT, UR4, URZ, UPT ;  /* 0x0000003f0400728c */ /* 0x000fe4000bf25070 */
[----:B------:R-:W-:Y:S01]  /*0450*/  USEL UR4, URZ, 0xffffffff, UP0 ;  /* 0xffffffff3f047887 */ /* 0x000fe20008000000 */
[----:B------:R-:W-:Y:S01]  /*0460*/  R2UR UR7, R2 ;  /* 0x00000000020772ca */ /* 0x000fe200000e0000 */
[----:B------:R-:W-:-:S12]  /*0470*/  UISETP.NE.AND.EX UP0, UPT, UR5, URZ, UPT, UP1 ;  /* 0x0000003f0500728c */ /* 0x000fd8000bf05310 */
[----:B------:R-:W-:-:S11]  /*0480*/  UISETP.NE.AND UP2, UPT, UR7, URZ, UPT ;  /* 0x0000003f0700728c */ /* 0x000fd6000bf45270 */
[----:B------:R-:W-:-:S04]  /*0490*/  @!UP2 USEL UR4, URZ, 0xffffffff, UP0 ;  /* 0xffffffff3f04a887 */ /* 0x000fc80008000000 */
[----:B------:R-:W-:-:S04]  /*04a0*/  ULOP3.LUT UR4, UR4, 0x1, URZ, 0xc0, !UPT ;  /* 0x0000000104047892 */ /* 0x000fc8000f8ec03f */
[----:B------:R-:W-:-:S04]  /*04b0*/  UISETP.EQ.U32.AND UP0, UPT, UR4, 0x1, UPT ;  /* 0x000000010400788c */ /* 0x000fc8000bf02070 */
[----:B------:R-:W-:Y:S01]  /*04c0*/  UP2UR UR48, UPR, URZ, 0x1 ;  /* 0x000000013f307883 */ /* 0x000fe20008000000 */
[----:B------:R-:W-:Y:S11]  /*04d0*/  BRA `(.L_x_4) ;  /* 0x0000000000087947 */ /* 0x000ff60003800000 */
.L_x_5:
[----:B------:R-:W-:-:S04]  /*04e0*/  UPLOP3.LUT UP0, UPT, UPT, UPT, UP0, 0x40, 0x0 ;  /* 0x000000000000789c */ /* 0x000fc80003f0e800 */
[----:B------:R-:W-:-:S12]  /*04f0*/  UP2UR UR48, UPR, URZ, 0x1 ;  /* 0x000000013f307883 */ /* 0x000fd80008000000 */
.L_x_4:
[----:B------:R-:W1:Y:S01]  /*0500*/  SHFL.IDX PT, R2, R0, RZ, 0x1f ;  /* 0x00001fff00027589 */ /* 0x000e6200000e0000 */
[----:B------:R-:W-:Y:S02]  /*0510*/  UISETP.NE.AND UP0, UPT, UR46, URZ, UPT ;  /* 0x0000003f2e00728c */ /* 0x000fe4000bf05270 */
[----:B------:R-:W-:Y:S02]  /*0520*/  UIADD3 UR9, UR6, -0x1, URZ ;  /* 0xffffffff06097890 */ /* 0x000fe4000fffe03f */
[----:B------:R-:W-:Y:S02]  /*0530*/  UP2UR UR47, UPR, URZ, 0x1 ;  /* 0x000000013f2f7883 */ /* 0x000fe40008000000 */
[----:B------:R-:W-:Y:S02]  /*0540*/  UISETP.EQ.OR UP0, UPT, UR46, 0x3, !UP0 ;  /* 0x000000032e00788c */ /* 0x000fe4000c702670 */
[----:B------:R-:W-:Y:S02]  /*0550*/  UISETP.GE.U32.AND UP1, UPT, UR9, 0x2, UPT ;  /* 0x000000020900788c */ /* 0x000fe4000bf26070 */
[----:B------:R-:W-:-:S04]  /*0560*/  UISETP.EQ.AND UP0, UPT, UR6, URZ, UP0 ;  /* 0x0000003f0600728c */ /* 0x000fc80008702270 */
[----:B------:R-:W-:Y:S02]  /*0570*/  USEL UR45, URZ, 0x1, !UP0 ;  /* 0x000000013f2d7887 */ /* 0x000fe4000c000000 */
[----:B------:R-:W-:Y:S02]  /*0580*/  UISETP.NE.AND UP0, UPT, UR6, URZ, UPT ;  /* 0x0000003f0600728c */ /* 0x000fe4000bf05270 */
[----:B------:R-:W-:Y:S01]  /*0590*/  USEL UR45, UR45, 0x2, UP1 ;  /* 0x000000022d2d7887 */ /* 0x000fe20008800000 */
[----:B-1----:R-:W-:-:S13]  /*05a0*/  ISETP.NE.AND P0, PT, R2, RZ, PT ;  /* 0x000000ff0200720c */ /* 0x002fda0003f05270 */
[----:B------:R-:W-:Y:S05]  /*05b0*/  @P0 BRA `(.L_x_6) ;  /* 0x0000000000840947 */ /* 0x000fea0003800000 */
[----:B------:R-:W-:Y:S01]  /*05c0*/  ELECT P0, URZ, PT ;  /* 0x00000000003f782f */ /* 0x000fe20003800000 */
[----:B------:R-:W-:-:S12]  /*05d0*/  BSSY B0, `(.L_x_6) ;  /* 0x000001f000007945 */ /* 0x000fd80003800000 */
[----:B------:R-:W-:Y:S05]  /*05e0*/  @!P0 BRA `(.L_x_7) ;  /* 0x0000000000748947 */ /* 0x000fea0003800000 */
[----:B------:R-:W1:Y:S01]  /*05f0*/  S2UR UR8, SR_CgaCtaId ;  /* 0x00000000000879c3 */ /* 0x000e620000008800 */
[----:B------:R-:W-:Y:S01]  /*0600*/  UMOV UR4, 0x400 ;  /* 0x0000040000047882 */ /* 0x000fe20000000000 */
[----:B------:R-:W-:Y:S01]  /*0610*/  UMOV UR5, 0x1 ;  /* 0x0000000100057882 */ /* 0x000fe20000000000 */
[----:B------:R-:W-:Y:S02]  /*0620*/  UMOV UR6, 0x100 ;  /* 0x0000010000067882 */ /* 0x000fe40000000000 */
[----:B------:R-:W-:-:S04]  /*0630*/  UIADD3 UR6, -UR6, 0x100000, URZ ;  /* 0x0010000006067890 */ /* 0x000fc8000fffe13f */
[----:B------:R-:W-:Y:S02]  /*0640*/  USHF.L.U32 UR7, UR6, 0xb, URZ ;  /* 0x0000000b06077899 */ /* 0x000fe4000800063f */
[----:B------:R-:W-:Y:S02]  /*0650*/  USHF.L.U32 UR6, UR6, 0x1, URZ ;  /* 0x0000000106067899 */ /* 0x000fe4000800063f */
[----:B-1----:R-:W-:Y:S02]  /*0660*/  ULEA UR8, UR8, UR4, 0x18 ;  /* 0x0000000408087291 */ /* 0x002fe4000f8ec03f */
[----:B------:R-:W-:-:S04]  /*0670*/  UIADD3 UR4, -UR5, 0x100000, URZ ;  /* 0x0010000005047890 */ /* 0x000fc8000fffe13f */
[----:B------:R-:W-:Y:S02]  /*0680*/  USHF.L.U32 UR5, UR4, 0xb, URZ ;  /* 0x0000000b04057899 */ /* 0x000fe4000800063f */
[----:B------:R-:W-:Y:S01]  /*0690*/  USHF.L.U32 UR4, UR4, 0x1, URZ ;  /* 0x0000000104047899 */ /* 0x000fe2000800063f */
[----:B------:R-:W1:Y:S11]  /*06a0*/  FENCE.VIEW.ASYNC.S ;  /* 0x00000000000073c6 */ /* 0x000e760000000000 */
[----:B-1----:R1:W2:Y:S01]  /*06b0*/  SYNCS.EXCH.64 URZ, [UR8], UR4 ;  /* 0x00000004083f75b2 */ /* 0x0022a20008000100 */
[----:B------:R1:W3:Y:S01]  /*06c0*/  SYNCS.EXCH.64 URZ, [UR8+0x40], UR6 ;  /* 0x00004006083f75b2 */ /* 0x0002e20008000100 */
[----:B------:R1:W4:Y:S01]  /*06d0*/  SYNCS.EXCH.64 URZ, [UR8+0x8], UR4 ;  /* 0x00000804083f75b2 */ /* 0x0003220008000100 */
[----:B------:R1:W1:Y:S01]  /*06e0*/  SYNCS.EXCH.64 URZ, [UR8+0x48], UR6 ;  /* 0x00004806083f75b2 */ /* 0x0002620008000100 */
        /* <DEDUP_REMOVED lines=12> */
[----:B------:R-:W-:Y:S01]  /*07b0*/  NOP ;  /* 0x0000000000007918 */ /* 0x000fe20000000000 */
.L_x_7:
[----:B-1----:R-:W-:Y:S05]  /*07c0*/  BSYNC B0 ;  /* 0x0000000000007941 */ /* 0x002fea0003800000 */
.L_x_6:
[----:B------:R-:W1:Y:S01]  /*07d0*/  SHFL.IDX PT, R2, R0, RZ, 0x1f ;  /* 0x00001fff00027589 */ /* 0x000e6200000e0000 */
[----:B------:R-:W-:Y:S01]  /*07e0*/  UISETP.EQ.AND UP2, UPT, UR46, 0x2, !UP0 ;  /* 0x000000022e00788c */ /* 0x000fe2000c742270 */
[----:B------:R-:W-:-:S03]  /*07f0*/  NOP ;  /* 0x0000000000007918 */ /* 0x000fc60000000000 */
[----:B------:R-:W-:-:S04]  /*0800*/  USEL UR39, URZ, 0x1, !UP2 ;  /* 0x000000013f277887 */ /* 0x000fc8000d000000 */
[----:B------:R-:W-:Y:S01]  /*0810*/  USEL UR39, UR39, 0x2, UP1 ;  /* 0x0000000227277887 */ /* 0x000fe20008800000 */
[----:B-1----:R-:W-:-:S13]  /*0820*/  ISETP.NE.AND P0, PT, R2, RZ, PT ;  /* 0x000000ff0200720c */ /* 0x002fda0003f05270 */
[----:B------:R-:W-:Y:S05]  /*0830*/  @P0 BRA `(.L_x_8) ;  /* 0x0000000000580947 */ /* 0x000fea0003800000 */
[----:B------:R-:W1:Y:S01]  /*0840*/  S2UR UR5, SR_CgaCtaId ;  /* 0x00000000000579c3 */ /* 0x000e620000008800 */
[----:B------:R-:W-:Y:S01]  /*0850*/  UMOV UR4, 0x400 ;  /* 0x0000040000047882 */ /* 0x000fe20000000000 */
[----:B------:R-:W-:Y:S01]  /*0860*/  UMOV UR6, 0x20 ;  /* 0x0000002000067882 */ /* 0x000fe20000000000 */
[----:B------:R-:W-:Y:S01]  /*0870*/  UMOV UR7, 0x100 ;  /* 0x0000010000077882 */ /* 0x000fe20000000000 */
[----:B------:R-:W-:Y:S01]  /*0880*/  ELECT P0, URZ, PT ;  /* 0x00000000003f782f */ /* 0x000fe20003800000 */
[----:B-1----:R-:W-:Y:S02]  /*0890*/  ULEA UR8, UR5, UR4, 0x18 ;  /* 0x0000000405087291 */ /* 0x002fe4000f8ec03f */
[----:B------:R-:W-:-:S04]  /*08a0*/  UIADD3 UR4, -UR6, 0x100000, URZ ;  /* 0x0010000006047890 */ /* 0x000fc8000fffe13f */
[----:B------:R-:W-:Y:S02]  /*08b0*/  USHF.L.U32 UR5, UR4, 0xb, URZ ;  /* 0x0000000b04057899 */ /* 0x000fe4000800063f */
[----:B------:R-:W-:Y:S02]  /*08c0*/  USHF.L.U32 UR4, UR4, 0x1, URZ ;  /* 0x0000000104047899 */ /* 0x000fe4000800063f */
[----:B------:R-:W-:-:S04]  /*08d0*/  UIADD3 UR6, -UR7, 0x100000, URZ ;  /* 0x0010000007067890 */ /* 0x000fc8000fffe13f */
[----:B------:R-:W-:Y:S02]  /*08e0*/  USHF.L.U32 UR7, UR6, 0xb, URZ ;  /* 0x0000000b06077899 */ /* 0x000fe4000800063f */
[----:B------:R-:W-:Y:S01]  /*08f0*/  USHF.L.U32 UR6, UR6, 0x1, URZ ;  /* 0x0000000106067899 */ /* 0x000fe2000800063f */
[----:B------:R-:W1:Y:S03]  /*0900*/  FENCE.VIEW.ASYNC.S ;  /* 0x00000000000073c6 */ /* 0x000e660000000000 */
[----:B-1----:R1:W1:Y:S08]  /*0910*/  SYNCS.EXCH.64 URZ, [UR8+0x80], UR4 ;  /* 0x00008004083f75b2 */ /* 0x0022700008000100 */
        /* <DEDUP_REMOVED lines=8> */
.L_x_8:
[----:B------:R-:W5:Y:S01]  /*09a0*/  LDC R2, c[0x0][0x904] ;  /* 0x00024100ff027b82 */ /* 0x000f620000000800 */
[----:B------:R-:W2:Y:S01]  /*09b0*/  S2R R3, SR_CTAID.Y ;  /* 0x0000000000037919 */ /* 0x000ea20000002600 */
[----:B------:R-:W-:Y:S01]  /*09c0*/  ELECT P0, URZ, PT ;  /* 0x00000000003f782f */ /* 0x000fe20003800000 */
[----:B------:R-:W-:Y:S01]  /*09d0*/  NOP ;  /* 0x0000000000007918 */ /* 0x000fe20000000000 */
[----:B-1----:R-:W-:Y:S01]  /*09e0*/  UMOV UR4, 0x20 ;  /* 0x0000002000047882 */ /* 0x002fe20000000000 */
[----:B------:R-:W1:Y:S03]  /*09f0*/  SHFL.IDX PT, R0, R0, RZ, 0x1f ;  /* 0x00001fff00007589 */ /* 0x000e6600000e0000 */
[----:B------:R-:W3:Y:S01]  /*0a00*/  S2UR UR37, SR_CgaCtaId ;  /* 0x00000000002579c3 */ /* 0x000ee20000008800 */
[----:B-----5:R-:W-:Y:S02]  /*0a10*/  ISETP.NE.AND P2, PT, R2, 0x1, PT ;  /* 0x000000010200780c */ /* 0x020fe40003f45270 */
[----:B------:R-:W5:Y:S01]  /*0a20*/  S2R R2, SR_CTAID.X ;  /* 0x0000000000027919 */ /* 0x000f620000002500 */
[----:B-1----:R-:W-:-:S10]  /*0a30*/  ISETP.NE.OR P0, PT, R0, RZ, !P0 ;  /* 0x000000ff0000720c */ /* 0x002fd40004705670 */
[----:B------:R-:W5:Y:S01]  /*0a40*/  @P2 LDC R7, c[0x0][0x10] ;  /* 0x00000400ff072b82 */ /* 0x000f620000000800 */
[----:B--2---:R-:W-:Y:S02]  /*0a50*/  @P2 IMAD.MOV.U32 R0, RZ, RZ, R3 ;  /* 0x000000ffff002224 */ /* 0x004fe400078e0003 */
[----:B------:R-:W-:Y:S01]  /*0a60*/  @P2 IMAD.MOV.U32 R5, RZ, RZ, RZ ;  /* 0x000000ffff052224 */ /* 0x000fe200078e00ff */
[----:B------:R-:W-:Y:S02]  /*0a70*/  VOTEU.ALL UP1, P0 ;  /* 0x00000000003f7886 */ /* 0x000fe40000020000 */
[----:B------:R-:W-:Y:S01]  /*0a80*/  @P2 MOV R4, R0 ;  /* 0x0000000000042202 */ /* 0x000fe20000000f00 */
[----:B------:R-:W-:Y:S01]  /*0a90*/  VOTEU.ALL UP2, P0 ;  /* 0x00000000003f7886 */ /* 0x000fe20000040000 */
[----:B------:R-:W1:Y:S01]  /*0aa0*/  @!P2 LDC R9, c[0x0][0xc] ;  /* 0x00000300ff09ab82 */ /* 0x000e620000000800 */
[----:B------:R-:W-:Y:S01]  /*0ab0*/  @!P2 MOV R0, R3 ;  /* 0x000000030000a202 */ /* 0x000fe20000000f00 */
[----:B------:R-:W-:Y:S01]  /*0ac0*/  IMAD.MOV.U32 R3, RZ, RZ, RZ ;  /* 0x000000ffff037224 */ /* 0x000fe200078e00ff */
[----:B------:R-:W-:Y:S01]  /*0ad0*/  @!UP1 UMOV UR6, 0x400 ;  /* 0x0000040000069882 */ /* 0x000fe20000000000 */
[----:B------:R-:W-:-:S04]  /*0ae0*/  @!UP1 UIADD3 UR4, -UR4, 0x100000, URZ ;  /* 0x0010000004049890 */ /* 0x000fc8000fffe13f */
[----:B------:R-:W-:Y:S02]  /*0af0*/  @!UP1 USHF.L.U32 UR5, UR4, 0xb, URZ ;  /* 0x0000000b04059899 */ /* 0x000fe4000800063f */
[----:B------:R-:W-:Y:S02]  /*0b00*/  @!UP1 USHF.L.U32 UR4, UR4, 0x1, URZ ;  /* 0x0000000104049899 */ /* 0x000fe4000800063f */
[----:B---3--:R-:W-:Y:S01]  /*0b10*/  @!UP1 ULEA UR8, UR37, UR6, 0x18 ;  /* 0x0000000625089291 */ /* 0x008fe2000f8ec03f */
[----:B------:R-:W-:Y:S01]  /*0b20*/  VOTEU.ALL UP1, P0 ;  /* 0x00000000003f7886 */ /* 0x000fe20000020000 */
[----:B------:R-:W-:Y:S01]  /*0b30*/  PLOP3.LUT P0, PT, PT, PT, UP0, 0x80, 0x0 ;  /* 0x000000000000781c */ /* 0x000fe20003f0f008 */
[----:B------:R-:W-:Y:S01]  /*0b40*/  ULDC UR6, c[0x0][0xc] ;  /* 0x0000030000067ab9 */ /* 0x000fe20000000800 */
[----:B------:R-:W-:Y:S01]  /*0b50*/  ULDC UR7, c[0x0][0x10] ;  /* 0x0000040000077ab9 */ /* 0x000fe20000000800 */
[----:B-----5:R-:W-:Y:S01]  /*0b60*/  @P2 IMAD.WIDE.U32 R6, R2, R7, R4 ;  /* 0x0000000702062225 */ /* 0x020fe200078e0004 */
[----:B------:R-:W2:Y:S06]  /*0b70*/  FENCE.VIEW.ASYNC.S ;  /* 0x00000000000073c6 */ /* 0x000eac0000000000 */
[----:B--2---:R-:W4:Y:S01]  /*0b80*/  @!UP1 SYNCS.EXCH.64 URZ, [UR8+0xc0], UR4 ;  /* 0x0000c004083f95b2 */ /* 0x004f220008000100 */
[----:B------:R-:W-:-:S02]  /*0b90*/  @P2 IMAD.MOV.U32 R16, RZ, RZ, R6 ;  /* 0x000000ffff102224 */ /* 0x000fc400078e0006 */
[----:B-1----:R-:W-:Y:S01]  /*0ba0*/  @!P2 IMAD.WIDE.U32 R4, R9, R0, R2 ;  /* 0x000000000904a225 */ /* 0x002fe200078e0002 */
[----:B------:R-:W-:-:S03]  /*0bb0*/  @P2 MOV R9, RZ ;  /* 0x000000ff00092202 */ /* 0x000fc60000000f00 */
[----:B------:R-:W-:Y:S01]  /*0bc0*/  @!P2 IMAD.MOV.U32 R16, RZ, RZ, R4 ;  /* 0x000000ffff10a224 */ /* 0x000fe200078e0004 */
[----:B------:R-:W-:Y:S02]  /*0bd0*/  @P2 IADD3 R17, R7, R9, RZ ;  /* 0x0000000907112210 */ /* 0x000fe40007ffe0ff */
[----:B------:R-:W-:Y:S02]  /*0be0*/  @!P2 MOV R17, R5 ;  /* 0x000000050011a202 */ /* 0x000fe40000000f00 */
[----:B------:R1:W-:Y:S01]  /*0bf0*/  STL [R1+0xc0], R16 ;  /* 0x0000c01001007387 */ /* 0x0003e20000100800 */
[----:B------:R2:W4:Y:S01]  /*0c00*/  @!UP2 SYNCS.EXCH.64 URZ, [UR8+0xc8], UR4 ;  /* 0x0000c804083fa5b2 */ /* 0x0005220008000100 */
[----:B------:R-:W-:Y:S02]  /*0c10*/  NOP ;  /* 0x0000000000007918 */ /* 0x000fe40000000000 */
[----:B------:R1:W-:Y:S01]  /*0c20*/  STL [R1+0xc4], R17 ;  /* 0x0000c41101007387 */ /* 0x0003e20000100800 */
[----:B--2---:R-:W-:-:S03]  /*0c30*/  UIMAD.WIDE.U32 UR4, UR6, UR7, URZ ;  /* 0x00000007060472a5 */ /* 0x004fc6000f8e003f */
[----:B------:R-:W-:Y:S02]  /*0c40*/  ULDC UR6, c[0x0][0x14] ;  /* 0x0000050000067ab9 */ /* 0x000fe40000000800 */
[----:B------:R-:W-:Y:S02]  /*0c50*/  UIMAD.WIDE.U32 UR52, UR4, UR6, URZ ;  /* 0x00000006043472a5 */ /* 0x000fe4000f8e003f */
[----:B------:R-:W-:-:S04]  /*0c60*/  UIMAD UR38, UR5, UR6, URZ ;  /* 0x00000006052672a4 */ /* 0x000fc8000f8e023f */
[----:B------:R-:W-:Y:S01]  /*0c70*/  UIADD3 UR38, UR53, UR38, URZ ;  /* 0x0000002635267290 */ /* 0x000fe2000fffe03f */
[----:B----4-:R-:W-:Y:S06]  /*0c80*/  BAR.SYNC.DEFER_BLOCKING 0x0 ;  /* 0x0000000000007b1d */ /* 0x010fec0000010000 */
[----:B-1----:R-:W-:Y:S05]  /*0c90*/  @!P0 BRA `(.L_x_9) ;  /* 0x000000ac00c08947 */ /* 0x002fea0003800000 */
[----:B------:R-:W-:-:S06]  /*0ca0*/  UISETP.GT.U32.AND UP0, UPT, UR9, 0x1, UPT ;  /* 0x000000010900788c */ /* 0x000fcc000bf04070 */
[----:B------:R-:W-:-:S13]  /*0cb0*/  PLOP3.LUT P0, PT, PT, PT, UP0, 0x80, 0x0 ;  /* 0x000000000000781c */ /* 0x000fda0003f0f008 */
[----:B------:R-:W-:Y:S05]  /*0cc0*/  @P0 EXIT ;  /* 0x000000000000094d */ /* 0x000fea0003800000 */
[----:B------:R-:W-:Y:S01]  /*0cd0*/  PRMT R6, RZ, 0x7610, R6 ;  /* 0x00007610ff067816 */ /* 0x000fe20000000006 */
[----:B------:R-:W-:Y:S01]  /*0ce0*/  IMAD.MOV.U32 R5, RZ, RZ, -0x1 ;  /* 0xffffffffff057424 */ /* 0x000fe200078e00ff */
[----:B------:R-:W-:Y:S01]  /*0cf0*/  ULDC.64 UR4, c[0x0][0x8f8] ;  /* 0x00023e0000047ab9 */ /* 0x000fe20000000a00 */
[----:B------:R-:W-:Y:S01]  /*0d00*/  UMOV UR59, 0xffffffff ;  /* 0xffffffff003b7882 */ /* 0x000fe20000000000 */
[----:B------:R-:W-:Y:S01]  /*0d10*/  ISETP.GE.U32.AND P0, PT, R16, UR4, PT ;  /* 0x0000000410007c0c */ /* 0x000fe2000bf06070 */
[----:B------:R1:W-:Y:S01]  /*0d20*/  STL.S16 [R1+0xd4], R6 ;  /* 0x0000d40601007387 */ /* 0x0003e20000100600 */
[----:B------:R-:W-:Y:S01]  /*0d30*/  UMOV UR43, 0xffffffff ;  /* 0xffffffff002b7882 */ /* 0x000fe20000000000 */
[----:B------:R-:W-:Y:S02]  /*0d40*/  PRMT R4, RZ, 0x7610, R4 ;  /* 0x00007610ff047816 */ /* 0x000fe40000000004 */
[----:B------:R1:W-:Y:S01]  /*0d50*/  STL [R1+0xd8], R5 ;  /* 0x0000d80501007387 */ /* 0x0003e20000100800 */
[----:B------:R-:W-:-:S13]  /*0d60*/  ISETP.GE.U32.AND.EX P0, PT, R17, UR5, PT, P0 ;  /* 0x0000000511007c0c */ /* 0x000fda000bf06100 */
[----:B-1----:R-:W-:Y:S05]  /*0d70*/  @P0 BRA `(.L_x_10) ;  /* 0x0000000400680947 */ /* 0x002fea0003800000 */
[----:B------:R-:W1:Y:S01]  /*0d80*/  LDC.64 R12, c[0x0][0x8d0] ;  /* 0x00023400ff0c7b82 */ /* 0x000e620000000a00 */
[----:B------:R-:W-:Y:S01]  /*0d90*/  MOV R4, R16 ;  /* 0x0000001000047202 */ /* 0x000fe20000000f00 */
[----:B------:R-:W-:-:S06]  /*0da0*/  IMAD.MOV.U32 R5, RZ, RZ, R17 ;  /* 0x000000ffff057224 */ /* 0x000fcc00078e0011 */
[----:B------:R-:W2:Y:S08]  /*0db0*/  LDC R10, c[0x0][0x8d8] ;  /* 0x00023600ff0a7b82 */ /* 0x000eb00000000800 */
[----:B------:R-:W3:Y:S01]  /*0dc0*/  LDC.64 R14, c[0x0][0x8c8] ;  /* 0x00023200ff0e7b82 */ /* 0x000ee20000000a00 */
[----:B-1----:R-:W-:-:S04]  /*0dd0*/  ISETP.NE.U32.AND P0, PT, R12, RZ, PT ;  /* 0x000000ff0c00720c */ /* 0x002fc80003f05070 */
[----:B------:R-:W-:-:S13]  /*0de0*/  ISETP.NE.AND.EX P0, PT, R13, RZ, PT, P0 ;  /* 0x000000ff0d00720c */ /* 0x000fda0003f05300 */
[----:B--23--:R-:W-:Y:S05]  /*0df0*/  @!P0 BRA `(.L_x_11) ;  /* 0x0000000000288947 */ /* 0x00cfea0003800000 */
[----:B------:R-:W1:Y:S02]  /*0e00*/  LDC R9, c[0x0][0x8dc] ;  /* 0x00023700ff097b82 */ /* 0x000e640000000800 */
[----:B-1----:R-:W-:-:S04]  /*0e10*/  IADD3 R9, P0, R16, R9, RZ ;  /* 0x0000000910097210 */ /* 0x002fc80007f1e0ff */
[----:B------:R-:W-:-:S05]  /*0e20*/  IADD3.X R11, RZ, R17, RZ, P0, !PT ;  /* 0x00000011ff0b7210 */ /* 0x000fca00007fe4ff */
[----:B------:R-:W-:-:S04]  /*0e30*/  IMAD.WIDE.U32 R4, R11, R12, RZ ;  /* 0x0000000c0b047225 */ /* 0x000fc800078e00ff */
[----:B------:R-:W-:-:S04]  /*0e40*/  IMAD.WIDE.U32 R6, P0, R9, R13, R4 ;  /* 0x0000000d09067225 */ /* 0x000fc80007800004 */
[----:B------:R-:W-:Y:S01]  /*0e50*/  IMAD.WIDE.U32 R4, R9, R12, RZ ;  /* 0x0000000c09047225 */ /* 0x000fe200078e00ff */
[----:B------:R-:W-:-:S03]  /*0e60*/  MOV R8, R7 ;  /* 0x0000000700087202 */ /* 0x000fc60000000f00 */
[----:B------:R-:W-:Y:S01]  /*0e70*/  IMAD.X R9, RZ, RZ, RZ, P0 ;  /* 0x000000ffff097224 */ /* 0x000fe200000e06ff */
[----:B------:R-:W-:-:S05]  /*0e80*/  IADD3 RZ, P0, R5, R6, RZ ;  /* 0x0000000605ff7210 */ /* 0x000fca0007f1e0ff */
[----:B------:R-:W-:-:S08]  /*0e90*/  IMAD.WIDE.U32.X R4, R11, R13, R8, P0 ;  /* 0x0000000d0b047225 */ /* 0x000fd000000e0408 */
.L_x_11:
[-CC-:B------:R-:W-:Y:S01]  /*0ea0*/  SHF.R.U64 R24, R4, R10.reuse, R5.reuse ;  /* 0x0000000a04187219 */ /* 0x180fe20000001205 */
[----:B------:R-:W1:Y:S01]  /*0eb0*/  LDC R8, c[0x0][0x8c0] ;  /* 0x00023000ff087b82 */ /* 0x000e620000000800 */
[----:B------:R-:W-:Y:S01]  /*0ec0*/  SHF.R.U32.HI R4, RZ, R10, R5 ;  /* 0x0000000aff047219 */ /* 0x000fe20000011605 */
[----:B------:R-:W-:Y:S01]  /*0ed0*/  ULDC UR4, c[0x0][0x150] ;  /* 0x0000540000047ab9 */ /* 0x000fe20000000800 */
[----:B------:R-:W-:Y:S01]  /*0ee0*/  IADD3 R9, P0, RZ, -R24, RZ ;  /* 0x80000018ff097210 */ /* 0x000fe20007f1e0ff */
[----:B------:R-:W-:Y:S01]  /*0ef0*/  IMAD.MOV.U32 R5, RZ, RZ, R17 ;  /* 0x000000ffff057224 */ /* 0x000fe200078e0011 */
[----:B------:R-:W-:-:S03]  /*0f00*/  I2FP.F32.U32 R3, R2 ;  /* 0x0000000200037245 */ /* 0x000fc60000201000 */
[----:B------:R-:W2:Y:S01]  /*0f10*/  LDC.64 R18, c[0x0][0x8e8] ;  /* 0x00023a00ff127b82 */ /* 0x000ea20000000a00 */
[----:B------:R-:W-:Y:S01]  /*0f20*/  IMAD.X R11, RZ, RZ, ~R4, P0 ;  /* 0x000000ffff0b7224 */ /* 0x000fe200000e0e04 */
[----:B------:R-:W-:Y:S01]  /*0f30*/  MOV R4, R16 ;  /* 0x0000001000047202 */ /* 0x000fe20000000f00 */
[----:B------:R-:W-:Y:S01]  /*0f40*/  FMUL R3, R3, UR4 ;  /* 0x0000000403037c20 */ /* 0x000fe20008400000 */
[----:B------:R-:W-:Y:S01]  /*0f50*/  ULDC UR4, c[0x0][0x154] ;  /* 0x0000550000047ab9 */ /* 0x000fe20000000800 */
[-C--:B------:R-:W-:Y:S02]  /*0f60*/  IMAD R6, R11, R14.reuse, RZ ;  /* 0x0000000e0b067224 */ /* 0x080fe400078e02ff */
[C---:B------:R-:W-:Y:S01]  /*0f70*/  IMAD.WIDE.U32 R4, R9.reuse, R14, R4 ;  /* 0x0000000e09047225 */ /* 0x040fe200078e0004 */
[----:B------:R-:W3:Y:S01]  /*0f80*/  LDC R10, c[0x0][0x8b0] ;  /* 0x00022c00ff0a7b82 */ /* 0x000ee20000000800 */
[----:B------:R-:W4:Y:S02]  /*0f90*/  F2I.U32.TRUNC.NTZ R3, R3 ;  /* 0x0000000300037305 */ /* 0x000f24000020f000 */
[----:B------:R-:W-:-:S05]  /*0fa0*/  IMAD R9, R9, R15, R6 ;  /* 0x0000000f09097224 */ /* 0x000fca00078e0206 */
[----:B------:R-:W5:Y:S01]  /*0fb0*/  LDC R7, c[0x0][0x144] ;  /* 0x00005100ff077b82 */ /* 0x000f620000000800 */
[----:B------:R-:W-:Y:S01]  /*0fc0*/  IADD3 R5, R5, R9, RZ ;  /* 0x0000000905057210 */ /* 0x000fe20007ffe0ff */
[----:B------:R-:W-:-:S03]  /*0fd0*/  IMAD.MOV.U32 R9, RZ, RZ, 0x1 ;  /* 0x00000001ff097424 */ /* 0x000fc600078e00ff */
[----:B-1----:R-:W-:Y:S02]  /*0fe0*/  SHF.R.U64 R12, R4, R8, R5 ;  /* 0x00000008040c7219 */ /* 0x002fe40000001205 */
[----:B------:R-:W-:Y:S01]  /*0ff0*/  I2FP.F32.U32 R4, R0 ;  /* 0x0000000000047245 */ /* 0x000fe20000201000 */
[----:B------:R-:W1:Y:S01]  /*1000*/  LDC R14, c[0x0][0x900] ;  /* 0x00024000ff0e7b82 */ /* 0x000e620000000800 */
[----:B--2---:R-:W-:Y:S01]  /*1010*/  ISETP.NE.U32.AND P0, PT, R18, RZ, PT ;  /* 0x000000ff1200720c */ /* 0x004fe20003f05070 */
[----:B----4-:R-:W-:Y:S01]  /*1020*/  IMAD.MOV R6, RZ, RZ, -R3 ;  /* 0x000000ffff067224 */ /* 0x010fe200078e0a03 */
[----:B------:R-:W-:Y:S01]  /*1030*/  SHF.R.U32.HI R3, RZ, R8, R5 ;  /* 0x00000008ff037219 */ /* 0x000fe20000011605 */
[----:B------:R-:W-:Y:S01]  /*1040*/  FMUL R4, R4, UR4 ;  /* 0x0000000404047c20 */ /* 0x000fe20008400000 */
[----:B------:R-:W-:Y:S02]  /*1050*/  ISETP.NE.AND.EX P0, PT, R19, RZ, PT, P0 ;  /* 0x000000ff1300720c */ /* 0x000fe40003f05300 */
[----:B------:R-:W-:Y:S01]  /*1060*/  MOV R5, 0xffffffff ;  /* 0xffffffff00057802 */ /* 0x000fe20000000f00 */
[----:B------:R-:W2:Y:S01]  /*1070*/  LDC R13, c[0x0][0x148] ;  /* 0x00005200ff0d7b82 */ /* 0x000ea20000000800 */
[----:B------:R4:W1:Y:S01]  /*1080*/  F2I.U32.TRUNC.NTZ R11, R4 ;  /* 0x00000004000b7305 */ /* 0x000862000020f000 */
[----:B---3--:R-:W-:-:S02]  /*1090*/  SHF.R.U64 R23, R12, R10, R3 ;  /* 0x0000000a0c177219 */ /* 0x008fc40000001203 */
[----:B------:R-:W-:-:S04]  /*10a0*/  SHF.R.U32.HI R3, RZ, R10, R3 ;  /* 0x0000000aff037219 */ /* 0x000fc80000011603 */
[----:B------:R-:W3:Y:S01]  /*10b0*/  LDC R17, c[0x0][0x8a8] ;  /* 0x00022a00ff117b82 */ /* 0x000ee20000000800 */
[----:B-----5:R-:W-:-:S07]  /*10c0*/  IMAD R8, R7, R6, R2 ;  /* 0x0000000607087224 */ /* 0x020fce00078e0202 */
[----:B------:R-:W2:Y:S01]  /*10d0*/  LDC R16, c[0x0][0x8f0] ;  /* 0x00023c00ff107b82 */ /* 0x000ea20000000800 */
[-C--:B-1----:R-:W-:Y:S02]  /*10e0*/  SHF.L.U32 R2, R5, R14.reuse, RZ ;  /* 0x0000000e05027219 */ /* 0x082fe400000006ff */
[--C-:B------:R-:W-:Y:S02]  /*10f0*/  SHF.R.U64 R22, R23, R14, R3.reuse ;  /* 0x0000000e17167219 */ /* 0x100fe40000001203 */
[----:B------:R-:W-:Y:S02]  /*1100*/  LOP3.LUT R10, RZ, R2, RZ, 0x33, !PT ;  /* 0x00000002ff0a7212 */ /* 0x000fe400078e33ff */
[-C--:B------:R-:W-:Y:S01]  /*1110*/  SHF.R.U32.HI R3, RZ, R14.reuse, R3 ;  /* 0x0000000eff037219 */ /* 0x080fe20000011603 */
[----:B------:R-:W1:Y:S01]  /*1120*/  LDC R21, c[0x0][0x8e0] ;  /* 0x00023800ff157b82 */ /* 0x000e620000000800 */
[----:B------:R-:W-:Y:S02]  /*1130*/  SHF.L.U32 R9, R9, R14, RZ ;  /* 0x0000000e09097219 */ /* 0x000fe400000006ff */
[----:B------:R-:W-:-:S05]  /*1140*/  MOV R2, R22 ;  /* 0x0000001600027202 */ /* 0x000fca0000000f00 */
[----:B------:R-:W1:Y:S01]  /*1150*/  LDC R20, c[0x0][0x8b8] ;  /* 0x00022e00ff147b82 */ /* 0x000e620000000800 */
[----:B----4-:R-:W-:Y:S05]  /*1160*/  @!P0 BRA `(.L_x_12) ;  /* 0x0000000000288947 */ /* 0x010fea0003800000 */
[----:B------:R-:W4:Y:S02]  /*1170*/  LDC R7, c[0x0][0x8f4] ;  /* 0x00023d00ff077b82 */ /* 0x000f240000000800 */
[----:B----4-:R-:W-:-:S05]  /*1180*/  IADD3 R7, P0, R22, R7, RZ ;  /* 0x0000000716077210 */ /* 0x010fca0007f1e0ff */
[----:B------:R-:W-:-:S04]  /*1190*/  IMAD.X R15, RZ, RZ, R3, P0 ;  /* 0x000000ffff0f7224 */ /* 0x000fc800000e0603 */
[----:B------:R-:W-:-:S04]  /*11a0*/  IMAD.WIDE.U32 R2, R15, R18, RZ ;  /* 0x000000120f027225 */ /* 0x000fc800078e00ff */
[----:B------:R-:W-:-:S04]  /*11b0*/  IMAD.WIDE.U32 R4, P0, R7, R19, R2 ;  /* 0x0000001307047225 */ /* 0x000fc80007800002 */
[----:B------:R-:W-:Y:S01]  /*11c0*/  IMAD.WIDE.U32 R2, R7, R18, RZ ;  /* 0x0000001207027225 */ /* 0x000fe200078e00ff */
[----:B------:R-:W-:-:S03]  /*11d0*/  IADD3.X R7, RZ, RZ, RZ, P0, !PT ;  /* 0x000000ffff077210 */ /* 0x000fc600007fe4ff */
[----:B------:R-:W-:Y:S01]  /*11e0*/  IMAD.MOV.U32 R6, RZ, RZ, R5 ;  /* 0x000000ffff067224 */ /* 0x000fe200078e0005 */
[----:B------:R-:W-:-:S05]  /*11f0*/  IADD3 RZ, P0, R3, R4, RZ ;  /* 0x0000000403ff7210 */ /* 0x000fca0007f1e0ff */
[----:B------:R-:W-:-:S08]  /*1200*/  IMAD.WIDE.U32.X R2, R15, R19, R6, P0 ;  /* 0x000000130f027225 */ /* 0x000fd000000e0406 */
.L_x_12:
[----:B--2---:R-:W-:Y:S01]  /*1210*/  SHF.R.U64 R2, R2, R16, R3 ;  /* 0x0000001002027219 */ /* 0x004fe20000001203 */
[----:B---3--:R-:W-:Y:S01]  /*1220*/  VIADD R3, R17, 0xffffffff ;  /* 0xffffffff11037836 */ /* 0x008fe20000000000 */
[----:B------:R-:W-:Y:S02]  /*1230*/  IADD3 R11, -R11, RZ, RZ ;  /* 0x000000ff0b0b7210 */ /* 0x000fe40007ffe1ff */
[----:B------:R-:W-:Y:S02]  /*1240*/  LOP3.LUT R10, R23, R10, RZ, 0xc0, !PT ;  /* 0x0000000a170a7212 */ /* 0x000fe400078ec0ff */
[----:B------:R-:W-:Y:S01]  /*1250*/  IADD3 R4, -R2, RZ, RZ ;  /* 0x000000ff02047210 */ /* 0x000fe20007ffe1ff */
[----:B------:R-:W-:Y:S01]  /*1260*/  @P2 IMAD R8, R13, R11, R0 ;  /* 0x0000000b0d082224 */ /* 0x000fe200078e0200 */
[----:B------:R-:W-:Y:S01]  /*1270*/  LOP3.LUT R3, R12, R3, RZ, 0xc0, !PT ;  /* 0x000000030c037212 */ /* 0x000fe200078ec0ff */
[----:B------:R-:W-:Y:S01]  /*1280*/  IMAD R9, R9, R2, R10 ;  /* 0x0000000209097224 */ /* 0x000fe200078e020a */
[----:B------:R-:W-:Y:S01]  /*1290*/  R2UR UR43, R24 ;  /* 0x00000000182b72ca */ /* 0x000fe200000e0000 */
[----:B-1----:R-:W-:-:S02]  /*12a0*/  IMAD R0, R4, R21, R22 ;  /* 0x0000001504007224 */ /* 0x002fc400078e0216 */
[----:B------:R-:W-:Y:S02]  /*12b0*/  IMAD R8, R9, R20, R8 ;  /* 0x0000001409087224 */ /* 0x000fe400078e0208 */
[----:B------:R-:W-:Y:S02]  /*12c0*/  IMAD R3, R0, R17, R3 ;  /* 0x0000001100037224 */ /* 0x000fe400078e0203 */
[----:B------:R-:W-:-:S03]  /*12d0*/  IMAD.MOV.U32 R4, RZ, RZ, 0x1 ;  /* 0x00000001ff047424 */ /* 0x000fc600078e00ff */
[----:B------:R-:W-:-:S04]  /*12e0*/  SEL R0, R3, R8, !P2 ;  /* 0x0000000803007207 */ /* 0x000fc80005000000 */
[----:B------:R-:W-:Y:S02]  /*12f0*/  R2UR UR59, R0 ;  /* 0x00000000003b72ca */ /* 0x000fe400000e0000 */
[----:B------:R-:W-:-:S05]  /*1300*/  SEL R0, R8, R3, !P2 ;  /* 0x0000000308007207 */ /* 0x000fca0005000000 */
[----:B------:R1:W-:Y:S08]  /*1310*/  STL [R1+0xd8], R0 ;  /* 0x0000d80001007387 */ /* 0x0003f00000100800 */
.L_x_10:
[----:B------:R-:W-:-:S08]  /*1320*/  NOP ;  /* 0x0000000000007918 */ /* 0x000fd00000000000 */
[----:B------:R-:W2:Y:S02]  /*1330*/  USETMAXREG.TRY_ALLOC.CTAPOOL UP0, 0xe8 ;  /* 0x000000e8000079c8 */ /* 0x000ea40008000600 */
[----:B--2---:R-:W-:-:S13]  /*1340*/  PLOP3.LUT P0, PT, PT, PT, UP0, 0x80, 0x0 ;  /* 0x000000000000781c */ /* 0x004fda0003f0f008 */
[----:B------:R-:W-:Y:S05]  /*1350*/  @!P0 BRA `(.L_x_10) ;  /* 0xfffffffc00f08947 */ /* 0x000fea000383ffff */
[----:B------:R-:W-:Y:S02]  /*1360*/  ULDC.64 UR4, c[0x0][0x590] ;  /* 0x0001640000047ab9 */ /* 0x000fe40000000a00 */
[----:B------:R-:W-:-:S04]  /*1370*/  ISETP.NE.U32.AND P0, PT, RZ, UR4, PT ;  /* 0x00000004ff007c0c */ /* 0x000fc8000bf05070 */
[----:B------:R-:W-:-:S13]  /*1380*/  ISETP.NE.AND.EX P0, PT, RZ, UR5, PT, P0 ;  /* 0x00000005ff007c0c */ /* 0x000fda000bf05300 */
[----:B------:R-:W-:Y:S05]  /*1390*/  @P0 BRA `(.L_x_13) ;  /* 0x0000000000400947 */ /* 0x000fea0003800000 */
[----:B------:R-:W-:Y:S02]  /*13a0*/  ULDC.64 UR4, c[0x0][0x588] ;  /* 0x0001620000047ab9 */ /* 0x000fe40000000a00 */
[----:B------:R-:W-:-:S04]  /*13b0*/  ISETP.NE.U32.AND P0, PT, RZ, UR4, PT ;  /* 0x00000004ff007c0c */ /* 0x000fc8000bf05070 */
[----:B------:R-:W-:-:S13]  /*13c0*/  ISETP.NE.AND.EX P0, PT, RZ, UR5, PT, P0 ;  /* 0x00000005ff007c0c */ /* 0x000fda000bf05300 */
[----:B------:R-:W-:Y:S05]  /*13d0*/  @!P0 BRA `(.L_x_14) ;  /* 0x0000000000188947 */ /* 0x000fea0003800000 */
[----:B------:R-:W2:Y:S02]  /*13e0*/  LDC.64 R2, c[0x0][0x588] ;  /* 0x00016200ff027b82 */ /* 0x000ea40000000a00 */
[----:B--2---:R-:W2:Y:S01]  /*13f0*/  LDG.E R2, desc[UR54][R2.64] ;  /* 0x0000003602027981 */ /* 0x004ea2000c1e1900 */
[----:B-1----:R-:W-:-:S05]  /*1400*/  MOV R0, 0x1 ;  /* 0x0000000100007802 */ /* 0x002fca0000000f00 */
[----:B------:R3:W-:Y:S04]  /*1410*/  STL.S16 [R1+0xd4], R0 ;  /* 0x0000d40001007387 */ /* 0x0007e80000100600 */
[----:B--2---:R3:W-:Y:S01]  /*1420*/  STL [R1+0xbc], R2 ;  /* 0x0000bc0201007387 */ /* 0x0047e20000100800 */
[----:B------:R-:W-:Y:S05]  /*1430*/  BRA `(.L_x_13) ;  /* 0x0000000000187947 */ /* 0x000fea0003800000 */
.L_x_14:
[----:B-1----:R-:W-:Y:S01]  /*1440*/  IMAD.MOV.U32 R0, RZ, RZ, 0x1 ;  /* 0x00000001ff007424 */ /* 0x002fe200078e00ff */
[----:B------:R-:W-:-:S04]  /*1450*/  ULDC UR4, c[0x0][0x580] ;  /* 0x0001600000047ab9 */ /* 0x000fc80000000800 */
[----:B------:R-:W-:Y:S02]  /*1460*/  PRMT R2, R0, 0x7610, R2 ;  /* 0x0000761000027816 */ /* 0x000fe40000000002 */
[----:B------:R-:W-:-:S05]  /*1470*/  MOV R0, UR4 ;  /* 0x0000000400007c02 */ /* 0x000fca0008000f00 */
[----:B------:R2:W-:Y:S04]  /*1480*/  STL [R1+0xbc], R0 ;  /* 0x0000bc0001007387 */ /* 0x0005e80000100800 */
[----:B------:R2:W-:Y:S02]  /*1490*/  STL.S16 [R1+0xd4], R2 ;  /* 0x0000d40201007387 */ /* 0x0005e40000100600 */
.L_x_13:
        /* <DEDUP_REMOVED lines=8> */
[----:B------:R-:W4:Y:S02]  /*1520*/  LDC.64 R16, c[0x0][0x5a8] ;  /* 0x00016a00ff107b82 */ /* 0x000f240000000a00 */
[----:B----4-:R4:W5:Y:S01]  /*1530*/  LDG.E R16, desc[UR54][R16.64] ;  /* 0x0000003610107981 */ /* 0x010962000c1e1900 */
[----:B------:R-:W-:Y:S05]  /*1540*/  BRA `(.L_x_15) ;  /* 0x0000000000087947 */ /* 0x000fea0003800000 */
.L_x_16:
[----:B------:R-:W-:Y:S02]  /*1550*/  ULDC UR4, c[0x0][0x5a0] ;  /* 0x0001680000047ab9 */ /* 0x000fe40000000800 */
[----:B------:R-:W-:-:S07]  /*1560*/  IMAD.U32 R16, RZ, RZ, UR4 ;  /* 0x00000004ff107e24 */ /* 0x000fce000f8e00ff */
.L_x_15:
[----:B------:R-:W-:-:S13]  /*1570*/  LOP3.LUT P0, RZ, R4, 0xff, RZ, 0xc0, !PT ;  /* 0x000000ff04ff7812 */ /* 0x000fda000780c0ff */
[----:B------:R-:W-:Y:S05]  /*1580*/  @!P0 EXIT ;  /* 0x000000000000894d */ /* 0x000fea0003800000 */
[----:B--23--:R-:W2:Y:S01]  /*1590*/  LDL R2, [R1+0xd4] ;  /* 0x0000d40001027983 */ /* 0x00cea20000100800 */
[----:B------:R-:W-:-:S03]  /*15a0*/  ULDC UR4, c[0x0][0x28c] ;  /* 0x0000a30000047ab9 */ /* 0x000fc60000000800 */
[----:B-1----:R-:W3:Y:S01]  /*15b0*/  LDL R0, [R1+0xbc] ;  /* 0x0000bc0001007983 */ /* 0x002ee20000100800 */
[----:B------:R-:W-:Y:S02]  /*15c0*/  UIADD3 UR4, UR4, 0x3f, URZ ;  /* 0x0000003f04047890 */ /* 0x000fe4000fffe03f */
[----:B------:R-:W-:Y:S02]  /*15d0*/  ULOP3.LUT UR57, UR45, 0x1, URZ, 0xfc, !UPT ;  /* 0x000000012d397892 */ /* 0x000fe4000f8efc3f */
[----:B------:R-:W-:Y:S02]  /*15e0*/  USHF.R.S32.HI UR5, URZ, 0x1f, UR4 ;  /* 0x0000001f3f057899 */ /* 0x000fe40008011404 */
[----:B------:R-:W-:Y:S02]  /*15f0*/  ULOP3.LUT UR56, UR39, 0x1, URZ, 0xfc, !UPT ;  /* 0x0000000127387892 */ /* 0x000fe4000f8efc3f */
[----:B------:R-:W-:Y:S01]  /*1600*/  ULEA.HI UR5, UR5, UR4, URZ, 0x6 ;  /* 0x0000000405057291 */ /* 0x000fe2000f8f303f */
[----:B------:R-:W-:Y:S01]  /*1610*/  ULDC.64 UR60, c[0x0][0x198] ;  /* 0x00006600003c7ab9 */ /* 0x000fe20000000a00 */
[----:B------:R-:W-:-:S02]  /*1620*/  UMOV UR49, URZ ;  /* 0x0000003f00317c82 */ /* 0x000fc40008000000 */
[----:B------:R-:W-:Y:S01]  /*1630*/  USHF.R.S32.HI UR58, URZ, 0x6, UR5 ;  /* 0x000000063f3a7899 */ /* 0x000fe20008011405 */
[----:B------:R-:W-:Y:S01]  /*1640*/  UMOV UR36, URZ ;  /* 0x0000003f00247c82 */ /* 0x000fe20008000000 */
[C---:B--2---:R-:W-:Y:S02]  /*1650*/  PRMT R4, R2.reuse, 0x7610, R4 ;  /* 0x0000761002047816 */ /* 0x044fe40000000004 */
[----:B------:R-:W-:Y:S02]  /*1660*/  PRMT R3, R2, 0x7610, R3 ;  /* 0x0000761002037816 */ /* 0x000fe40000000003 */
[----:B---3--:R-:W-:Y:S01]  /*1670*/  MOV R2, R0 ;  /* 0x0000000000027202 */ /* 0x008fe20000000f00 */
[----:B------:R1:W-:Y:S04]  /*1680*/  STL.S16 [R1+0xd0], R4 ;  /* 0x0000d00401007387 */ /* 0x0003e80000100600 */
[----:B------:R1:W-:Y:S04]  /*1690*/  STL [R1+0xc8], R0 ;  /* 0x0000c80001007387 */ /* 0x0003e80000100800 */
[----:B------:R1:W-:Y:S04]  /*16a0*/  STL.S16 [R1+0xcc], R3 ;  /* 0x0000cc0301007387 */ /* 0x0003e80000100600 */
[----:B------:R1:W-:Y:S04]  /*16b0*/  STL [R1+0xb8], RZ ;  /* 0x0000b8ff01007387 */ /* 0x0003e80000100800 */
[----:B------:R1:W-:Y:S02]  /*16c0*/  STL [R1+0xb4], RZ ;  /* 0x0000b4ff01007387 */ /* 0x0003e40000100800 */
.L_x_139:
[----:B-1----:R-:W1:Y:S01]  /*16d0*/  S2R R0, SR_TID.X ;  /* 0x0000000000007919 */ /* 0x002e620000002100 */
[----:B--2---:R-:W2:Y:S01]  /*16e0*/  S2UR UR9, SR_CgaCtaId ;  /* 0x00000000000979c3 */ /* 0x004ea20000008800 */
[----:B------:R-:W-:Y:S01]  /*16f0*/  UMOV UR44, 0x400 ;  /* 0x00000400002c7882 */ /* 0x000fe20000000000 */
[----:B------:R-:W-:Y:S01]  /*1700*/  UMOV UR4, URZ ;  /* 0x0000003f00047c82 */ /* 0x000fe20008000000 */
[----:B------:R-:W-:Y:S01]  /*1710*/  STL [R1+0xb0], RZ ;  /* 0x0000b0ff01007387 */ /* 0x000fe20000100800 */
[----:B------:R-:W-:Y:S01]  /*1720*/  UMOV UR8, URZ ;  /* 0x0000003f00087c82 */ /* 0x000fe20008000000 */
[----:B------:R-:W-:Y:S01]  /*1730*/  UMOV UR5, URZ ;  /* 0x0000003f00057c82 */ /* 0x000fe20008000000 */
[----:B------:R-:W-:Y:S01]  /*1740*/  UMOV UR10, UR36 ;  /* 0x00000024000a7c82 */ /* 0x000fe20008000000 */
[----:B------:R-:W-:Y:S01]  /*1750*/  STL [R1+0xac], RZ ;  /* 0x0000acff01007387 */ /* 0x000fe20000100800 */
[----:B---34-:R-:W3:Y:S01]  /*1760*/  LDC R3, c[0x0][0x28c] ;  /* 0x0000a300ff037b82 */ /* 0x018ee20000000800 */
[----:B------:R-:W-:Y:S01]  /*1770*/  CS2R R228, SRZ ;  /* 0x0000000000e47805 */ /* 0x000fe2000001ff00 */
[----:B----4-:R-:W-:Y:S01]  /*1780*/  IMAD.MOV.U32 R17, RZ, RZ, RZ ;  /* 0x000000ffff117224 */ /* 0x010fe200078e00ff */
[----:B------:R-:W-:Y:S01]  /*1790*/  STL [R1+0xa8], RZ ;  /* 0x0000a8ff01007387 */ /* 0x000fe20000100800 */
[----:B------:R-:W-:-:S02]  /*17a0*/  CS2R R18, SRZ ;  /* 0x0000000000127805 */ /* 0x000fc4000001ff00 */
[----:B------:R-:W-:Y:S02]  /*17b0*/  CS2R R22, SRZ ;  /* 0x0000000000167805 */ /* 0x000fe4000001ff00 */
[----:B------:R-:W-:Y:S01]  /*17c0*/  CS2R R152, SRZ ;  /* 0x0000000000987805 */ /* 0x000fe2000001ff00 */
[----:B------:R-:W-:Y:S01]  /*17d0*/  STL [R1+0xa4], RZ ;  /* 0x0000a4ff01007387 */ /* 0x000fe20000100800 */
[----:B------:R-:W-:Y:S02]  /*17e0*/  CS2R R154, SRZ ;  /* 0x00000000009a7805 */ /* 0x000fe4000001ff00 */
[----:B------:R-:W-:Y:S02]  /*17f0*/  CS2R R156, SRZ ;  /* 0x00000000009c7805 */ /* 0x000fe4000001ff00 */
[----:B------:R-:W-:Y:S01]  /*1800*/  CS2R R158, SRZ ;  /* 0x00000000009e7805 */ /* 0x000fe2000001ff00 */
[----:B------:R-:W-:Y:S01]  /*1810*/  STL [R1+0xa0], RZ ;  /* 0x0000a0ff01007387 */ /* 0x000fe20000100800 */
[----:B------:R-:W-:-:S02]  /*1820*/  CS2R R160, SRZ ;  /* 0x0000000000a07805 */ /* 0x000fc4000001ff00 */
[----:B------:R-:W-:Y:S02]  /*1830*/  CS2R R162, SRZ ;  /* 0x0000000000a27805 */ /* 0x000fe4000001ff00 */
[----:B------:R-:W-:Y:S01]  /*1840*/  CS2R R164, SRZ ;  /* 0x0000000000a47805 */ /* 0x000fe2000001ff00 */
[----:B------:R-:W-:Y:S01]  /*1850*/  STL [R1+0x9c], RZ ;  /* 0x00009cff01007387 */ /* 0x000fe20000100800 */
[----:B--2---:R-:W-:Y:S01]  /*1860*/  ULEA UR44, UR9, UR44, 0x18 ;  /* 0x0000002c092c7291 */ /* 0x004fe2000f8ec03f */
[----:B------:R-:W-:Y:S02]  /*1870*/  CS2R R166, SRZ ;  /* 0x0000000000a67805 */ /* 0x000fe4000001ff00 */
[----:B------:R-:W-:Y:S01]  /*1880*/  CS2R R168, SRZ ;  /* 0x0000000000a87805 */ /* 0x000fe2000001ff00 */
[----:B------:R-:W-:Y:S01]  /*1890*/  STL [R1+0x98], RZ ;  /* 0x000098ff01007387 */ /* 0x000fe20000100800 */
[----:B------:R-:W-:Y:S02]  /*18a0*/  CS2R R170, SRZ ;  /* 0x0000000000aa7805 */ /* 0x000fe4000001ff00 */
[----:B------:R-:W-:-:S02]  /*18b0*/  CS2R R172, SRZ ;  /* 0x0000000000ac7805 */ /* 0x000fc4000001ff00 */
[----:B------:R-:W-:Y:S02]  /*18c0*/  CS2R R174, SRZ ;  /* 0x0000000000ae7805 */ /* 0x000fe4000001ff00 */
[----:B-1----:R-:W-:Y:S01]  /*18d0*/  LOP3.LUT R0, R0, 0x80, RZ, 0xc0, !PT ;  /* 0x0000008000007812 */ /* 0x002fe200078ec0ff */
[----:B------:R-:W-:Y:S01]  /*18e0*/  STL [R1+0x94], RZ ;  /* 0x000094ff01007387 */ /* 0x000fe20000100800 */
[----:B---3--:R-:W-:Y:S02]  /*18f0*/  ISETP.GE.AND P0, PT, R3, 0x1, PT ;  /* 0x000000010300780c */ /* 0x008fe40003f06270 */
[----:B------:R-:W-:Y:S02]  /*1900*/  CS2R R176, SRZ ;  /* 0x0000000000b07805 */ /* 0x000fe4000001ff00 */
[----:B------:R-:W-:Y:S01]  /*1910*/  SHF.R.U32.HI R0, RZ, 0x7, R0 ;  /* 0x00000007ff007819 */ /* 0x000fe20000011600 */
        /* <DEDUP_REMOVED lines=8> */
[----:B------:R-:W1:Y:S01]  /*19a0*/  SHFL.IDX PT, R0, R0, RZ, 0x1f ;  /* 0x00001fff00007589 */ /* 0x000e6200000e0000 */
[----:B------:R-:W-:-:S02]  /*19b0*/  CS2R R190, SRZ ;  /* 0x0000000000be7805 */ /* 0x000fc4000001ff00 */
[----:B------:R-:W-:Y:S02]  /*19c0*/  CS2R R192, SRZ ;  /* 0x0000000000c07805 */ /* 0x000fe4000001ff00 */
[----:B------:R-:W-:Y:S01]  /*19d0*/  CS2R R194, SRZ ;  /* 0x0000000000c27805 */ /* 0x000fe2000001ff00 */
[----:B------:R2:W-:Y:S01]  /*19e0*/  STL [R1+0x88], RZ ;  /* 0x000088ff01007387 */ /* 0x0005e20000100800 */
[----:B------:R-:W-:Y:S02]  /*19f0*/  CS2R R196, SRZ ;  /* 0x0000000000c47805 */ /* 0x000fe4000001ff00 */
[----:B------:R-:W-:Y:S02]  /*1a00*/  CS2R R198, SRZ ;  /* 0x0000000000c67805 */ /* 0x000fe4000001ff00 */
[----:B------:R-:W-:Y:S01]  /*1a10*/  CS2R R200, SRZ ;  /* 0x0000000000c87805 */ /* 0x000fe2000001ff00 */
[----:B------:R2:W-:Y:S01]  /*1a20*/  STL [R1+0x84], RZ ;  /* 0x000084ff01007387 */ /* 0x0005e20000100800 */
        /* <DEDUP_REMOVED lines=16> */
[----:B-1----:R-:W-:-:S02]  /*1b30*/  R2UR UR6, R0 ;  /* 0x00000000000672ca */ /* 0x002fc400000e0000 */
[----:B------:R-:W-:Y:S02]  /*1b40*/  CS2R R226, SRZ ;  /* 0x0000000000e27805 */ /* 0x000fe4000001ff00 */
[----:B------:R-:W-:Y:S01]  /*1b50*/  MOV R0, UR49 ;  /* 0x0000003100007c02 */ /* 0x000fe20008000f00 */
        /* <DEDUP_REMOVED lines=9> */
[----:B------:R-:W-:Y:S01]  /*1bf0*/  CS2R R36, SRZ ;  /* 0x0000000000247805 */ /* 0x000fe2000001ff00 */
[----:B------:R-:W-:Y:S01]  /*1c00*/  ULEA.HI UR7, UR6, UR6, URZ, 0x1 ;  /* 0x0000000606077291 */ /* 0x000fe2000f8f083f */
[----:B------:R-:W-:Y:S01]  /*1c10*/  CS2R R38, SRZ ;  /* 0x0000000000267805 */ /* 0x000fe2000001ff00 */
[----:B------:R2:W-:Y:S01]  /*1c20*/  STL [R1+0x64], RZ ;  /* 0x000064ff01007387 */ /* 0x0005e20000100800 */
[----:B------:R-:W-:Y:S01]  /*1c30*/  CS2R R40, SRZ ;  /* 0x0000000000287805 */ /* 0x000fe2000001ff00 */
[----:B------:R-:W-:Y:S01]  /*1c40*/  ULOP3.LUT UR7, UR7, 0xffffe, URZ, 0xc0, !UPT ;  /* 0x000ffffe07077892 */ /* 0x000fe2000f8ec03f */
[----:B------:R-:W-:Y:S01]  /*1c50*/  CS2R R42, SRZ ;  /* 0x00000000002a7805 */ /* 0x000fe2000001ff00 */
[----:B------:R2:W-:Y:S01]  /*1c60*/  STL [R1+0x60], RZ ;  /* 0x000060ff01007387 */ /* 0x0005e20000100800 */
[----:B------:R-:W-:Y:S01]  /*1c70*/  CS2R R44, SRZ ;  /* 0x00000000002c7805 */ /* 0x000fe2000001ff00 */
[----:B------:R-:W-:Y:S01]  /*1c80*/  UIADD3 UR7, UR6, -UR7, URZ ;  /* 0x8000000706077290 */ /* 0x000fe2000fffe03f */
[----:B------:R-:W-:Y:S01]  /*1c90*/  CS2R R46, SRZ ;  /* 0x00000000002e7805 */ /* 0x000fe2000001ff00 */
[----:B------:R2:W-:Y:S01]  /*1ca0*/  STL [R1+0x5c], RZ ;  /* 0x00005cff01007387 */ /* 0x0005e20000100800 */
[----:B------:R-:W-:Y:S01]  /*1cb0*/  CS2R R48, SRZ ;  /* 0x0000000000307805 */ /* 0x000fe2000001ff00 */
[----:B------:R-:W-:Y:S01]  /*1cc0*/  ULEA UR7, UR7, UR44, 0xc ;  /* 0x0000002c07077291 */ /* 0x000fe2000f8e603f */
[----:B------:R-:W-:Y:S01]  /*1cd0*/  CS2R R50, SRZ ;  /* 0x0000000000327805 */ /* 0x000fe2000001ff00 */
[----:B------:R2:W-:Y:S01]  /*1ce0*/  STL [R1+0x58], RZ ;  /* 0x000058ff01007387 */ /* 0x0005e20000100800 */
[----:B------:R-:W-:Y:S01]  /*1cf0*/  CS2R R52, SRZ ;  /* 0x0000000000347805 */ /* 0x000fe2000001ff00 */
[----:B------:R-:W-:Y:S01]  /*1d00*/  UIADD3 UR7, UR7, 0x6200, URZ ;  /* 0x0000620007077890 */ /* 0x000fe2000fffe03f */
[----:B------:R-:W-:Y:S01]  /*1d10*/  CS2R R54, SRZ ;  /* 0x0000000000367805 */ /* 0x000fe2000001ff00 */
[----:B------:R2:W-:Y:S01]  /*1d20*/  STL [R1+0x54], RZ ;  /* 0x000054ff01007387 */ /* 0x0005e20000100800 */
[----:B------:R-:W-:Y:S01]  /*1d30*/  CS2R R56, SRZ ;  /* 0x0000000000387805 */ /* 0x000fe2000001ff00 */
[----:B------:R-:W-:Y:S01]  /*1d40*/  USHF.R.U32.HI UR7, URZ, 0x4, UR7 ;  /* 0x000000043f077899 */ /* 0x000fe20008011607 */
[----:B------:R-:W-:Y:S01]  /*1d50*/  CS2R R58, SRZ ;  /* 0x00000000003a7805 */ /* 0x000fe2000001ff00 */
[----:B------:R2:W-:Y:S01]  /*1d60*/  STL [R1+0x50], RZ ;  /* 0x000050ff01007387 */ /* 0x0005e20000100800 */
[----:B------:R-:W-:Y:S01]  /*1d70*/  CS2R R60, SRZ ;  /* 0x00000000003c7805 */ /* 0x000fe2000001ff00 */
[----:B------:R-:W-:Y:S01]  /*1d80*/  ULOP3.LUT UR9, UR7, 0x3fff, URZ, 0xc0, !UPT ;  /* 0x00003fff07097892 */ /* 0x000fe2000f8ec03f */
        /* <DEDUP_REMOVED lines=59> */
[----:B------:R-:W-:Y:S01]  /*2140*/  CS2R R150, SRZ ;  /* 0x0000000000967805 */ /* 0x000fe2000001ff00 */
[----:B------:R2:W-:Y:S04]  /*2150*/  STL [R1+0x10], RZ ;  /* 0x000010ff01007387 */ /* 0x0005e80000100800 */
[----:B------:R2:W-:Y:S04]  /*2160*/  STL [R1+0xc], RZ ;  /* 0x00000cff01007387 */ /* 0x0005e80000100800 */
[----:B------:R2:W-:Y:S04]  /*2170*/  STL [R1+0x8], RZ ;  /* 0x000008ff01007387 */ /* 0x0005e80000100800 */
[----:B------:R2:W-:Y:S04]  /*2180*/  STL [R1+0x4], RZ ;  /* 0x000004ff01007387 */ /* 0x0005e80000100800 */
[----:B------:R2:W-:Y:S01]  /*2190*/  STL [R1], RZ ;  /* 0x000000ff01007387 */ /* 0x0005e20000100800 */
[----:B------:R-:W-:Y:S05]  /*21a0*/  @!P0 BRA `(.L_x_17) ;  /* 0x0000001000c88947 */ /* 0x000fea0003800000 */
[----:B------:R-:W-:-:S06]  /*21b0*/  UISETP.NE.AND UP0, UPT, UR57, 0x3, UPT ;  /* 0x000000033900788c */ /* 0x000fcc000bf05270 */
[----:B------:R-:W-:-:S13]  /*21c0*/  PLOP3.LUT P1, PT, PT, PT, UP0, 0x80, 0x0 ;  /* 0x000000000000781c */ /* 0x000fda0003f2f008 */
[----:B------:R-:W-:Y:S05]  /*21d0*/  @!P1 BRA `(.L_x_18) ;  /* 0x0000000000049947 */ /* 0x000fea0003800000 */
[----:B------:R-:W-:Y:S01]  /*21e0*/  BPT.TRAP 0x1 ;  /* 0x000000040000795c */ /* 0x000fe20000300000 */
.L_x_18:
[----:B------:R-:W-:Y:S01]  /*21f0*/  ULEA UR4, UR36, UR44, 0x3 ;  /* 0x0000002c24047291 */ /* 0x000fe2000f8e183f */
[----:B------:R-:W-:-:S05]  /*2200*/  IMAD.U32 R0, RZ, RZ, UR49 ;  /* 0x00000031ff007e24 */ /* 0x000fca000f8e00ff */
[----:B------:R-:W-:-:S04]  /*2210*/  SHF.L.U32 R0, R0, 0x1f, RZ ;  /* 0x0000001f00007819 */ /* 0x000fc800000006ff */
[----:B------:R1:W3:Y:S01]  /*2220*/  SYNCS.PHASECHK.TRANS64.TRYWAIT P0, [UR4], R0 ;  /* 0x00000000ff0075a7 */ /* 0x0002e20008000144 */
[----:B------:R-:W-:Y:S05]  /*2230*/  @!P1 BRA `(.L_x_19) ;  /* 0x0000000000049947 */ /* 0x000fea0003800000 */
[----:B------:R-:W-:Y:S01]  /*2240*/  BPT.TRAP 0x1 ;  /* 0x000000040000795c */ /* 0x000fe20000300000 */
.L_x_19:
[----:B---3--:R-:W-:Y:S05]  /*2250*/  @P0 BRA `(.L_x_20) ;  /* 0x0000000000080947 */ /* 0x008fea0003800000 */
[----:B------:R-:W3:Y:S02]  /*2260*/  SYNCS.PHASECHK.TRANS64.TRYWAIT P0, [UR4], R0 ;  /* 0x00000000ff0075a7 */ /* 0x000ee40008000144 */
[----:B---3--:R-:W-:Y:S05]  /*2270*/  @!P0 BRA `(.L_x_21) ;  /* 0x000000c800f48947 */ /* 0x008fea0003800000 */
.L_x_20:
[----:B------:R-:W-:Y:S01]  /*2280*/  UIADD3 UR4, UR44, 0x16200, URZ ;  /* 0x000162002c047890 */ /* 0x000fe2000fffe03f */
[----:B------:R-:W-:Y:S01]  /*2290*/  WARPGROUP.ARRIVE ;  /* 0x00000000000079c5 */ /* 0x000fe20000000000 */
[----:B------:R-:W-:Y:S01]  /*22a0*/  ULOP3.LUT UR5, UR9, 0x10000, URZ, 0xfc, !UPT ;  /* 0x0001000009057892 */ /* 0x000fe2000f8efc3f */
[----:B------:R4:W-:Y:S01]  /*22b0*/  STL [R1+0xb0], RZ ;  /* 0x0000b0ff01007387 */ /* 0x0009e20000100800 */
[----:B------:R-:W-:Y:S01]  /*22c0*/  USHF.R.U32.HI UR4, URZ, 0x4, UR4 ;  /* 0x000000043f047899 */ /* 0x000fe20008011604 */
[----:B------:R-:W-:Y:S01]  /*22d0*/  CS2R R228, SRZ ;  /* 0x0000000000e47805 */ /* 0x000fe2000001ff00 */
[----:B------:R-:W-:Y:S01]  /*22e0*/  UMOV UR7, 0x80000020 ;  /* 0x8000002000077882 */ /* 0x000fe20000000000 */
[----:B------:R4:W-:Y:S01]  /*22f0*/  STL [R1+0xac], RZ ;  /* 0x0000acff01007387 */ /* 0x0009e20000100800 */
[----:B------:R-:W-:Y:S01]  /*2300*/  ULOP3.LUT UR4, UR4, 0x3fff, URZ, 0xc0, !UPT ;  /* 0x00003fff04047892 */ /* 0x000fe2000f8ec03f */
[----:B------:R-:W-:Y:S01]  /*2310*/  MOV R17, RZ ;  /* 0x000000ff00117202 */ /* 0x000fe20000000f00 */
[----:B------:R-:W-:Y:S01]  /*2320*/  UMOV UR8, 0x2 ;  /* 0x0000000200087882 */ /* 0x000fe20000000000 */
[----:B------:R4:W-:Y:S01]  /*2330*/  STL [R1+0xa8], RZ ;  /* 0x0000a8ff01007387 */ /* 0x0009e20000100800 */
[----:B------:R-:W-:Y:S01]  /*2340*/  ULOP3.LUT UR6, UR4, 0x10000, URZ, 0xfc, !UPT ;  /* 0x0001000004067892 */ /* 0x000fe2000f8efc3f */
[----:B------:R-:W-:Y:S01]  /*2350*/  CS2R R18, SRZ ;  /* 0x0000000000127805 */ /* 0x000fe2000001ff00 */
[----:B------:R-:W-:Y:S01]  /*2360*/  ULEA UR4, UR36, UR5, 0x9 ;  /* 0x0000000524047291 */ /* 0x000fe2000f8e483f */
[----:B------:R4:W-:Y:S01]  /*2370*/  STL [R1+0xa4], RZ ;  /* 0x0000a4ff01007387 */ /* 0x0009e20000100800 */
[----:B------:R-:W-:Y:S01]  /*2380*/  ULEA UR6, UR36, UR6, 0xa ;  /* 0x0000000624067291 */ /* 0x000fe2000f8e503f */
[----:B------:R-:W-:Y:S01]  /*2390*/  CS2R R22, SRZ ;  /* 0x0000000000167805 */ /* 0x000fe2000001ff00 */
[----:B------:R-:W-:Y:S01]  /*23a0*/  UMOV UR5, 0x80000020 ;  /* 0x8000002000057882 */ /* 0x000fe20000000000 */
[----:B------:R4:W-:Y:S01]  /*23b0*/  STL [R1+0xa0], RZ ;  /* 0x0000a0ff01007387 */ /* 0x0009e20000100800 */
[----:B------:R-:W-:-:S02]  /*23c0*/  CS2R R152, SRZ ;  /* 0x0000000000987805 */ /* 0x000fc4000001ff00 */
[----:B------:R-:W-:Y:S02]  /*23d0*/  CS2R R154, SRZ ;  /* 0x00000000009a7805 */ /* 0x000fe4000001ff00 */
[----:B------:R-:W-:Y:S01]  /*23e0*/  CS2R R156, SRZ ;  /* 0x00000000009c7805 */ /* 0x000fe2000001ff00 */
[----:B------:R4:W-:Y:S01]  /*23f0*/  STL [R1+0x9c], RZ ;  /* 0x00009cff01007387 */ /* 0x0009e20000100800 */
[----:B------:R-:W-:Y:S01]  /*2400*/  CS2R R158, SRZ ;  /* 0x00000000009e7805 */ /* 0x000fe2000001ff00 */
[----:B------:R-:W-:Y:S01]  /*2410*/  QGMMA.64x256x32.F32.E4M3.E4M3 R24, gdesc[UR4], RZ, !UPT, gsb0 ;  /* 0x03e00000041879f3 */ /* 0x000fe2000c0008ff */
[----:B------:R-:W-:Y:S01]  /*2420*/  UIADD3 UR4, UR4, 0x2, URZ ;  /* 0x0000000204047890 */ /* 0x000fe2000fffe03f */
[----:B------:R4:W-:Y:S01]  /*2430*/  STL [R1+0x98], RZ ;  /* 0x000098ff01007387 */ /* 0x0009e20000100800 */
[----:B------:R-:W-:Y:S01]  /*2440*/  UIADD3 UR6, UR6, 0x2, URZ ;  /* 0x0000000206067890 */ /* 0x000fe2000fffe03f */
[----:B------:R-:W-:Y:S01]  /*2450*/  CS2R R160, SRZ ;  /* 0x0000000000a07805 */ /* 0x000fe2000001ff00 */
[----:B------:R-:W-:Y:S01]  /*2460*/  UMOV UR5, 0x80000020 ;  /* 0x8000002000057882 */ /* 0x000fe20000000000 */
[----:B------:R-:W-:Y:S01]  /*2470*/  UMOV UR7, 0x80000020 ;  /* 0x8000002000077882 */ /* 0x000fe20000000000 */
        /* <DEDUP_REMOVED lines=44> */
[----:B------:R4:W-:Y:S04]  /*2740*/  STL [R1+0x68], RZ ;  /* 0x000068ff01007387 */ /* 0x0009e80000100800 */
        /* <DEDUP_REMOVED lines=25> */
[----:B------:R4:W-:Y:S01]  /*28e0*/  STL [R1], RZ ;  /* 0x000000ff01007387 */ /* 0x0009e20000100800 */
[----:B------:R-:W-:-:S02]  /*28f0*/  WARPGROUP.DEPBAR.LE gsb0, 0x0 ;  /* 0x00008000000079c5 */ /* 0x000fc40000010000 */
[----:B------:R-:W-:-:S06]  /*2900*/  WARPGROUP.ARRIVE ;  /* 0x00000000000079c5 */ /* 0x000fcc0000000000 */
[----:B------:R-:W-:Y:S01]  /*2910*/  QGMMA.64x256x32.F32.E4M3.E4M3 R24, gdesc[UR4], R24, gsb0 ;  /* 0x03e00000041879f3 */ /* 0x000fe20008000818 */
[----:B------:R-:W-:Y:S02]  /*2920*/  ULDC UR4, c[0x0][0x50c] ;  /* 0x0001430000047ab9 */ /* 0x000fe40000000800 */
[----:B------:R-:W-:-:S04]  /*2930*/  UISETP.NE.AND UP0, UPT, UR4, 0x2, UPT ;  /* 0x000000020400788c */ /* 0x000fc8000bf05270 */
[----:B------:R-:W-:-:S06]  /*2940*/  USEL UR4, URZ, 0x1, UP0 ;  /* 0x000000013f047887 */ /* 0x000fcc0008000000 */
[----:B------:R-:W-:Y:S01]  /*2950*/  ISETP.NE.AND P0, PT, RZ, UR4, PT ;  /* 0x00000004ff007c0c */ /* 0x000fe2000bf05270 */
[----:B------:R-:W-:-:S12]  /*2960*/  WARPGROUP.DEPBAR.LE gsb0, 0x0 ;  /* 0x00008000000079c5 */ /* 0x000fd80000010000 */
[----:B----4-:R-:W-:Y:S05]  /*2970*/  @!P0 BRA `(.L_x_22) ;  /* 0x0000000800b88947 */ /* 0x010fea0003800000 */
[----:B------:R-:W-:Y:S01]  /*2980*/  FADD R4, RZ, R107 ;  /* 0x0000006bff047221 */ /* 0x000fe20000000000 */
[----:B---3--:R-:W-:-:S01]  /*2990*/  FADD R3, RZ, R108 ;  /* 0x0000006cff037221 */ /* 0x008fc20000000000 */
[----:B-1----:R-:W-:Y:S01]  /*29a0*/  FADD R0, RZ, R109 ;  /* 0x0000006dff007221 */ /* 0x002fe20000000000 */
[----:B------:R-:W-:-:S01]  /*29b0*/  FADD R227, RZ, R24 ;  /* 0x00000018ffe37221 */ /* 0x000fc20000000000 */
[----:B------:R-:W-:Y:S01]  /*29c0*/  FADD R226, RZ, R25 ;  /* 0x00000019ffe27221 */ /* 0x000fe20000000000 */
[----:B------:R1:W-:Y:S01]  /*29d0*/  STL [R1], R4 ;  /* 0x0000000401007387 */ /* 0x0003e20000100800 */
[----:B------:R-:W-:-:S01]  /*29e0*/  FADD R225, RZ, R26 ;  /* 0x0000001affe17221 */ /* 0x000fc20000000000 */
[----:B------:R-:W-:Y:S01]  /*29f0*/  FADD R224, RZ, R27 ;  /* 0x0000001bffe07221 */ /* 0x000fe20000000000 */
[----:B------:R-:W-:-:S01]  /*2a00*/  FADD R223, RZ, R28 ;  /* 0x0000001cffdf7221 */ /* 0x000fc20000000000 */
[----:B------:R3:W-:Y:S01]  /*2a10*/  STL [R1+0x4], R3 ;  /* 0x0000040301007387 */ /* 0x0007e20000100800 */
[----:B------:R-:W-:-:S01]  /*2a20*/  FADD R222, RZ, R29 ;  /* 0x0000001dffde7221 */ /* 0x000fc20000000000 */
[----:B------:R-:W-:Y:S01]  /*2a30*/  FADD R221, RZ, R30 ;  /* 0x0000001effdd7221 */ /* 0x000fe20000000000 */
[----:B------:R-:W-:-:S01]  /*2a40*/  FADD R220, RZ, R31 ;  /* 0x0000001fffdc7221 */ /* 0x000fc20000000000 */
[----:B------:R4:W-:Y:S01]  /*2a50*/  STL [R1+0x8], R0 ;  /* 0x0000080001007387 */ /* 0x0009e20000100800 */
[----:B------:R-:W-:-:S01]  /*2a60*/  FADD R219, RZ, R32 ;  /* 0x00000020ffdb7221 */ /* 0x000fc20000000000 */
[----:B-1----:R-:W-:Y:S01]  /*2a70*/  FADD R4, RZ, R110 ;  /* 0x0000006eff047221 */ /* 0x002fe20000000000 */
[----:B------:R-:W-:-:S01]  /*2a80*/  FADD R218, RZ, R33 ;  /* 0x00000021ffda7221 */ /* 0x000fc20000000000 */
[----:B------:R-:W-:Y:S01]  /*2a90*/  FADD R217, RZ, R34 ;  /* 0x00000022ffd97221 */ /* 0x000fe20000000000 */
[----:B------:R-:W-:-:S01]  /*2aa0*/  FADD R216, RZ, R35 ;  /* 0x00000023ffd87221 */ /* 0x000fc20000000000 */
[----:B---3--:R-:W-:Y:S01]  /*2ab0*/  FADD R3, RZ, R111 ;  /* 0x0000006fff037221 */ /* 0x008fe20000000000 */
[----:B------:R1:W-:Y:S01]  /*2ac0*/  STL [R1+0xc], R4 ;  /* 0x00000c0401007387 */ /* 0x0003e20000100800 */
[----:B------:R-:W-:-:S01]  /*2ad0*/  FADD R215, RZ, R36 ;  /* 0x00000024ffd77221 */ /* 0x000fc20000000000 */
[----:B------:R-:W-:Y:S01]  /*2ae0*/  FADD R214, RZ, R37 ;  /* 0x00000025ffd67221 */ /* 0x000fe20000000000 */
[----:B----4-:R-:W-:-:S01]  /*2af0*/  FADD R0, RZ, R112 ;  /* 0x00000070ff007221 */ /* 0x010fc20000000000 */
        /* <DEDUP_REMOVED lines=90> */
[----:B------:R-:W-:Y:S01]  /*30a0*/  FADD R159, RZ, R92 ;  /* 0x0000005cff9f7221 */ /* 0x000fe20000000000 */
[----:B------:R-:W-:-:S01]  /*30b0*/  FADD R158, RZ, R93 ;  /* 0x0000005dff9e7221 */ /* 0x000fc20000000000 */
[----:B------:R-:W-:Y:S01]  /*30c0*/  FADD R157, RZ, R94 ;  /* 0x0000005eff9d7221 */ /* 0x000fe20000000000 */
[----:B------:R-:W-:-:S01]  /*30d0*/  FADD R156, RZ, R95 ;  /* 0x0000005fff9c7221 */ /* 0x000fc20000000000 */
[----:B------:R3:W-:Y:S01]  /*30e0*/  STL [R1+0x5c], R0 ;  /* 0x00005c0001007387 */ /* 0x0007e20000100800 */
[----:B------:R-:W-:-:S01]  /*30f0*/  FADD R155, RZ, R96 ;  /* 0x00000060ff9b7221 */ /* 0x000fc20000000000 */
[----:B-1----:R-:W-:Y:S01]  /*3100*/  FADD R4, RZ, R131 ;  /* 0x00000083ff047221 */ /* 0x002fe20000000000 */
[----:B------:R-:W-:-:S01]  /*3110*/  FADD R154, RZ, R97 ;  /* 0x00000061ff9a7221 */ /* 0x000fc20000000000 */
[----:B------:R1:W-:Y:S01]  /*3120*/  STL [R1+0x58], R3 ;  /* 0x0000580301007387 */ /* 0x0003e20000100800 */
[----:B------:R-:W-:-:S01]  /*3130*/  FADD R153, RZ, R98 ;  /* 0x00000062ff997221 */ /* 0x000fc20000000000 */
[----:B------:R-:W-:Y:S01]  /*3140*/  FADD R152, RZ, R99 ;  /* 0x00000063ff987221 */ /* 0x000fe20000000000 */
[----:B------:R-:W-:-:S01]  /*3150*/  FADD R23, RZ, R100 ;  /* 0x00000064ff177221 */ /* 0x000fc20000000000 */
[----:B------:R4:W-:Y:S01]  /*3160*/  STL [R1+0x60], R4 ;  /* 0x0000600401007387 */ /* 0x0009e20000100800 */
[----:B------:R-:W-:-:S01]  /*3170*/  FADD R22, RZ, R101 ;  /* 0x00000065ff167221 */ /* 0x000fc20000000000 */
[----:B---3--:R-:W-:Y:S01]  /*3180*/  FADD R0, RZ, R133 ;  /* 0x00000085ff007221 */ /* 0x008fe20000000000 */
[----:B------:R-:W-:-:S01]  /*3190*/  FADD R19, RZ, R102 ;  /* 0x00000066ff137221 */ /* 0x000fc20000000000 */
[----:B------:R-:W-:Y:S01]  /*31a0*/  FADD R18, RZ, R103 ;  /* 0x00000067ff127221 */ /* 0x000fe20000000000 */
[----:B------:R-:W-:-:S01]  /*31b0*/  FADD R17, RZ, R104 ;  /* 0x00000068ff117221 */ /* 0x000fc20000000000 */
[----:B-1----:R-:W-:Y:S01]  /*31c0*/  FADD R3, RZ, R132 ;  /* 0x00000084ff037221 */ /* 0x002fe20000000000 */
[----:B------:R-:W-:-:S01]  /*31d0*/  FADD R228, RZ, R105 ;  /* 0x00000069ffe47221 */ /* 0x000fc20000000000 */
[----:B------:R-:W-:Y:S01]  /*31e0*/  FADD R229, RZ, R106 ;  /* 0x0000006affe57221 */ /* 0x000fe20000000000 */
[----:B------:R-:W-:Y:S01]  /*31f0*/  UMOV UR8, URZ ;  /* 0x0000003f00087c82 */ /* 0x000fe20008000000 */
[----:B----4-:R-:W-:Y:S01]  /*3200*/  FADD R4, RZ, R134 ;  /* 0x00000086ff047221 */ /* 0x010fe20000000000 */
[----:B------:R1:W-:Y:S04]  /*3210*/  STL [R1+0x64], R3 ;  /* 0x0000640301007387 */ /* 0x0003e80000100800 */
[----:B------:R3:W-:Y:S04]  /*3220*/  STL [R1+0x68], R0 ;  /* 0x0000680001007387 */ /* 0x0007e80000100800 */
[----:B------:R4:W-:Y:S01]  /*3230*/  STL [R1+0x6c], R4 ;  /* 0x00006c0401007387 */ /* 0x0009e20000100800 */
[----:B-1----:R-:W-:-:S01]  /*3240*/  FADD R3, RZ, R135 ;  /* 0x00000087ff037221 */ /* 0x002fc20000000000 */
[----:B---3--:R-:W-:-:S04]  /*3250*/  FADD R0, RZ, R136 ;  /* 0x00000088ff007221 */ /* 0x008fc80000000000 */
[----:B------:R1:W-:Y:S01]  /*3260*/  STL [R1+0x70], R3 ;  /* 0x0000700301007387 */ /* 0x0003e20000100800 */
[----:B----4-:R-:W-:-:S03]  /*3270*/  FADD R4, RZ, R137 ;  /* 0x00000089ff047221 */ /* 0x010fc60000000000 */
        /* <DEDUP_REMOVED lines=28> */
[----:B------:R4:W-:Y:S04]  /*3440*/  STL [R1+0xac], R3 ;  /* 0x0000ac0301007387 */ /* 0x0009e80000100800 */
[----:B------:R4:W-:Y:S02]  /*3450*/  STL [R1+0xb0], R0 ;  /* 0x0000b00001007387 */ /* 0x0009e40000100800 */
.L_x_22:
[----:B------:R-:W-:-:S04]  /*3460*/  UIADD3 UR10, UR36, 0x1, URZ ;  /* 0x00000001240a7890 */ /* 0x000fc8000fffe03f */
[----:B------:R-:W-:-:S04]  /*3470*/  UISETP.NE.AND UP0, UPT, UR10, 0x8, UPT ;  /* 0x000000080a00788c */ /* 0x000fc8000bf05270 */
[----:B------:R-:W-:Y:S02]  /*3480*/  USEL UR5, URZ, 0x1, UP0 ;  /* 0x000000013f057887 */ /* 0x000fe40008000000 */
[----:B------:R-:W-:Y:S02]  /*3490*/  USEL UR10, UR10, URZ, UP0 ;  /* 0x0000003f0a0a7287 */ /* 0x000fe40008000000 */
[----:B------:R-:W-:-:S06]  /*34a0*/  ULOP3.LUT UR5, UR49, UR5, URZ, 0x3c, !UPT ;  /* 0x0000000531057292 */ /* 0x000fcc000f8e3c3f */
[----:B-1-34-:R-:W-:Y:S01]  /*34b0*/  IMAD.U32 R0, RZ, RZ, UR5 ;  /* 0x00000005ff007e24 */ /* 0x01afe2000f8e00ff */
[----:B------:R-:W-:-:S06]  /*34c0*/  UMOV UR5, 0x1 ;  /* 0x0000000100057882 */ /* 0x000fcc0000000000 */
.L_x_17:
[----:B------:R-:W-:-:S04]  /*34d0*/  UISETP.LT.AND UP0, UPT, UR58, 0x1, UPT ;  /* 0x000000013a00788c */ /* 0x000fc8000bf01270 */
[----:B------:R-:W-:-:S04]  /*34e0*/  USEL UR6, UR58, 0x1, UP0 ;  /* 0x000000013a067887 */ /* 0x000fc80008000000 */
[----:B------:R-:W-:-:S04]  /*34f0*/  UIADD3 UR6, UR58, -UR6, URZ ;  /* 0x800000063a067290 */ /* 0x000fc8000fffe03f */
[----:B------:R-:W-:-:S06]  /*3500*/  UISETP.GE.AND UP0, UPT, UR6, 0x1, UPT ;  /* 0x000000010600788c */ /* 0x000fcc000bf06270 */
[----:B------:R-:W-:-:S13]  /*3510*/  PLOP3.LUT P0, PT, PT, PT, UP0, 0x80, 0x0 ;  /* 0x000000000000781c */ /* 0x000fda0003f0f008 */
[----:B------:R-:W-:Y:S05]  /*3520*/  @!P0 BRA `(.L_x_23) ;  /* 0x0000001000848947 */ /* 0x000fea0003800000 */
[----:B------:R-:W-:Y:S01]  /*3530*/  UMOV UR11, UR6 ;  /* 0x00000006000b7c82 */ /* 0x000fe20008000000 */
[----:B------:R-:W-:Y:S01]  /*3540*/  UMOV UR12, UR36 ;  /* 0x00000024000c7c82 */ /* 0x000fe20008000000 */
[----:B------:R-:W-:-:S05]  /*3550*/  ULDC UR13, c[0x0][0x50c] ;  /* 0x00014300000d7ab9 */ /* 0x000fca0000000800 */
.L_x_31:
[----:B------:R-:W-:-:S06]  /*3560*/  UISETP.NE.AND UP0, UPT, UR57, 0x3, UPT ;  /* 0x000000033900788c */ /* 0x000fcc000bf05270 */
[----:B------:R-:W-:-:S13]  /*3570*/  PLOP3.LUT P1, PT, PT, PT, UP0, 0x80, 0x0 ;  /* 0x000000000000781c */ /* 0x000fda0003f2f008 */
[----:B-1-3--:R-:W-:Y:S05]  /*3580*/  @!P1 BRA `(.L_x_24) ;  /* 0x0000000000049947 */ /* 0x00afea0003800000 */
[----:B------:R-:W-:Y:S01]  /*3590*/  BPT.TRAP 0x1 ;  /* 0x000000040000795c */ /* 0x000fe20000300000 */
.L_x_24:
[----:B------:R-:W-:Y:S01]  /*35a0*/  ULEA UR6, UR10, UR44, 0x3 ;  /* 0x0000002c0a067291 */ /* 0x000fe2000f8e183f */
[----:B------:R-:W-:-:S08]  /*35b0*/  SHF.L.U32 R3, R0, 0x1f, RZ ;  /* 0x0000001f00037819 */ /* 0x000fd000000006ff */
[----:B------:R1:W3:Y:S01]  /*35c0*/  SYNCS.PHASECHK.TRANS64.TRYWAIT P0, [UR6], R3 ;  /* 0x00000003ff0075a7 */ /* 0x0002e20008000146 */
[----:B------:R-:W-:Y:S05]  /*35d0*/  @!P1 BRA `(.L_x_25) ;  /* 0x0000000000049947 */ /* 0x000fea0003800000 */
[----:B------:R-:W-:Y:S01]  /*35e0*/  BPT.TRAP 0x1 ;  /* 0x000000040000795c */ /* 0x000fe20000300000 */
.L_x_25:
[----:B---3--:R-:W-:Y:S05]  /*35f0*/  @P0 BRA `(.L_x_26) ;  /* 0x0000000000080947 */ /* 0x008fea0003800000 */
[----:B------:R-:W3:Y:S02]  /*3600*/  SYNCS.PHASECHK.TRANS64.TRYWAIT P0, [UR6], R3 ;  /* 0x00000003ff0075a7 */ /* 0x000ee40008000146 */
[----:B---3--:R-:W-:Y:S05]  /*3610*/  @!P0 BRA `(.L_x_27) ;  /* 0x000000b800248947 */ /* 0x008fea0003800000 */
.L_x_26:
[----:B------:R-:W-:Y:S01]  /*3620*/  UIADD3 UR6, UR44, 0x16200, URZ ;  /* 0x000162002c067890 */ /* 0x000fe2000fffe03f */
[----:B------:R-:W-:Y:S01]  /*3630*/  WARPGROUP.ARRIVE ;  /* 0x00000000000079c5 */ /* 0x000fe20000000000 */
[----:B------:R-:W-:Y:S02]  /*3640*/  UISETP.NE.AND UP0, UPT, UR4, URZ, UPT ;  /* 0x0000003f0400728c */ /* 0x000fe4000bf05270 */
[----:B------:R-:W-:Y:S02]  /*3650*/  USHF.R.U32.HI UR6, URZ, 0x4, UR6 ;  /* 0x000000043f067899 */ /* 0x000fe40008011606 */
[----:B------:R-:W-:Y:S02]  /*3660*/  USEL UR5, UR5, URZ, !UP0 ;  /* 0x0000003f05057287 */ /* 0x000fe4000c000000 */
[----:B------:R-:W-:Y:S02]  /*3670*/  ULOP3.LUT UR6, UR6, 0x3fff, URZ, 0xc0, !UPT ;  /* 0x00003fff06067892 */ /* 0x000fe4000f8ec03f */
[----:B------:R-:W-:-:S02]  /*3680*/  ULOP3.LUT UR4, UR9, 0x10000, URZ, 0xfc, !UPT ;  /* 0x0001000009047892 */ /* 0x000fc4000f8efc3f */
[----:B------:R-:W-:Y:S02]  /*3690*/  ULOP3.LUT UR6, UR6, 0x10000, URZ, 0xfc, !UPT ;  /* 0x0001000006067892 */ /* 0x000fe4000f8efc3f */
[----:B------:R-:W-:Y:S02]  /*36a0*/  UISETP.NE.U32.AND UP0, UPT, UR5, URZ, UPT ;  /* 0x0000003f0500728c */ /* 0x000fe4000bf05070 */
[----:B------:R-:W-:Y:S02]  /*36b0*/  ULEA UR4, UR10, UR4, 0x9 ;  /* 0x000000040a047291 */ /* 0x000fe4000f8e483f */
[----:B------:R-:W-:Y:S01]  /*36c0*/  ULEA UR6, UR10, UR6, 0xa ;  /* 0x000000060a067291 */ /* 0x000fe2000f8e503f */
[----:B------:R-:W-:Y:S01]  /*36d0*/  UMOV UR5, 0x80000020 ;  /* 0x8000002000057882 */ /* 0x000fe20000000000 */
[----:B------:R-:W-:Y:S01]  /*36e0*/  UMOV UR7, 0x80000020 ;  /* 0x8000002000077882 */ /* 0x000fe20000000000 */
[----:B------:R-:W-:-:S06]  /*36f0*/  UIADD3 UR8, UR8, 0x2, URZ ;  /* 0x0000000208087890 */ /* 0x000fcc000fffe03f */
[----:B------:R-:W-:Y:S01]  /*3700*/  QGMMA.64x256x32.F32.E4M3.E4M3 R24, gdesc[UR4], R24, UP0, gsb0 ;  /* 0x03e00000041879f3 */ /* 0x000fe2000b800818 */
[----:B------:R-:W-:Y:S02]  /*3710*/  UIADD3 UR4, UR4, 0x2, URZ ;  /* 0x0000000204047890 */ /* 0x000fe4000fffe03f */
[----:B------:R-:W-:Y:S01]  /*3720*/  UIADD3 UR6, UR6, 0x2, URZ ;  /* 0x0000000206067890 */ /* 0x000fe2000fffe03f */
[----:B------:R-:W-:Y:S01]  /*3730*/  UMOV UR5, 0x80000020 ;  /* 0x8000002000057882 */ /* 0x000fe20000000000 */
[----:B------:R-:W-:Y:S01]  /*3740*/  UMOV UR7, 0x80000020 ;  /* 0x8000002000077882 */ /* 0x000fe20000000000 */
[----:B------:R-:W-:Y:S01]  /*3750*/  UISETP.NE.AND UP0, UPT, UR8, UR13, UPT ;  /* 0x0000000d0800728c */ /* 0x000fe2000bf05270 */
[----:B------:R-:W-:Y:S02]  /*3760*/  WARPGROUP.DEPBAR.LE gsb0, 0x0 ;  /* 0x00008000000079c5 */ /* 0x000fe40000010000 */
[----:B------:R-:W-:-:S15]  /*3770*/  WARPGROUP.ARRIVE ;  /* 0x00000000000079c5 */ /* 0x000fde0000000000 */
[----:B------:R-:W-:-:S04]  /*3780*/  NOP ;  /* 0x0000000000007918 */ /* 0x000fc80000000000 */
[----:B------:R-:W-:Y:S01]  /*3790*/  QGMMA.64x256x32.F32.E4M3.E4M3 R24, gdesc[UR4], R24, gsb0 ;  /* 0x03e00000041879f3 */ /* 0x000fe20008000818 */
[----:B------:R-:W-:-:S06]  /*37a0*/  USEL UR4, URZ, 0x1, UP0 ;  /* 0x000000013f047887 */ /* 0x000fcc0008000000 */
[----:B------:R-:W-:Y:S01]  /*37b0*/  ISETP.NE.AND P0, PT, RZ, UR4, PT ;  /* 0x00000004ff007c0c */ /* 0x000fe2000bf05270 */
[----:B------:R-:W-:-:S12]  /*37c0*/  WARPGROUP.DEPBAR.LE gsb0, 0x0 ;  /* 0x00008000000079c5 */ /* 0x000fd80000010000 */
[----:B------:R-:W-:Y:S05]  /*37d0*/  @!P0 BRA `(.L_x_28) ;  /* 0x0000000c007c8947 */ /* 0x000fea0003800000 */
[----:B------:R-:W4:Y:S04]  /*37e0*/  LDL.LU R14, [R1] ;  /* 0x00000000010e7983 */ /* 0x000f280000300800 */
[----:B------:R-:W2:Y:S04]  /*37f0*/  LDL.LU R13, [R1+0x4] ;  /* 0x00000400010d7983 */ /* 0x000ea80000300800 */
        /* <DEDUP_REMOVED lines=8> */
[----:B---3--:R-:W3:Y:S01]  /*3880*/  LDL.LU R4, [R1+0x28] ;  /* 0x0000280001047983 */ /* 0x008ee20000300800 */
[----:B------:R-:W-:-:S01]  /*3890*/  FADD R227, R24, R227 ;  /* 0x000000e318e37221 */ /* 0x000fc20000000000 */
[----:B------:R-:W-:Y:S01]  /*38a0*/  FADD R226, R25, R226 ;  /* 0x000000e219e27221 */ /* 0x000fe20000000000 */
[----:B------:R-:W-:-:S01]  /*38b0*/  FADD R225, R26, R225 ;  /* 0x000000e11ae17221 */ /* 0x000fc20000000000 */
[----:B------:R-:W-:Y:S01]  /*38c0*/  STL [R1+0xe0], R2 ;  /* 0x0000e00201007387 */ /* 0x000fe20000100800 */
[----:B------:R-:W-:-:S01]  /*38d0*/  FADD R224, R27, R224 ;  /* 0x000000e01be07221 */ /* 0x000fc20000000000 */
[----:B------:R-:W-:Y:S01]  /*38e0*/  FADD R223, R28, R223 ;  /* 0x000000df1cdf7221 */ /* 0x000fe20000000000 */
[----:B------:R-:W-:-:S01]  /*38f0*/  FADD R222, R29, R222 ;  /* 0x000000de1dde7221 */ /* 0x000fc20000000000 */
[----:B------:R-:W-:Y:S01]  /*3900*/  STL [R1+0xdc], R0 ;  /* 0x0000dc0001007387 */ /* 0x000fe20000100800 */
[----:B------:R-:W-:-:S01]  /*3910*/  FADD R221, R30, R221 ;  /* 0x000000dd1edd7221 */ /* 0x000fc20000000000 */
[----:B------:R-:W-:Y:S01]  /*3920*/  FADD R220, R31, R220 ;  /* 0x000000dc1fdc7221 */ /* 0x000fe20000000000 */
        /* <DEDUP_REMOVED lines=75> */
[----:B----4-:R-:W-:Y:S01]  /*3de0*/  FADD R14, R107, R14 ;  /* 0x0000000e6b0e7221 */ /* 0x010fe20000000000 */
[----:B--2---:R-:W-:-:S04]  /*3df0*/  FADD R13, R108, R13 ;  /* 0x0000000d6c0d7221 */ /* 0x004fc80000000000 */
[----:B------:R2:W-:Y:S01]  /*3e00*/  STL [R1], R14 ;  /* 0x0000000e01007387 */ /* 0x0005e20000100800 */
[----:B------:R-:W-:-:S03]  /*3e10*/  FADD R12, R109, R12 ;  /* 0x0000000c6d0c7221 */ /* 0x000fc60000000000 */
[----:B------:R4:W-:Y:S01]  /*3e20*/  STL [R1+0x4], R13 ;  /* 0x0000040d01007387 */ /* 0x0009e20000100800 */
        /* <DEDUP_REMOVED lines=13> */
[----:B------:R-:W4:Y:S01]  /*3f00*/  LDL.LU R21, [R1+0x2c] ;  /* 0x00002c0001157983 */ /* 0x000f220000300800 */
[----:B---3--:R-:W-:-:S03]  /*3f10*/  FADD R4, R117, R4 ;  /* 0x0000000475047221 */ /* 0x008fc60000000000 */
[----:B------:R3:W-:Y:S04]  /*3f20*/  STL [R1+0x20], R6 ;  /* 0x0000200601007387 */ /* 0x0007e80000100800 */
[----:B------:R-:W3:Y:S04]  /*3f30*/  LDL.LU R20, [R1+0x30] ;  /* 0x0000300001147983 */ /* 0x000ee80000300800 */
[----:B------:R3:W-:Y:S04]  /*3f40*/  STL [R1+0x24], R5 ;  /* 0x0000240501007387 */ /* 0x0007e80000100800 */
[----:B------:R-:W3:Y:S04]  /*3f50*/  LDL.LU R15, [R1+0x34] ;  /* 0x00003400010f7983 */ /* 0x000ee80000300800 */
[----:B------:R3:W-:Y:S04]  /*3f60*/  STL [R1+0x28], R4 ;  /* 0x0000280401007387 */ /* 0x0007e80000100800 */
[----:B--2---:R-:W2:Y:S04]  /*3f70*/  LDL.LU R14, [R1+0x38] ;  /* 0x00003800010e7983 */ /* 0x004ea80000300800 */
[----:B----4-:R-:W4:Y:S04]  /*3f80*/  LDL.LU R13, [R1+0x3c] ;  /* 0x00003c00010d7983 */ /* 0x010f280000300800 */
[----:B-1----:R-:W4:Y:S04]  /*3f90*/  LDL.LU R12, [R1+0x40] ;  /* 0x00004000010c7983 */ /* 0x002f280000300800 */
[----:B------:R-:W4:Y:S04]  /*3fa0*/  LDL.LU R11, [R1+0x44] ;  /* 0x00004400010b7983 */ /* 0x000f280000300800 */
[----:B------:R-:W4:Y:S04]  /*3fb0*/  LDL.LU R10, [R1+0x48] ;  /* 0x00004800010a7983 */ /* 0x000f280000300800 */
[----:B------:R-:W4:Y:S04]  /*3fc0*/  LDL.LU R9, [R1+0x4c] ;  /* 0x00004c0001097983 */ /* 0x000f280000300800 */
[----:B------:R-:W4:Y:S04]  /*3fd0*/  LDL.LU R8, [R1+0x50] ;  /* 0x0000500001087983 */ /* 0x000f280000300800 */
[----:B------:R-:W4:Y:S04]  /*3fe0*/  LDL.LU R7, [R1+0x54] ;  /* 0x0000540001077983 */ /* 0x000f280000300800 */
[----:B---3--:R-:W3:Y:S04]  /*3ff0*/  LDL.LU R6, [R1+0x58] ;  /* 0x0000580001067983 */ /* 0x008ee80000300800 */
[----:B------:R-:W3:Y:S04]  /*4000*/  LDL.LU R5, [R1+0x5c] ;  /* 0x00005c0001057983 */ /* 0x000ee80000300800 */
[----:B------:R-:W3:Y:S04]  /*4010*/  LDL.LU R4, [R1+0x60] ;  /* 0x0000600001047983 */ /* 0x000ee80000300800 */
[----:B------:R-:W3:Y:S04]  /*4020*/  LDL.LU R3, [R1+0x64] ;  /* 0x0000640001037983 */ /* 0x000ee80000300800 */
[----:B------:R-:W3:Y:S04]  /*4030*/  LDL.LU R2, [R1+0x68] ;  /* 0x0000680001027983 */ /* 0x000ee80000300800 */
[----:B------:R-:W3:Y:S01]  /*4040*/  LDL.LU R0, [R1+0x6c] ;  /* 0x00006c0001007983 */ /* 0x000ee20000300800 */
[----:B------:R-:W-:-:S01]  /*4050*/  FADD R21, R118, R21 ;  /* 0x0000001576157221 */ /* 0x000fc20000000000 */
[----:B------:R-:W-:-:S04]  /*4060*/  FADD R20, R119, R20 ;  /* 0x0000001477147221 */ /* 0x000fc80000000000 */
[----:B------:R-:W-:Y:S01]  /*4070*/  STL [R1+0x2c], R21 ;  /* 0x00002c1501007387 */ /* 0x000fe20000100800 */
[----:B------:R-:W-:-:S03]  /*4080*/  FADD R15, R120, R15 ;  /* 0x0000000f780f7221 */ /* 0x000fc60000000000 */
[----:B------:R-:W-:Y:S01]  /*4090*/  STL [R1+0x30], R20 ;  /* 0x0000301401007387 */ /* 0x000fe20000100800 */
[----:B--2---:R-:W-:-:S03]  /*40a0*/  FADD R14, R121, R14 ;  /* 0x0000000e790e7221 */ /* 0x004fc60000000000 */
[----:B------:R-:W-:Y:S01]  /*40b0*/  STL [R1+0x34], R15 ;  /* 0x0000340f01007387 */ /* 0x000fe20000100800 */
[----:B----4-:R-:W-:-:S03]  /*40c0*/  FADD R13, R122, R13 ;  /* 0x0000000d7a0d7221 */ /* 0x010fc60000000000 */
[----:B------:R-:W-:Y:S01]  /*40d0*/  STL [R1+0x38], R14 ;  /* 0x0000380e01007387 */ /* 0x000fe20000100800 */
[----:B------:R-:W-:-:S03]  /*40e0*/  FADD R12, R123, R12 ;  /* 0x0000000c7b0c7221 */ /* 0x000fc60000000000 */
        /* <DEDUP_REMOVED lines=11> */
[----:B---3--:R-:W-:-:S03]  /*41a0*/  FADD R6, R129, R6 ;  /* 0x0000000681067221 */ /* 0x008fc60000000000 */
[----:B------:R-:W-:Y:S01]  /*41b0*/  STL [R1+0x54], R7 ;  /* 0x0000540701007387 */ /* 0x000fe20000100800 */
[----:B------:R-:W-:-:S03]  /*41c0*/  FADD R5, R130, R5 ;  /* 0x0000000582057221 */ /* 0x000fc60000000000 */
[----:B------:R-:W-:Y:S01]  /*41d0*/  STL [R1+0x58], R6 ;  /* 0x0000580601007387 */ /* 0x000fe20000100800 */
[----:B------:R-:W-:-:S03]  /*41e0*/  FADD R4, R131, R4 ;  /* 0x0000000483047221 */ /* 0x000fc60000000000 */
[----:B------:R-:W-:Y:S01]  /*41f0*/  STL [R1+0x5c], R5 ;  /* 0x00005c0501007387 */ /* 0x000fe20000100800 */
[----:B------:R-:W-:-:S01]  /*4200*/  FADD R3, R132, R3 ;  /* 0x0000000384037221 */ /* 0x000fc20000000000 */
[----:B------:R-:W-:Y:S02]  /*4210*/  FADD R2, R133, R2 ;  /* 0x0000000285027221 */ /* 0x000fe40000000000 */
[----:B------:R-:W-:Y:S01]  /*4220*/  STL [R1+0x60], R4 ;  /* 0x0000600401007387 */ /* 0x000fe20000100800 */
[----:B------:R-:W-:-:S03]  /*4230*/  FADD R0, R134, R0 ;  /* 0x0000000086007221 */ /* 0x000fc60000000000 */
[----:B------:R1:W-:Y:S04]  /*4240*/  STL [R1+0x68], R2 ;  /* 0x0000680201007387 */ /* 0x0003e80000100800 */
[----:B------:R-:W-:Y:S04]  /*4250*/  STL [R1+0x64], R3 ;  /* 0x0000640301007387 */ /* 0x000fe80000100800 */
[----:B-1----:R-:W2:Y:S04]  /*4260*/  LDL.LU R2, [R1+0x70] ;  /* 0x0000700001027983 */ /* 0x002ea80000300800 */
[----:B------:R1:W-:Y:S04]  /*4270*/  STL [R1+0x6c], R0 ;  /* 0x00006c0001007387 */ /* 0x0003e80000100800 */
[----:B-1----:R-:W3:Y:S04]  /*4280*/  LDL.LU R0, [R1+0x74] ;  /* 0x0000740001007983 */ /* 0x002ee80000300800 */
[----:B------:R-:W4:Y:S04]  /*4290*/  LDL.LU R21, [R1+0x78] ;  /* 0x0000780001157983 */ /* 0x000f280000300800 */
        /* <DEDUP_REMOVED lines=13> */
[----:B------:R-:W4:Y:S01]  /*4370*/  LDL.LU R3, [R1+0xb0] ;  /* 0x0000b00001037983 */ /* 0x000f220000300800 */
[----:B------:R-:W-:Y:S01]  /*4380*/  UMOV UR8, URZ ;  /* 0x0000003f00087c82 */ /* 0x000fe20008000000 */
[----:B--2---:R-:W-:-:S05]  /*4390*/  FADD R2, R135, R2 ;  /* 0x0000000287027221 */ /* 0x004fca0000000000 */
[----:B------:R1:W-:Y:S01]  /*43a0*/  STL [R1+0x70], R2 ;  /* 0x0000700201007387 */ /* 0x0003e20000100800 */
[----:B---3--:R-:W-:-:S03]  /*43b0*/  FADD R0, R136, R0 ;  /* 0x0000000088007221 */ /* 0x008fc60000000000 */
[----:B-1----:R1:W5:Y:S01]  /*43c0*/  LDL.LU R2, [R1+0xe0] ;  /* 0x0000e00001027983 */ /* 0x0023620000300800 */
[----:B----4-:R-:W-:-:S03]  /*43d0*/  FADD R21, R137, R21 ;  /* 0x0000001589157221 */ /* 0x010fc60000000000 */
[----:B------:R2:W-:Y:S01]  /*43e0*/  STL [R1+0x74], R0 ;  /* 0x0000740001007387 */ /* 0x0005e20000100800 */
[----:B------:R-:W-:-:S01]  /*43f0*/  FADD R20, R138, R20 ;  /* 0x000000148a147221 */ /* 0x000fc20000000000 */
[----:B------:R-:W-:Y:S02]  /*4400*/  FADD R15, R139, R15 ;  /* 0x0000000f8b0f7221 */ /* 0x000fe40000000000 */
[----:B--2---:R1:W5:Y:S01]  /*4410*/  LDL.LU R0, [R1+0xdc] ;  /* 0x0000dc0001007983 */ /* 0x0043620000300800 */
        /* <DEDUP_REMOVED lines=20> */
[----:B------:R-:W-:-:S01]  /*4560*/  FADD R4, R150, R4 ;  /* 0x0000000496047221 */ /* 0x000fc20000000000 */
[----:B------:R-:W-:Y:S02]  /*4570*/  FADD R3, R3, R151 ;  /* 0x0000009703037221 */ /* 0x000fe40000000000 */
[----:B------:R1:W-:Y:S04]  /*4580*/  STL [R1+0xa0], R7 ;  /* 0x0000a00701007387 */ /* 0x0003e80000100800 */
[----:B------:R1:W-:Y:S04]  /*4590*/  STL [R1+0xa4], R6 ;  /* 0x0000a40601007387 */ /* 0x0003e80000100800 */
[----:B------:R1:W-:Y:S04]  /*45a0*/  STL [R1+0xa8], R5 ;  /* 0x0000a80501007387 */ /* 0x0003e80000100800 */
[----:B------:R1:W-:Y:S04]  /*45b0*/  STL [R1+0xb0], R3 ;  /* 0x0000b00301007387 */ /* 0x0003e80000100800 */
[----:B------:R1:W-:Y:S02]  /*45c0*/  STL [R1+0xac], R4 ;  /* 0x0000ac0401007387 */ /* 0x0003e40000100800 */
.L_x_28:
[----:B------:R-:W-:Y:S05]  /*45d0*/  @!P1 BRA `(.L_x_29) ;  /* 0x0000000000049947 */ /* 0x000fea0003800000 */
[----:B------:R-:W-:Y:S01]  /*45e0*/  BPT.TRAP 0x1 ;  /* 0x000000040000795c */ /* 0x000fe20000300000 */
.L_x_29:
[----:B------:R-:W-:Y:S02]  /*45f0*/  UISETP.GT.U32.AND UP0, UPT, UR45, 0x1, UPT ;  /* 0x000000012d00788c */ /* 0x000fe4000bf04070 */
[----:B------:R-:W-:-:S04]  /*4600*/  ULEA UR5, UR12, UR44, 0x3 ;  /* 0x0000002c0c057291 */ /* 0x000fc8000f8e183f */
[----:B------:R-:W-:Y:S01]  /*4610*/  UIADD3 UR5, UR5, 0x40, URZ ;  /* 0x0000004005057890 */ /* 0x000fe2000fffe03f */
[----:B------:R-:W-:-:S03]  /*4620*/  PLOP3.LUT P0, PT, PT, PT, UP0, 0x80, 0x0 ;  /* 0x000000000000781c */ /* 0x000fc60003f0f008 */
[----:B------:R-:W-:-:S09]  /*4630*/  UPRMT UR5, URZ, 0x654, UR5 ;  /* 0x000006543f057896 */ /* 0x000fd20008000005 */
[----:B------:R-:W-:Y:S01]  /*4640*/  SYNCS.ARRIVE.TRANS64.RED.A1T0 RZ, [UR5], RZ ;  /* 0x000000ffffff79a7 */ /* 0x000fe20008100405 */
[----:B------:R-:W-:Y:S05]  /*4650*/  @P0 BRA `(.L_x_30) ;  /* 0x0000000000040947 */ /* 0x000fea0003800000 */
[----:B------:R-:W-:Y:S01]  /*4660*/  BPT.TRAP 0x1 ;  /* 0x000000040000795c */ /* 0x000fe20000300000 */
.L_x_30:
[----:B------:R-:W-:Y:S02]  /*4670*/  UISETP.GT.AND UP2, UPT, UR11, 0x1, UPT ;  /* 0x000000010b00788c */ /* 0x000fe4000bf44270 */
[----:B------:R-:W-:Y:S02]  /*4680*/  UIADD3 UR10, UR10, 0x1, URZ ;  /* 0x000000010a0a7890 */ /* 0x000fe4000fffe03f */
[----:B------:R-:W-:Y:S02]  /*4690*/  UIADD3 UR12, UR12, 0x1, URZ ;  /* 0x000000010c0c7890 */ /* 0x000fe4000fffe03f */
[----:B------:R-:W-:Y:S01]  /*46a0*/  PLOP3.LUT P0, PT, PT, PT, UP2, 0x80, 0x0 ;  /* 0x000000000000781c */ /* 0x000fe20003f0f028 */
[----:B------:R-:W-:Y:S02]  /*46b0*/  UISETP.NE.AND UP0, UPT, UR10, 0x8, UPT ;  /* 0x000000080a00788c */ /* 0x000fe4000bf05270 */
[----:B------:R-:W-:Y:S02]  /*46c0*/  UISETP.NE.AND UP1, UPT, UR12, 0x8, UPT ;  /* 0x000000080c00788c */ /* 0x000fe4000bf25270 */
[----:B------:R-:W-:-:S02]  /*46d0*/  USEL UR5, URZ, 0x1, UP0 ;  /* 0x000000013f057887 */ /* 0x000fc40008000000 */
[----:B------:R-:W-:Y:S02]  /*46e0*/  UIADD3 UR11, UR11, -0x1, URZ ;  /* 0xffffffff0b0b7890 */ /* 0x000fe4000fffe03f */
[----:B------:R-:W-:Y:S02]  /*46f0*/  USEL UR10, UR10, URZ, UP0 ;  /* 0x0000003f0a0a7287 */ /* 0x000fe40008000000 */
[----:B-----5:R-:W-:Y:S01]  /*4700*/  LOP3.LUT R0, R0, UR5, RZ, 0x3c, !PT ;  /* 0x0000000500007c12 */ /* 0x020fe2000f8e3cff */
[----:B------:R-:W-:Y:S01]  /*4710*/  USEL UR12, UR12, URZ, UP1 ;  /* 0x0000003f0c0c7287 */ /* 0x000fe20008800000 */
[----:B------:R-:W-:Y:S01]  /*4720*/  UMOV UR5, 0x1 ;  /* 0x0000000100057882 */ /* 0x000fe20000000000 */
[----:B------:R-:W-:Y:S10]  /*4730*/  @P0 BRA `(.L_x_31) ;  /* 0xffffffec00880947 */ /* 0x000ff4000383ffff */
.L_x_23:
[----:B------:R-:W-:-:S04]  /*4740*/  UISETP.NE.AND UP0, UPT, UR8, URZ, UPT ;  /* 0x0000003f0800728c */ /* 0x000fc8000bf05270 */
[----:B------:R-:W-:-:S06]  /*4750*/  USEL UR4, URZ, 0x1, !UP0 ;  /* 0x000000013f047887 */ /* 0x000fcc000c000000 */
[----:B------:R-:W-:-:S13]  /*4760*/  ISETP.NE.AND P0, PT, RZ, UR4, PT ;  /* 0x00000004ff007c0c */ /* 0x000fda000bf05270 */
[----:B------:R-:W-:Y:S05]  /*4770*/  @!P0 BRA `(.L_x_32) ;  /* 0x0000000c00688947 */ /* 0x000fea0003800000 */
[----:B-1-3--:R-:W3:Y:S04]  /*4780*/  LDL.LU R3, [R1+0xb0] ;  /* 0x0000b00001037983 */ /* 0x00aee80000300800 */
[----:B------:R-:W4:Y:S04]  /*4790*/  LDL.LU R4, [R1+0xac] ;  /* 0x0000ac0001047983 */ /* 0x000f280000300800 */
[----:B------:R-:W2:Y:S04]  /*47a0*/  LDL.LU R5, [R1+0xa8] ;  /* 0x0000a80001057983 */ /* 0x000ea80000300800 */
[----:B------:R-:W3:Y:S04]  /*47b0*/  LDL.LU R6, [R1+0xa4] ;  /* 0x0000a40001067983 */ /* 0x000ee80000300800 */
[----:B------:R-:W4:Y:S04]  /*47c0*/  LDL.LU R7, [R1+0xa0] ;  /* 0x0000a00001077983 */ /* 0x000f280000300800 */
[----:B------:R-:W2:Y:S04]  /*47d0*/  LDL.LU R8, [R1+0x9c] ;  /* 0x00009c0001087983 */ /* 0x000ea80000300800 */
[----:B------:R-:W3:Y:S04]  /*47e0*/  LDL.LU R9, [R1+0x98] ;  /* 0x0000980001097983 */ /* 0x000ee80000300800 */
[----:B------:R-:W4:Y:S04]  /*47f0*/  LDL.LU R10, [R1+0x94] ;  /* 0x00009400010a7983 */ /* 0x000f280000300800 */
[----:B------:R-:W2:Y:S04]  /*4800*/  LDL.LU R11, [R1+0x90] ;  /* 0x00009000010b7983 */ /* 0x000ea80000300800 */
[----:B------:R-:W3:Y:S04]  /*4810*/  LDL.LU R12, [R1+0x8c] ;  /* 0x00008c00010c7983 */ /* 0x000ee80000300800 */
[----:B------:R-:W4:Y:S04]  /*4820*/  LDL.LU R13, [R1+0x88] ;  /* 0x00008800010d7983 */ /* 0x000f280000300800 */
[----:B------:R-:W2:Y:S01]  /*4830*/  LDL.LU R14, [R1+0x84] ;  /* 0x00008400010e7983 */ /* 0x000ea20000300800 */
[----:B------:R-:W-:-:S03]  /*4840*/  FADD R227, R24, R227 ;  /* 0x000000e318e37221 */ /* 0x000fc60000000000 */
[----:B------:R-:W3:Y:S01]  /*4850*/  LDL.LU R15, [R1+0x80] ;  /* 0x00008000010f7983 */ /* 0x000ee20000300800 */
[----:B------:R-:W-:-:S03]  /*4860*/  FADD R226, R25, R226 ;  /* 0x000000e219e27221 */ /* 0x000fc60000000000 */
[----:B------:R-:W4:Y:S01]  /*4870*/  LDL.LU R20, [R1+0x7c] ;  /* 0x00007c0001147983 */ /* 0x000f220000300800 */
[----:B------:R-:W-:-:S03]  /*4880*/  FADD R225, R26, R225 ;  /* 0x000000e11ae17221 */ /* 0x000fc60000000000 */
[----:B------:R-:W2:Y:S01]  /*4890*/  LDL.LU R0, [R1+0x30] ;  /* 0x0000300001007983 */ /* 0x000ea20000300800 */
[----:B------:R-:W-:-:S03]  /*48a0*/  FADD R224, R27, R224 ;  /* 0x000000e01be07221 */ /* 0x000fc60000000000 */
[----:B------:R-:W3:Y:S01]  /*48b0*/  LDL.LU R21, [R1+0x34] ;  /* 0x0000340001157983 */ /* 0x000ee20000300800 */
[----:B------:R-:W-:-:S03]  /*48c0*/  FADD R223, R28, R223 ;  /* 0x000000df1cdf7221 */ /* 0x000fc60000000000 */
[----:B------:R-:W4:Y:S01]  /*48d0*/  LDL.LU R24, [R1+0x2c] ;  /* 0x00002c0001187983 */ /* 0x000f220000300800 */
        /* <DEDUP_REMOVED lines=13> */
[----:B------:R-:W4:Y:S04]  /*49b0*/  LDL.LU R31, [R1+0x10] ;  /* 0x00001000011f7983 */ /* 0x000f280000300800 */
[----:B------:R-:W4:Y:S04]  /*49c0*/  LDL.LU R32, [R1+0xc] ;  /* 0x00000c0001207983 */ /* 0x000f280000300800 */
[----:B------:R-:W4:Y:S04]  /*49d0*/  LDL.LU R33, [R1+0x8] ;  /* 0x0000080001217983 */ /* 0x000f280000300800 */
[----:B------:R-:W4:Y:S04]  /*49e0*/  LDL.LU R34, [R1+0x4] ;  /* 0x0000040001227983 */ /* 0x000f280000300800 */
[----:B------:R-:W4:Y:S01]  /*49f0*/  LDL.LU R35, [R1] ;  /* 0x0000000001237983 */ /* 0x000f220000300800 */
[----:B------:R-:W-:Y:S01]  /*4a00*/  FADD R213, R38, R213 ;  /* 0x000000d526d57221 */ /* 0x000fe20000000000 */
        /* <DEDUP_REMOVED lines=70> */
[----:B--2---:R-:W-:Y:S01]  /*4e70*/  FADD R0, R119, R0 ;  /* 0x0000000077007221 */ /* 0x004fe20000000000 */
[----:B---3--:R-:W-:Y:S01]  /*4e80*/  FADD R21, R120, R21 ;  /* 0x0000001578157221 */ /* 0x008fe20000000000 */
[----:B----4-:R-:W-:Y:S01]  /*4e90*/  FADD R24, R118, R24 ;  /* 0x0000001876187221 */ /* 0x010fe20000000000 */
        /* <DEDUP_REMOVED lines=10> */
[----:B------:R-:W-:-:S05]  /*4f40*/  FADD R35, R107, R35 ;  /* 0x000000236b237221 */ /* 0x000fca0000000000 */
[----:B------:R1:W-:Y:S04]  /*4f50*/  STL [R1], R35 ;  /* 0x0000002301007387 */ /* 0x0003e80000100800 */
[----:B------:R2:W-:Y:S04]  /*4f60*/  STL [R1+0x4], R34 ;  /* 0x0000042201007387 */ /* 0x0005e80000100800 */
        /* <DEDUP_REMOVED lines=12> */
[----:B------:R-:W4:Y:S04]  /*5030*/  LDL.LU R38, [R1+0x38] ;  /* 0x0000380001267983 */ /* 0x000f280000300800 */
[----:B------:R-:W4:Y:S04]  /*5040*/  LDL.LU R37, [R1+0x3c] ;  /* 0x00003c0001257983 */ /* 0x000f280000300800 */
[----:B------:R-:W4:Y:S04]  /*5050*/  LDL.LU R36, [R1+0x40] ;  /* 0x0000400001247983 */ /* 0x000f280000300800 */
[----:B-1----:R-:W4:Y:S04]  /*5060*/  LDL.LU R35, [R1+0x44] ;  /* 0x0000440001237983 */ /* 0x002f280000300800 */
[----:B--2---:R-:W2:Y:S04]  /*5070*/  LDL.LU R34, [R1+0x48] ;  /* 0x0000480001227983 */ /* 0x004ea80000300800 */
[----:B---3--:R-:W3:Y:S04]  /*5080*/  LDL.LU R33, [R1+0x4c] ;  /* 0x00004c0001217983 */ /* 0x008ee80000300800 */
[----:B----4-:R-:W4:Y:S04]  /*5090*/  LDL.LU R32, [R1+0x50] ;  /* 0x0000500001207983 */ /* 0x010f280000300800 */
        /* <DEDUP_REMOVED lines=25> */
[----:B------:R-:W-:-:S04]  /*5230*/  FADD R37, R122, R37 ;  /* 0x000000257a257221 */ /* 0x000fc80000000000 */
[----:B------:R1:W-:Y:S01]  /*5240*/  STL [R1+0x38], R38 ;  /* 0x0000382601007387 */ /* 0x0003e20000100800 */
[----:B------:R-:W-:-:S03]  /*5250*/  FADD R36, R123, R36 ;  /* 0x000000247b247221 */ /* 0x000fc60000000000 */
[----:B------:R1:W-:Y:S01]  /*5260*/  STL [R1+0x3c], R37 ;  /* 0x00003c2501007387 */ /* 0x0003e20000100800 */
[----:B------:R-:W-:-:S03]  /*5270*/  FADD R35, R124, R35 ;  /* 0x000000237c237221 */ /* 0x000fc60000000000 */
[----:B------:R1:W-:Y:S01]  /*5280*/  STL [R1+0x40], R36 ;  /* 0x0000402401007387 */ /* 0x0003e20000100800 */
[----:B--2---:R-:W-:-:S03]  /*5290*/  FADD R34, R125, R34 ;  /* 0x000000227d227221 */ /* 0x004fc60000000000 */
[----:B------:R1:W-:Y:S01]  /*52a0*/  STL [R1+0x44], R35 ;  /* 0x0000442301007387 */ /* 0x0003e20000100800 */
[----:B---3--:R-:W-:-:S03]  /*52b0*/  FADD R33, R126, R33 ;  /* 0x000000217e217221 */ /* 0x008fc60000000000 */
[----:B------:R1:W-:Y:S01]  /*52c0*/  STL [R1+0x48], R34 ;  /* 0x0000482201007387 */ /* 0x0003e20000100800 */
[----:B----4-:R-:W-:-:S03]  /*52d0*/  FADD R32, R127, R32 ;  /* 0x000000207f207221 */ /* 0x010fc60000000000 */
        /* <DEDUP_REMOVED lines=35> */
[----:B------:R1:W-:Y:S02]  /*5510*/  STL [R1+0xac], R4 ;  /* 0x0000ac0401007387 */ /* 0x0003e40000100800 */
.L_x_32:
[----:B-1----:R-:W1:Y:S02]  /*5520*/  LDC R0, c[0x0][0x28c] ;  /* 0x0000a300ff007b82 */ /* 0x002e640000000800 */
[----:B-1----:R-:W-:-:S13]  /*5530*/  ISETP.GE.AND P0, PT, R0, 0x1, PT ;  /* 0x000000010000780c */ /* 0x002fda0003f06270 */
[----:B------:R-:W-:Y:S05]  /*5540*/  @!P0 BRA `(.L_x_33) ;  /* 0x0000000000408947 */ /* 0x000fea0003800000 */
[----:B------:R-:W-:-:S06]  /*5550*/  UISETP.NE.AND UP0, UPT, UR57, 0x3, UPT ;  /* 0x000000033900788c */ /* 0x000fcc000bf05270 */
[----:B------:R-:W-:-:S13]  /*5560*/  PLOP3.LUT P0, PT, PT, PT, UP0, 0x80, 0x0 ;  /* 0x000000000000781c */ /* 0x000fda0003f0f008 */
[----:B------:R-:W-:Y:S05]  /*5570*/  @!P0 BRA `(.L_x_34) ;  /* 0x0000000000048947 */ /* 0x000fea0003800000 */
[----:B------:R-:W-:Y:S01]  /*5580*/  BPT.TRAP 0x1 ;  /* 0x000000040000795c */ /* 0x000fe20000300000 */
.L_x_34:
[----:B------:R-:W-:-:S04]  /*5590*/  UISETP.LT.AND UP0, UPT, UR58, 0x1, UPT ;  /* 0x000000013a00788c */ /* 0x000fc8000bf01270 */
[----:B------:R-:W-:Y:S02]  /*55a0*/  USEL UR4, UR58, 0x1, UP0 ;  /* 0x000000013a047887 */ /* 0x000fe40008000000 */
[----:B------:R-:W-:Y:S02]  /*55b0*/  UISETP.GT.U32.AND UP0, UPT, UR45, 0x1, UPT ;  /* 0x000000012d00788c */ /* 0x000fe4000bf04070 */
[----:B------:R-:W-:-:S04]  /*55c0*/  UIADD3 UR4, UR36, UR58, -UR4 ;  /* 0x0000003a24047290 */ /* 0x000fc8000fffe804 */
[----:B------:R-:W-:Y:S01]  /*55d0*/  USHF.L.U32 UR4, UR4, 0x3, URZ ;  /* 0x0000000304047899 */ /* 0x000fe2000800063f */
[----:B------:R-:W-:-:S03]  /*55e0*/  PLOP3.LUT P0, PT, PT, PT, UP0, 0x80, 0x0 ;  /* 0x000000000000781c */ /* 0x000fc60003f0f008 */
[----:B------:R-:W-:-:S04]  /*55f0*/  ULOP3.LUT UR4, UR4, 0x38, URZ, 0xc0, !UPT ;  /* 0x0000003804047892 */ /* 0x000fc8000f8ec03f */
[----:B------:R-:W-:-:S04]  /*5600*/  UIADD3 UR4, UR44, 0x40, UR4 ;  /* 0x000000402c047890 */ /* 0x000fc8000fffe004 */
[----:B------:R-:W-:-:S09]  /*5610*/  UPRMT UR4, URZ, 0x654, UR4 ;  /* 0x000006543f047896 */ /* 0x000fd20008000004 */
[----:B------:R-:W-:Y:S01]  /*5620*/  SYNCS.ARRIVE.TRANS64.RED.A1T0 RZ, [UR4], RZ ;  /* 0x000000ffffff79a7 */ /* 0x000fe20008100404 */
[----:B------:R-:W-:Y:S05]  /*5630*/  @P0 BRA `(.L_x_33) ;  /* 0x0000000000040947 */ /* 0x000fea0003800000 */
[----:B------:R-:W-:Y:S01]  /*5640*/  BPT.TRAP 0x1 ;  /* 0x000000040000795c */ /* 0x000fe20000300000 */
.L_x_33:
[----:B------:R-:W4:Y:S01]  /*5650*/  LDL R24, [R1+0xd8] ;  /* 0x0000d80001187983 */ /* 0x000f220000100800 */
[----:B------:R-:W-:Y:S02]  /*5660*/  UIADD3 UR4, UR44, 0x100, URZ ;  /* 0x000001002c047890 */ /* 0x000fe4000fffe03f */
[----:B------:R-:W-:Y:S02]  /*5670*/  USHF.L.U32 UR41, UR59, 0x8, URZ ;  /* 0x000000083b297899 */ /* 0x000fe4000800063f */
[----:B------:R-:W-:-:S06]  /*5680*/  ULOP3.LUT UP0, URZ, UR4, 0x9f, URZ, 0xc0, !UPT ;  /* 0x0000009f043f7892 */ /* 0x000fcc000f80c03f */
[----:B------:R-:W-:Y:S02]  /*5690*/  PLOP3.LUT P0, PT, PT, PT, UP0, 0x80, 0x0 ;  /* 0x000000000000781c */ /* 0x000fe40003f0f008 */
[----:B----4-:R-:W-:-:S13]  /*56a0*/  R2UR UR42, R24 ;  /* 0x00000000182a72ca */ /* 0x010fda00000e0000 */
[----:B------:R-:W-:Y:S01]  /*56b0*/  USHF.L.U32 UR42, UR42, 0x7, URZ ;  /* 0x000000072a2a7899 */ /* 0x000fe2000800063f */
[----:B------:R-:W-:Y:S11]  /*56c0*/  @!P0 BRA `(.L_x_35) ;  /* 0x0000000000408947 */ /* 0x000ff60003800000 */
[----:B------:R-:W-:Y:S01]  /*56d0*/  MOV R14, 0x0 ;  /* 0x00000000000e7802 */ /* 0x000fe20000000f00 */
[----:B------:R-:W-:Y:S01]  /*56e0*/  ULDC.64 UR4, c[0x4][0x70] ;  /* 0x01001c0000047ab9 */ /* 0x000fe20000000a00 */
[----:B------:R-:W-:Y:S01]  /*56f0*/  ULDC.64 UR6, c[0x4][0x8] ;  /* 0x0100020000067ab9 */ /* 0x000fe20000000a00 */
[----:B---3--:R-:W-:Y:S01]  /*5700*/  MOV R4, UR4 ;  /* 0x0000000400047c02 */ /* 0x008fe20008000f00 */
[----:B------:R-:W-:Y:S01]  /*5710*/  IMAD.U32 R5, RZ, RZ, UR5 ;  /* 0x00000005ff057e24 */ /* 0x000fe2000f8e00ff */
[----:B------:R-:W-:Y:S01]  /*5720*/  ULDC.64 UR4, c[0x4][0x78] ;  /* 0x01001e0000047ab9 */ /* 0x000fe20000000a00 */
[----:B------:R-:W1:Y:S01]  /*5730*/  LDC.64 R14, c[0x4][R14] ;  /* 0x010000000e0e7b82 */ /* 0x000e620000000a00 */
[----:B------:R-:W-:Y:S01]  /*5740*/  MOV R6, UR4 ;  /* 0x0000000400067c02 */ /* 0x000fe20008000f00 */
[----:B------:R-:W-:Y:S01]  /*5750*/  IMAD.U32 R7, RZ, RZ, UR5 ;  /* 0x00000005ff077e24 */ /* 0x000fe2000f8e00ff */
[----:B------:R-:W-:Y:S01]  /*5760*/  MOV R10, UR6 ;  /* 0x00000006000a7c02 */ /* 0x000fe20008000f00 */
[----:B------:R-:W-:Y:S01]  /*5770*/  IMAD.U32 R11, RZ, RZ, UR7 ;  /* 0x00000007ff0b7e24 */ /* 0x000fe2000f8e00ff */
[----:B------:R-:W-:Y:S01]  /*5780*/  MOV R8, 0x70 ;  /* 0x0000007000087802 */ /* 0x000fe20000000f00 */
[----:B------:R-:W-:Y:S01]  /*5790*/  IMAD.MOV.U32 R12, RZ, RZ, 0x1 ;  /* 0x00000001ff0c7424 */ /* 0x000fe200078e00ff */
[----:B------:R-:W-:-:S07]  /*57a0*/  MOV R13, RZ ;  /* 0x000000ff000d7202 */ /* 0x000fce0000000f00 */
[----:B------:R-:W-:-:S07]  /*57b0*/  LEPC R20, `(.L_x_35) ;  /* 0x000000001014794e */ /* 0x000fce0000000000 */
[----:B-12--5:R-:W-:Y:S05]  /*57c0*/  CALL.ABS.NOINC R14 ;  /* 0x000000000e007343 */ /* 0x026fea0003c00000 */
.L_x_35:
[----:B------:R-:W-:-:S04]  /*57d0*/  UIADD3 UR4, UR44, 0x4100, URZ ;  /* 0x000041002c047890 */ /* 0x000fc8000fffe03f */
[----:B------:R-:W-:-:S06]  /*57e0*/  ULOP3.LUT UP0, URZ, UR4, 0x9f, URZ, 0xc0, !UPT ;  /* 0x0000009f043f7892 */ /* 0x000fcc000f80c03f */
[----:B------:R-:W-:-:S13]  /*57f0*/  PLOP3.LUT P0, PT, PT, PT, UP0, 0x80, 0x0 ;  /* 0x000000000000781c */ /* 0x000fda0003f0f008 */
[----:B------:R-:W-:Y:S05]  /*5800*/  @!P0 BRA `(.L_x_36) ;  /* 0x0000000000408947 */ /* 0x000fea0003800000 */
[----:B------:R-:W-:Y:S01]  /*5810*/  MOV R14, 0x0 ;  /* 0x00000000000e7802 */ /* 0x000fe20000000f00 */
[----:B------:R-:W-:Y:S01]  /*5820*/  ULDC.64 UR4, c[0x4][0x70] ;  /* 0x01001c0000047ab9 */ /* 0x000fe20000000a00 */
[----:B------:R-:W-:Y:S01]  /*5830*/  ULDC.64 UR6, c[0x4][0x78] ;  /* 0x01001e0000067ab9 */ /* 0x000fe20000000a00 */
[----:B---3--:R-:W-:Y:S01]  /*5840*/  IMAD.U32 R4, RZ, RZ, UR4 ;  /* 0x00000004ff047e24 */ /* 0x008fe2000f8e00ff */
[----:B------:R-:W-:Y:S01]  /*5850*/  MOV R5, UR5 ;  /* 0x0000000500057c02 */ /* 0x000fe20008000f00 */
[----:B------:R-:W-:Y:S01]  /*5860*/  ULDC.64 UR4, c[0x4][0x10] ;  /* 0x0100040000047ab9 */ /* 0x000fe20000000a00 */
[----:B------:R-:W1:Y:S01]  /*5870*/  LDC.64 R14, c[0x4][R14] ;  /* 0x010000000e0e7b82 */ /* 0x000e620000000a00 */
[----:B------:R-:W-:Y:S01]  /*5880*/  IMAD.U32 R6, RZ, RZ, UR6 ;  /* 0x00000006ff067e24 */ /* 0x000fe2000f8e00ff */
[----:B------:R-:W-:Y:S01]  /*5890*/  MOV R7, UR7 ;  /* 0x0000000700077c02 */ /* 0x000fe20008000f00 */
[----:B------:R-:W-:Y:S01]  /*58a0*/  IMAD.U32 R10, RZ, RZ, UR4 ;  /* 0x00000004ff0a7e24 */ /* 0x000fe2000f8e00ff */
[----:B------:R-:W-:Y:S01]  /*58b0*/  MOV R11, UR5 ;  /* 0x00000005000b7c02 */ /* 0x000fe20008000f00 */
[----:B------:R-:W-:Y:S01]  /*58c0*/  IMAD.MOV.U32 R8, RZ, RZ, 0x70 ;  /* 0x00000070ff087424 */ /* 0x000fe200078e00ff */
[----:B------:R-:W-:Y:S01]  /*58d0*/  MOV R12, 0x1 ;  /* 0x00000001000c7802 */ /* 0x000fe20000000f00 */
[----:B------:R-:W-:-:S07]  /*58e0*/  IMAD.MOV.U32 R13, RZ, RZ, RZ ;  /* 0x000000ffff0d7224 */ /* 0x000fce00078e00ff */
[----:B------:R-:W-:-:S07]  /*58f0*/  LEPC R20, `(.L_x_36) ;  /* 0x000000001014794e */ /* 0x000fce0000000000 */
[----:B-12--5:R-:W-:Y:S05]  /*5900*/  CALL.ABS.NOINC R14 ;  /* 0x000000000e007343 */ /* 0x026fea0003c00000 */
.L_x_36:
[----:B------:R-:W1:Y:S01]  /*5910*/  S2R R20, SR_TID.X ;  /* 0x0000000000147919 */ /* 0x000e620000002100 */
[----:B---3--:R-:W3:Y:S01]  /*5920*/  LDC.64 R4, c[0x0][0x590] ;  /* 0x00016400ff047b82 */ /* 0x008ee20000000a00 */
[----:B------:R-:W-:-:S07]  /*5930*/  ULDC UR4, c[0x0][0x284] ;  /* 0x0000a10000047ab9 */ /* 0x000fce0000000800 */
[----:B------:R-:W4:Y:S01]  /*5940*/  LDC R6, c[0x0][0x288] ;  /* 0x0000a200ff067b82 */ /* 0x000f220000000800 */
[----:B---3--:R-:W-:-:S04]  /*5950*/  ISETP.NE.U32.AND P2, PT, R4, RZ, PT ;  /* 0x000000ff0400720c */ /* 0x008fc80003f45070 */
[----:B------:R-:W-:Y:S02]  /*5960*/  ISETP.NE.AND.EX P2, PT, R5, RZ, PT, P2 ;  /* 0x000000ff0500720c */ /* 0x000fe40003f45320 */
[----:B-1----:R-:W-:Y:S02]  /*5970*/  SHF.R.U32.HI R0, RZ, 0x2, R20 ;  /* 0x00000002ff007819 */ /* 0x002fe40000011614 */
[C---:B------:R-:W-:Y:S02]  /*5980*/  LOP3.LUT R12, R20.reuse, 0xe0, RZ, 0xc0, !PT ;  /* 0x000000e0140c7812 */ /* 0x040fe400078ec0ff */
[----:B------:R-:W-:Y:S02]  /*5990*/  LOP3.LUT R3, R20, 0x3, RZ, 0xc0, !PT ;  /* 0x0000000314037812 */ /* 0x000fe400078ec0ff */
[----:B------:R-:W-:Y:S02]  /*59a0*/  LOP3.LUT R13, R0, 0x7, RZ, 0xc0, !PT ;  /* 0x00000007000d7812 */ /* 0x000fe400078ec0ff */
[----:B------:R-:W-:Y:S01]  /*59b0*/  SHF.R.U32.HI R0, RZ, 0x1, R12 ;  /* 0x00000001ff007819 */ /* 0x000fe2000001160c */
[----:B----4-:R-:W-:Y:S01]  /*59c0*/  IMAD R3, R3, -0x2, R6 ;  /* 0xfffffffe03037824 */ /* 0x010fe200078e0206 */
[----:B------:R-:W-:-:S02]  /*59d0*/  MOV R6, UR59 ;  /* 0x0000003b00067c02 */ /* 0x000fc40008000f00 */
[----:B------:R-:W-:-:S03]  /*59e0*/  IADD3 R0, -R0, UR4, -R13 ;  /* 0x0000000400007c10 */ /* 0x000fc6000fffe90d */
[----:B------:R-:W-:Y:S02]  /*59f0*/  IMAD R15, R6, -0x100, R3 ;  /* 0xffffff00060f7824 */ /* 0x000fe400078e0203 */
[----:B------:R-:W-:Y:S01]  /*5a00*/  IMAD R14, R24, -0x80, R0 ;  /* 0xffffff80180e7824 */ /* 0x000fe200078e0200 */
[----:B------:R-:W-:Y:S06]  /*5a10*/  @!P2 BRA `(.L_x_37) ;  /* 0x000000000090a947 */ /* 0x000fec0003800000 */
[----:B------:R-:W-:Y:S02]  /*5a20*/  ULDC.64 UR4, c[0x0][0x588] ;  /* 0x0001620000047ab9 */ /* 0x000fe40000000a00 */
[----:B------:R-:W-:-:S04]  /*5a30*/  ISETP.NE.U32.AND P0, PT, RZ, UR4, PT ;  /* 0x00000004ff007c0c */ /* 0x000fc8000bf05070 */
[----:B------:R-:W-:-:S13]  /*5a40*/  ISETP.NE.AND.EX P0, PT, RZ, UR5, PT, P0 ;  /* 0x00000005ff007c0c */ /* 0x000fda000bf05300 */
[----:B------:R-:W-:Y:S05]  /*5a50*/  @!P0 BRA `(.L_x_38) ;  /* 0x0000000000448947 */ /* 0x000fea0003800000 */
[----:B------:R-:W1:Y:S01]  /*5a60*/  LDC.64 R2, c[0x0][0x588] ;  /* 0x00016200ff027b82 */ /* 0x000e620000000a00 */
[----:B------:R-:W-:-:S04]  /*5a70*/  IMAD R7, R4, UR43, RZ ;  /* 0x0000002b04077c24 */ /* 0x000fc8000f8e02ff */
[----:B-1----:R-:W-:-:S05]  /*5a80*/  IMAD.WIDE R2, R7, 0x4, R2 ;  /* 0x0000000407027825 */ /* 0x002fca00078e0202 */
[----:B------:R1:W3:Y:S01]  /*5a90*/  LDG.E R8, desc[UR54][R2.64] ;  /* 0x0000003602087981 */ /* 0x0002e2000c1e1900 */
[----:B------:R-:W-:Y:S01]  /*5aa0*/  IMAD.MOV.U32 R0, RZ, RZ, 0x1 ;  /* 0x00000001ff007424 */ /* 0x000fe200078e00ff */
[----:B------:R-:W-:Y:S01]  /*5ab0*/  MOV R6, 0x1 ;  /* 0x0000000100067802 */ /* 0x000fe20000000f00 */
[----:B------:R-:W-:-:S03]  /*5ac0*/  IMAD.MOV.U32 R7, RZ, RZ, 0x1 ;  /* 0x00000001ff077424 */ /* 0x000fc600078e00ff */
[----:B-1----:R-:W-:Y:S02]  /*5ad0*/  PRMT R3, R0, 0x7610, R3 ;  /* 0x0000761000037816 */ /* 0x002fe40000000003 */
[----:B------:R-:W-:Y:S02]  /*5ae0*/  PRMT R2, R6, 0x7610, R2 ;  /* 0x0000761006027816 */ /* 0x000fe40000000002 */
[----:B------:R-:W-:Y:S01]  /*5af0*/  PRMT R0, R7, 0x7610, R0 ;  /* 0x0000761007007816 */ /* 0x000fe20000000000 */
[----:B------:R-:W-:Y:S04]  /*5b00*/  STL.S16 [R1+0xd4], R3 ;  /* 0x0000d40301007387 */ /* 0x000fe80000100600 */
[----:B---3--:R-:W-:Y:S04]  /*5b10*/  STL [R1+0xbc], R8 ;  /* 0x0000bc0801007387 */ /* 0x008fe80000100800 */
[----:B------:R1:W-:Y:S04]  /*5b20*/  STL.S16 [R1+0xd0], R2 ;  /* 0x0000d00201007387 */ /* 0x0003e80000100600 */
[----:B------:R3:W-:Y:S04]  /*5b30*/  STL.S16 [R1+0xcc], R0 ;  /* 0x0000cc0001007387 */ /* 0x0007e80000100600 */
[----:B------:R3:W-:Y:S01]  /*5b40*/  STL [R1+0xc8], R8 ;  /* 0x0000c80801007387 */ /* 0x0007e20000100800 */
[----:B-1----:R-:W-:Y:S01]  /*5b50*/  MOV R2, R8 ;  /* 0x0000000800027202 */ /* 0x002fe20000000f00 */
[----:B------:R-:W-:Y:S06]  /*5b60*/  BRA `(.L_x_37) ;  /* 0x00000000003c7947 */ /* 0x000fec0003800000 */
.L_x_38:
[----:B------:R-:W-:Y:S01]  /*5b70*/  IMAD.MOV.U32 R0, RZ, RZ, 0x1 ;  /* 0x00000001ff007424 */ /* 0x000fe200078e00ff */
[----:B------:R-:W-:Y:S01]  /*5b80*/  MOV R2, 0x1 ;  /* 0x0000000100027802 */ /* 0x000fe20000000f00 */
[----:B------:R-:W-:Y:S01]  /*5b90*/  IMAD.MOV.U32 R3, RZ, RZ, 0x1 ;  /* 0x00000001ff037424 */ /* 0x000fe200078e00ff */
[----:B------:R-:W-:Y:S02]  /*5ba0*/  ULDC UR4, c[0x0][0x580] ;  /* 0x0001600000047ab9 */ /* 0x000fe40000000800 */
[----:B------:R-:W-:Y:S02]  /*5bb0*/  PRMT R6, R0, 0x7610, R6 ;  /* 0x0000761000067816 */ /* 0x000fe40000000006 */
[----:B------:R-:W-:Y:S02]  /*5bc0*/  PRMT R0, R2, 0x7610, R0 ;  /* 0x0000761002007816 */ /* 0x000fe40000000000 */
[----:B------:R-:W-:Y:S01]  /*5bd0*/  PRMT R2, R3, 0x7610, R2 ;  /* 0x0000761003027816 */ /* 0x000fe20000000002 */
[----:B------:R-:W-:Y:S01]  /*5be0*/  STL.S16 [R1+0xd4], R6 ;  /* 0x0000d40601007387 */ /* 0x000fe20000100600 */
[----:B------:R-:W-:-:S03]  /*5bf0*/  MOV R3, UR4 ;  /* 0x0000000400037c02 */ /* 0x000fc60008000f00 */
[----:B------:R1:W-:Y:S04]  /*5c00*/  STL.S16 [R1+0xd0], R0 ;  /* 0x0000d00001007387 */ /* 0x0003e80000100600 */
[----:B------:R3:W-:Y:S04]  /*5c10*/  STL.S16 [R1+0xcc], R2 ;  /* 0x0000cc0201007387 */ /* 0x0007e80000100600 */
[----:B------:R4:W-:Y:S01]  /*5c20*/  STL [R1+0xbc], R3 ;  /* 0x0000bc0301007387 */ /* 0x0009e20000100800 */
[----:B-1----:R-:W-:Y:S01]  /*5c30*/  IMAD.U32 R0, RZ, RZ, UR4 ;  /* 0x00000004ff007e24 */ /* 0x002fe2000f8e00ff */
[----:B---3--:R-:W-:-:S04]  /*5c40*/  MOV R2, UR4 ;  /* 0x0000000400027c02 */ /* 0x008fc80008000f00 */
[----:B------:R4:W-:Y:S03]  /*5c50*/  STL [R1+0xc8], R0 ;  /* 0x0000c80001007387 */ /* 0x0009e60000100800 */
.L_x_37:
[----:B------:R-:W1:Y:S02]  /*5c60*/  LDC.64 R6, c[0x0][0x5b0] ;  /* 0x00016c00ff067b82 */ /* 0x000e640000000a00 */
[----:B-1----:R-:W-:-:S04]  /*5c70*/  ISETP.NE.U32.AND P0, PT, R6, RZ, PT ;  /* 0x000000ff0600720c */ /* 0x002fc80003f05070 */
[----:B------:R-:W-:-:S13]  /*5c80*/  ISETP.NE.AND.EX P0, PT, R7, RZ, PT, P0 ;  /* 0x000000ff0700720c */ /* 0x000fda0003f05300 */
[----:B------:R-:W-:Y:S05]  /*5c90*/  @!P0 BRA `(.L_x_39) ;  /* 0x00000000002c8947 */ /* 0x000fea0003800000 */
[----:B------:R-:W-:Y:S02]  /*5ca0*/  ULDC.64 UR4, c[0x0][0x5a8] ;  /* 0x00016a0000047ab9 */ /* 0x000fe40000000a00 */
[----:B------:R-:W-:-:S04]  /*5cb0*/  ISETP.NE.U32.AND P0, PT, RZ, UR4, PT ;  /* 0x00000004ff007c0c */ /* 0x000fc8000bf05070 */
[----:B------:R-:W-:-:S13]  /*5cc0*/  ISETP.NE.AND.EX P0, PT, RZ, UR5, PT, P0 ;  /* 0x00000005ff007c0c */ /* 0x000fda000bf05300 */
[----:B------:R-:W-:Y:S05]  /*5cd0*/  @!P0 BRA `(.L_x_40) ;  /* 0x0000000000148947 */ /* 0x000fea0003800000 */
[----:B---3--:R-:W1:Y:S01]  /*5ce0*/  LDC.64 R8, c[0x0][0x5a8] ;  /* 0x00016a00ff087b82 */ /* 0x008e620000000a00 */
[----:B------:R-:W-:-:S04]  /*5cf0*/  IMAD R7, R6, UR43, RZ ;  /* 0x0000002b06077c24 */ /* 0x000fc8000f8e02ff */
[----:B-1----:R-:W-:-:S05]  /*5d00*/  IMAD.WIDE R6, R7, 0x4, R8 ;  /* 0x0000000407067825 */ /* 0x002fca00078e0208 */
[----:B-----5:R1:W5:Y:S01]  /*5d10*/  LDG.E R16, desc[UR54][R6.64] ;  /* 0x0000003606107981 */ /* 0x020362000c1e1900 */
[----:B------:R-:W-:Y:S05]  /*5d20*/  BRA `(.L_x_39) ;  /* 0x0000000000087947 */ /* 0x000fea0003800000 */
.L_x_40:
[----:B------:R-:W-:Y:S02]  /*5d30*/  ULDC UR4, c[0x0][0x5a0] ;  /* 0x0001680000047ab9 */ /* 0x000fe40000000800 */
[----:B-----5:R-:W-:-:S07]  /*5d40*/  IMAD.U32 R16, RZ, RZ, UR4 ;  /* 0x00000004ff107e24 */ /* 0x020fce000f8e00ff */
.L_x_39:
[----:B---34-:R-:W3:Y:S01]  /*5d50*/  LDL R0, [R1+0xcc] ;  /* 0x0000cc0001007983 */ /* 0x018ee20000100800 */
[----:B-1----:R-:W1:Y:S01]  /*5d60*/  LDC.64 R6, c[0x0][0x5c0] ;  /* 0x00017000ff067b82 */ /* 0x002e620000000a00 */
[----:B------:R-:W-:Y:S02]  /*5d70*/  ULDC.64 UR4, c[0x0][0x588] ;  /* 0x0001620000047ab9 */ /* 0x000fe40000000a00 */
[----:B------:R-:W4:Y:S04]  /*5d80*/  LDL.LU R9, [R1+0xc8] ;  /* 0x0000c80001097983 */ /* 0x000f280000300800 */
[----:B------:R-:W2:Y:S01]  /*5d90*/  LDL R8, [R1+0xbc] ;  /* 0x0000bc0001087983 */ /* 0x000ea20000100800 */
[----:B------:R-:W1:Y:S01]  /*5da0*/  LDC R3, c[0x0][0x5c8] ;  /* 0x00017200ff037b82 */ /* 0x000e620000000800 */
[----:B------:R-:W-:-:S02]  /*5db0*/  ISETP.NE.U32.AND P4, PT, RZ, UR4, PT ;  /* 0x00000004ff007c0c */ /* 0x000fc4000bf85070 */
[----:B------:R-:W-:Y:S02]  /*5dc0*/  ISETP.EQ.U32.AND P3, PT, R4, RZ, PT ;  /* 0x000000ff0400720c */ /* 0x000fe40003f62070 */
[----:B------:R-:W-:Y:S02]  /*5dd0*/  ISETP.NE.AND.EX P4, PT, RZ, UR5, PT, P4 ;  /* 0x00000005ff007c0c */ /* 0x000fe4000bf85340 */
[----:B------:R-:W-:Y:S02]  /*5de0*/  PLOP3.LUT P1, PT, PT, PT, PT, 0x8, 0x0 ;  /* 0x000000000000781c */ /* 0x000fe40003f2e170 */
[----:B------:R-:W-:Y:S02]  /*5df0*/  ISETP.EQ.OR.EX P3, PT, R5, RZ, !P4, P3 ;  /* 0x000000ff0500720c */ /* 0x000fe40006762730 */
[----:B------:R-:W-:Y:S02]  /*5e00*/  PLOP3.LUT P4, PT, P4, PT, PT, 0x8, 0x0 ;  /* 0x000000000000781c */ /* 0x000fe4000278e170 */
[----:B-1----:R-:W-:-:S04]  /*5e10*/  ISETP.NE.U32.AND P0, PT, R6, RZ, PT ;  /* 0x000000ff0600720c */ /* 0x002fc80003f05070 */
[----:B------:R-:W-:-:S04]  /*5e20*/  ISETP.NE.AND.EX P0, PT, R7, RZ, PT, P0 ;  /* 0x000000ff0700720c */ /* 0x000fc80003f05300 */
[----:B------:R-:W-:Y:S02]  /*5e30*/  FSEL R5, R3, RZ, !P0 ;  /* 0x000000ff03057208 */ /* 0x000fe40004000000 */
[----:B---3--:R-:W-:-:S04]  /*5e40*/  LOP3.LUT P5, RZ, R0, 0xff, RZ, 0xc0, !PT ;  /* 0x000000ff00ff7812 */ /* 0x008fc800078ac0ff */
[-C--:B----4-:R-:W-:Y:S02]  /*5e50*/  FSEL R0, R2, R9.reuse, !P5 ;  /* 0x0000000902007208 */ /* 0x090fe40006800000 */
[C---:B--2---:R-:W-:Y:S02]  /*5e60*/  FSEL R9, R8.reuse, R9, !P2 ;  /* 0x0000000908097208 */ /* 0x044fe40005000000 */
[----:B------:R-:W-:-:S03]  /*5e70*/  FSEL R0, R8, R0, !P2 ;  /* 0x0000000008007208 */ /* 0x000fc60005000000 */
[----:B------:R1:W-:Y:S01]  /*5e80*/  STL [R1+0xc8], R9 ;  /* 0x0000c80901007387 */ /* 0x0003e20000100800 */
[----:B------:R-:W-:Y:S05]  /*5e90*/  @!P3 BRA `(.L_x_41) ;  /* 0x000000000048b947 */ /* 0x000fea0003800000 */
[----:B------:R-:W-:Y:S04]  /*5ea0*/  BSSY B0, `(.L_x_41) ;  /* 0x0000011000007945 */ /* 0x000fe80003800000 */
[----:B------:R-:W-:Y:S05]  /*5eb0*/  @!P2 BRA `(.L_x_42) ;  /* 0x000000000030a947 */ /* 0x000fea0003800000 */
[----:B-1----:R-:W2:Y:S01]  /*5ec0*/  LDL R9, [R1+0xd0] ;  /* 0x0000d00001097983 */ /* 0x002ea20000100800 */
[----:B------:R-:W-:Y:S02]  /*5ed0*/  PRMT R4, RZ, 0x7610, R4 ;  /* 0x00007610ff047816 */ /* 0x000fe40000000004 */
[----:B------:R-:W-:-:S03]  /*5ee0*/  PLOP3.LUT P1, PT, P4, PT, PT, 0x80, 0x0 ;  /* 0x000000000000781c */ /* 0x000fc6000272f070 */
[----:B------:R3:W-:Y:S01]  /*5ef0*/  STL.S16 [R1+0xcc], R4 ;  /* 0x0000cc0401007387 */ /* 0x0007e20000100600 */
[----:B--2---:R-:W-:-:S13]  /*5f00*/  LOP3.LUT P3, RZ, R9, 0xff, RZ, 0xc0, !PT ;  /* 0x000000ff09ff7812 */ /* 0x004fda000786c0ff */
[----:B---3--:R-:W-:Y:S05]  /*5f10*/  @!P3 BRA `(.L_x_43) ;  /* 0x000000000024b947 */ /* 0x008fea0003800000 */
[----:B------:R-:W-:Y:S01]  /*5f20*/  PRMT R3, R9, 0x7610, R3 ;  /* 0x0000761009037816 */ /* 0x000fe20000000003 */
[----:B------:R3:W-:Y:S01]  /*5f30*/  STL [R1+0xc8], R8 ;  /* 0x0000c80801007387 */ /* 0x0007e20000100800 */
[----:B------:R-:W-:Y:S02]  /*5f40*/  FSETP.EQ.AND P1, PT, R8, RZ, PT ;  /* 0x000000ff0800720b */ /* 0x000fe40003f22000 */
[----:B------:R-:W-:Y:S01]  /*5f50*/  MOV R0, R8 ;  /* 0x0000000800007202 */ /* 0x000fe20000000f00 */
[----:B------:R3:W-:Y:S01]  /*5f60*/  STL.S16 [R1+0xcc], R3 ;  /* 0x0000cc0301007387 */ /* 0x0007e20000100600 */
[----:B------:R-:W-:Y:S09]  /*5f70*/  BRA `(.L_x_43) ;  /* 0x00000000000c7947 */ /* 0x000ff20003800000 */
.L_x_42:
[----:B------:R2:W-:Y:S01]  /*5f80*/  STL [R1+0xc8], R8 ;  /* 0x0000c80801007387 */ /* 0x0005e20000100800 */
[----:B------:R-:W-:Y:S01]  /*5f90*/  FSETP.EQ.AND P1, PT, R8, RZ, PT ;  /* 0x000000ff0800720b */ /* 0x000fe20003f22000 */
[----:B------:R-:W-:-:S12]  /*5fa0*/  IMAD.MOV.U32 R0, RZ, RZ, R8 ;  /* 0x000000ffff007224 */ /* 0x000fd800078e0008 */
.L_x_43:
[----:B------:R-:W-:Y:S05]  /*5fb0*/  BSYNC B0 ;  /* 0x0000000000007941 */ /* 0x000fea0003800000 */
.L_x_41:
[----:B------:R-:W-:Y:S04]  /*5fc0*/  BSSY B0, `(.L_x_44) ;  /* 0x0000014000007945 */ /* 0x000fe80003800000 */
[----:B------:R-:W-:Y:S05]  /*5fd0*/  @!P2 BRA `(.L_x_45) ;  /* 0x00000000003ca947 */ /* 0x000fea0003800000 */
[----:B------:R-:W4:Y:S01]  /*5fe0*/  LDL R4, [R1+0xd4] ;  /* 0x0000d40001047983 */ /* 0x000f220000100800 */
[----:B-1----:R-:W-:Y:S02]  /*5ff0*/  PRMT R9, RZ, 0x7610, R9 ;  /* 0x00007610ff097816 */ /* 0x002fe40000000009 */
[----:B------:R-:W-:-:S03]  /*6000*/  PRMT R10, RZ, 0x7610, R10 ;  /* 0x00007610ff0a7816 */ /* 0x000fc6000000000a */
[----:B------:R1:W-:Y:S04]  /*6010*/  STL.S16 [R1+0xcc], R9 ;  /* 0x0000cc0901007387 */ /* 0x0003e80000100600 */
[----:B------:R1:W-:Y:S01]  /*6020*/  STL.S16 [R1+0xd0], R10 ;  /* 0x0000d00a01007387 */ /* 0x0003e20000100600 */
[----:B----4-:R-:W-:-:S13]  /*6030*/  LOP3.LUT P2, RZ, R4, 0xff, RZ, 0xc0, !PT ;  /* 0x000000ff04ff7812 */ /* 0x010fda000784c0ff */
[----:B-1----:R-:W-:Y:S05]  /*6040*/  @!P2 BRA `(.L_x_46) ;  /* 0x00000000002ca947 */ /* 0x002fea0003800000 */
[C---:B------:R-:W-:Y:S01]  /*6050*/  PRMT R0, R4.reuse, 0x7610, R0 ;  /* 0x0000761004007816 */ /* 0x040fe20000000000 */
[----:B------:R-:W-:Y:S01]  /*6060*/  STL [R1+0xc8], R8 ;  /* 0x0000c80801007387 */ /* 0x000fe20000100800 */
[----:B---3--:R-:W-:Y:S02]  /*6070*/  PRMT R3, R4, 0x7610, R3 ;  /* 0x0000761004037816 */ /* 0x008fe40000000003 */
[----:B------:R-:W-:Y:S01]  /*6080*/  FSETP.EQ.AND P4, PT, R8, RZ, PT ;  /* 0x000000ff0800720b */ /* 0x000fe20003f82000 */
[----:B------:R1:W-:Y:S04]  /*6090*/  STL.S16 [R1+0xd0], R0 ;  /* 0x0000d00001007387 */ /* 0x0003e80000100600 */
[----:B------:R4:W-:Y:S01]  /*60a0*/  STL.S16 [R1+0xcc], R3 ;  /* 0x0000cc0301007387 */ /* 0x0009e20000100600 */
[----:B-1----:R-:W-:Y:S01]  /*60b0*/  MOV R0, R8 ;  /* 0x0000000800007202 */ /* 0x002fe20000000f00 */
[----:B------:R-:W-:Y:S06]  /*60c0*/  BRA `(.L_x_46) ;  /* 0x00000000000c7947 */ /* 0x000fec0003800000 */
.L_x_45:
[----:B------:R4:W-:Y:S01]  /*60d0*/  STL [R1+0xc8], R8 ;  /* 0x0000c80801007387 */ /* 0x0009e20000100800 */
[----:B------:R-:W-:Y:S01]  /*60e0*/  FSETP.EQ.AND P4, PT, R8, RZ, PT ;  /* 0x000000ff0800720b */ /* 0x000fe20003f82000 */
[----:B------:R-:W-:-:S12]  /*60f0*/  IMAD.MOV.U32 R0, RZ, RZ, R8 ;  /* 0x000000ffff007224 */ /* 0x000fd800078e0008 */
.L_x_46:
[----:B------:R-:W-:Y:S05]  /*6100*/  BSYNC B0 ;  /* 0x0000000000007941 */ /* 0x000fea0003800000 */
.L_x_44:
[----:B------:R-:W-:Y:S02]  /*6110*/  CS2R R10, SRZ ;  /* 0x00000000000a7805 */ /* 0x000fe4000001ff00 */
[----:B---34-:R-:W-:Y:S01]  /*6120*/  MOV R3, R5 ;  /* 0x0000000500037202 */ /* 0x018fe20000000f00 */
[----:B------:R-:W-:Y:S06]  /*6130*/  @!P0 BRA `(.L_x_47) ;  /* 0x0000000000608947 */ /* 0x000fec0003800000 */
[----:B-12---:R-:W1:Y:S01]  /*6140*/  LDC.64 R8, c[0x0][0x5d0] ;  /* 0x00017400ff087b82 */ /* 0x006e620000000a00 */
[----:B------:R-:W-:Y:S01]  /*6150*/  SHF.R.U32.HI R12, RZ, 0x5, R12 ;  /* 0x00000005ff0c7819 */ /* 0x000fe2000001160c */
[----:B------:R-:W-:Y:S01]  /*6160*/  USHF.R.S32.HI UR4, URZ, 0x1f, UR43 ;  /* 0x0000001f3f047899 */ /* 0x000fe2000801142b */
[----:B------:R-:W-:Y:S02]  /*6170*/  ISETP.GE.AND P0, PT, R15, 0x1, PT ;  /* 0x000000010f00780c */ /* 0x000fe40003f06270 */
[----:B------:R-:W-:Y:S01]  /*6180*/  PRMT R3, RZ, 0x7610, R3 ;  /* 0x00007610ff037816 */ /* 0x000fe20000000003 */
[----:B------:R-:W-:Y:S01]  /*6190*/  IMAD.SHL.U32 R4, R12, 0x10, RZ ;  /* 0x000000100c047824 */ /* 0x000fe200078e00ff */
[C---:B------:R-:W-:Y:S02]  /*61a0*/  ISETP.LT.OR P2, PT, R14.reuse, 0x9, !P0 ;  /* 0x000000090e00780c */ /* 0x040fe40004741670 */
[----:B------:R-:W-:Y:S02]  /*61b0*/  ISETP.LT.OR P0, PT, R14, 0x1, !P0 ;  /* 0x000000010e00780c */ /* 0x000fe40004701670 */
[----:B------:R-:W-:-:S04]  /*61c0*/  LOP3.LUT R4, R4, 0xfffffff0, R13, 0xe2, !PT ;  /* 0xfffffff004047812 */ /* 0x000fc800078ee20d */
[----:B------:R-:W-:-:S04]  /*61d0*/  IADD3 R4, R4, UR42, RZ ;  /* 0x0000002a04047c10 */ /* 0x000fc8000fffe0ff */
[--C-:B------:R-:W-:Y:S01]  /*61e0*/  SHF.R.S32.HI R5, RZ, 0x1f, R4.reuse ;  /* 0x0000001fff057819 */ /* 0x100fe20000011404 */
[C---:B-1----:R-:W-:Y:S02]  /*61f0*/  IMAD R12, R8.reuse, UR4, RZ ;  /* 0x00000004080c7c24 */ /* 0x042fe4000f8e02ff */
[----:B------:R-:W-:-:S04]  /*6200*/  IMAD.WIDE.U32 R4, R8, UR43, R4 ;  /* 0x0000002b08047c25 */ /* 0x000fc8000f8e0004 */
[----:B------:R-:W-:Y:S01]  /*6210*/  IMAD R9, R9, UR43, R12 ;  /* 0x0000002b09097c24 */ /* 0x000fe2000f8e020c */
[----:B------:R-:W-:-:S04]  /*6220*/  IADD3 R6, P3, R4, R6, RZ ;  /* 0x0000000604067210 */ /* 0x000fc80007f7e0ff */
[----:B------:R-:W-:-:S05]  /*6230*/  IADD3.X R7, R7, R5, R9, P3, !PT ;  /* 0x0000000507077210 */ /* 0x000fca0001ffe409 */
[----:B------:R-:W2:Y:S04]  /*6240*/  @!P2 LDG.E.U8 R4, desc[UR54][R6.64+0x8] ;  /* 0x000008360604a981 */ /* 0x000ea8000c1e1100 */
[----:B------:R-:W3:Y:S01]  /*6250*/  @!P0 LDG.E.U8 R3, desc[UR54][R6.64] ;  /* 0x0000003606038981 */ /* 0x000ee2000c1e1100 */
[----:B--2---:R-:W-:-:S05]  /*6260*/  @!P2 IMAD.SHL.U32 R4, R4, 0x100, RZ ;  /* 0x000001000404a824 */ /* 0x004fca00078e00ff */
[----:B---3--:R-:W-:-:S04]  /*6270*/  @!P2 LOP3.LUT R4, R3, R4, RZ, 0xfc, !PT ;  /* 0x000000040304a212 */ /* 0x008fc800078efcff */
[----:B------:R-:W-:-:S04]  /*6280*/  @!P2 PRMT R3, R4, 0x7610, R3 ;  /* 0x000076100403a816 */ /* 0x000fc80000000003 */
[----:B------:R-:W-:-:S05]  /*6290*/  F2FP.F16.E4M3.UNPACK_B R4, R3 ;  /* 0x00000003ff04723e */ /* 0x000fca00020006ff */
[--C-:B------:R-:W-:Y:S02]  /*62a0*/  HADD2.F32 R3, -RZ, R4.reuse.H0_H0 ;  /* 0x20000004ff037230 */ /* 0x100fe40000004100 */
[----:B------:R-:W-:-:S07]  /*62b0*/  HADD2.F32 R5, -RZ, R4.H1_H1 ;  /* 0x30000004ff057230 */ /* 0x000fce0000004100 */
.L_x_47:
[----:B------:R-:W-:Y:S01]  /*62c0*/  BSSY B0, `(.L_x_48) ;  /* 0x0000048000007945 */ /* 0x000fe20003800000 */
[----:B------:R-:W-:Y:S01]  /*62d0*/  MOV R6, RZ ;  /* 0x000000ff00067202 */ /* 0x000fe20000000f00 */
[----:B------:R-:W-:Y:S02]  /*62e0*/  IMAD.MOV.U32 R4, RZ, RZ, RZ ;  /* 0x000000ffff047224 */ /* 0x000fe400078e00ff */
[----:B------:R-:W-:Y:S05]  /*62f0*/  @P1 BRA `(.L_x_49) ;  /* 0x0000000400101947 */ /* 0x000fea0003800000 */
[----:B------:R-:W-:-:S04]  /*6300*/  MOV R4, UR56 ;  /* 0x0000003800047c02 */ /* 0x000fc80008000f00 */
[----:B------:R-:W-:-:S13]  /*6310*/  ISETP.NE.AND P2, PT, R4, 0x3, PT ;  /* 0x000000030400780c */ /* 0x000fda0003f45270 */
[----:B------:R-:W-:Y:S05]  /*6320*/  @!P2 BRA `(.L_x_50) ;  /* 0x000000000004a947 */ /* 0x000fea0003800000 */
[----:B------:R-:W-:Y:S01]  /*6330*/  BPT.TRAP 0x1 ;  /* 0x000000040000795c */ /* 0x000fe20000300000 */
.L_x_50:
[----:B------:R-:W3:Y:S04]  /*6340*/  LDL R6, [R1+0xb4] ;  /* 0x0000b40001067983 */ /* 0x000ee80000100800 */
[----:B------:R-:W4:Y:S01]  /*6350*/  LDL R4, [R1+0xb8] ;  /* 0x0000b80001047983 */ /* 0x000f220000100800 */
[----:B------:R-:W-:Y:S01]  /*6360*/  BSSY B1, `(.L_x_51) ;  /* 0x0000006000017945 */ /* 0x000fe20003800000 */
[----:B------:R-:W-:Y:S02]  /*6370*/  CS2R R10, SRZ ;  /* 0x00000000000a7805 */ /* 0x000fe4000001ff00 */
[----:B---3--:R-:W-:Y:S02]  /*6380*/  LEA R15, R6, UR44, 0x3 ;  /* 0x0000002c060f7c11 */ /* 0x008fe4000f8e18ff */
[----:B----4-:R-:W-:-:S04]  /*6390*/  SHF.L.U32 R4, R4, 0x1f, RZ ;  /* 0x0000001f04047819 */ /* 0x010fc800000006ff */
[----:B------:R-:W3:Y:S02]  /*63a0*/  SYNCS.PHASECHK.TRANS64.TRYWAIT P0, [R15+URZ+0x80], R4 ;  /* 0x000080040f0075a7 */ /* 0x000ee4000800017f */
[----:B---3--:R-:W-:Y:S05]  /*63b0*/  @!P0 BRA `(.L_x_52) ;  /* 0x0000008800d48947 */ /* 0x008fea0003800000 */
.L_x_240:
[----:B------:R-:W-:Y:S05]  /*63c0*/  BSYNC B1 ;  /* 0x0000000000017941 */ /* 0x000fea0003800000 */
.L_x_51:
[----:B------:R4:W5:Y:S01]  /*63d0*/  LDL R20, [R1+0xb4] ;  /* 0x0000b40001147983 */ /* 0x0009620000100800 */
[----:B------:R-:W-:Y:S01]  /*63e0*/  BSSY B1, `(.L_x_53) ;  /* 0x0000021000017945 */ /* 0x000fe20003800000 */
[----:B------:R-:W-:Y:S01]  /*63f0*/  IMAD.MOV.U32 R6, RZ, RZ, RZ ;  /* 0x000000ffff067224 */ /* 0x000fe200078e00ff */
[----:B---3--:R-:W-:Y:S02]  /*6400*/  MOV R4, RZ ;  /* 0x000000ff00047202 */ /* 0x008fe40000000f00 */
[----:B------:R-:W-:Y:S05]  /*6410*/  @P4 BRA `(.L_x_54) ;  /* 0x0000000000744947 */ /* 0x000fea0003800000 */
[----:B--2---:R-:W2:Y:S02]  /*6420*/  S2R R8, SR_TID.X ;  /* 0x0000000000087919 */ /* 0x004ea40000002100 */
[C---:B--2---:R-:W-:Y:S01]  /*6430*/  IMAD.SHL.U32 R4, R8.reuse, 0x10, RZ ;  /* 0x0000001008047824 */ /* 0x044fe200078e00ff */
[C---:B------:R-:W-:Y:S01]  /*6440*/  SHF.L.U32 R7, R8.reuse, 0x1, RZ ;  /* 0x0000000108077819 */ /* 0x040fe200000006ff */
[----:B-1----:R-:W-:-:S03]  /*6450*/  IMAD.SHL.U32 R9, R8, 0x8, RZ ;  /* 0x0000000808097824 */ /* 0x002fc600078e00ff */
[----:B------:R-:W-:Y:S02]  /*6460*/  LOP3.LUT R4, R4, 0xe00, RZ, 0xc0, !PT ;  /* 0x00000e0004047812 */ /* 0x000fe400078ec0ff */
[----:B------:R-:W-:Y:S02]  /*6470*/  LOP3.LUT R6, R9, 0x80, RZ, 0xc0, !PT ;  /* 0x0000008009067812 */ /* 0x000fe400078ec0ff */
[----:B------:R-:W-:Y:S02]  /*6480*/  LOP3.LUT R4, R4, 0x6, R7, 0xf8, !PT ;  /* 0x0000000604047812 */ /* 0x000fe400078ef807 */
[--C-:B------:R-:W-:Y:S02]  /*6490*/  LOP3.LUT R7, R6, 0x10, R8.reuse, 0xf8, !PT ;  /* 0x0000001006077812 */ /* 0x100fe400078ef808 */
[----:B------:R-:W-:Y:S02]  /*64a0*/  LOP3.LUT R4, R4, 0x60, R9, 0xf8, !PT ;  /* 0x0000006004047812 */ /* 0x000fe400078ef809 */
[----:B------:R-:W-:-:S02]  /*64b0*/  SHF.R.U32.HI R6, RZ, 0x4, R8 ;  /* 0x00000004ff067819 */ /* 0x000fc40000011608 */
[----:B------:R-:W-:Y:S02]  /*64c0*/  LOP3.LUT R4, R4, R7, RZ, 0xfc, !PT ;  /* 0x0000000704047212 */ /* 0x000fe400078efcff */
[----:B------:R-:W-:Y:S02]  /*64d0*/  LOP3.LUT P0, RZ, R6, 0x1, RZ, 0xc0, !PT ;  /* 0x0000000106ff7812 */ /* 0x000fe4000780c0ff */
[----:B-----5:R-:W-:-:S05]  /*64e0*/  LEA R4, R20, R4, 0xc ;  /* 0x0000000414047211 */ /* 0x020fca00078e60ff */
[----:B------:R-:W-:Y:S01]  /*64f0*/  VIADD R6, R4, UR44 ;  /* 0x0000002c04067c36 */ /* 0x000fe20008000000 */
[----:B------:R-:W-:Y:S03]  /*6500*/  LDS.U16 R8, [R4+UR44+0x208] ;  /* 0x0002082c04087984 */ /* 0x000fe60008000400 */
[C---:B------:R-:W-:Y:S01]  /*6510*/  VIADD R10, R6.reuse, 0x110 ;  /* 0x00000110060a7836 */ /* 0x040fe20000000000 */
[----:B------:R-:W-:Y:S01]  /*6520*/  IADD3 R7, R6, 0x100, RZ ;  /* 0x0000010006077810 */ /* 0x000fe20007ffe0ff */
[----:B------:R-:W-:Y:S03]  /*6530*/  LDS.U16 R9, [R4+UR44+0x108] ;  /* 0x0001082c04097984 */ /* 0x000fe60008000400 */
[----:B------:R-:W-:Y:S01]  /*6540*/  @P0 IADD3 R10, R7, -0x10, RZ ;  /* 0xfffffff0070a0810 */ /* 0x000fe20007ffe0ff */
[----:B------:R-:W-:Y:S04]  /*6550*/  LDS.U16 R6, [R4+UR44+0x200] ;  /* 0x0002002c04067984 */ /* 0x000fe80008000400 */
[----:B------:R-:W1:Y:S04]  /*6560*/  LDS.U16 R7, [R4+UR44+0x100] ;  /* 0x0001002c04077984 */ /* 0x000e680008000400 */
[----:B------:R-:W-:Y:S04]  /*6570*/  LDS.U16 R11, [R10+0x100] ;  /* 0x000100000a0b7984 */ /* 0x000fe80000000400 */
[----:B------:R-:W2:Y:S04]  /*6580*/  LDS.U16 R12, [R10] ;  /* 0x000000000a0c7984 */ /* 0x000ea80000000400 */
[----:B------:R-:W-:Y:S04]  /*6590*/  LDS.U16 R13, [R10+0x108] ;  /* 0x000108000a0d7984 */ /* 0x000fe80000000400 */
[----:B------:R2:W3:Y:S01]  /*65a0*/  LDS.U16 R14, [R10+0x8] ;  /* 0x000008000a0e7984 */ /* 0x0004e20000000400 */
[----:B-1----:R-:W-:-:S02]  /*65b0*/  PRMT R4, R7, 0x5410, R6 ;  /* 0x0000541007047816 */ /* 0x002fc40000000006 */
[----:B------:R-:W-:Y:S02]  /*65c0*/  PRMT R6, R9, 0x5410, R8 ;  /* 0x0000541009067816 */ /* 0x000fe40000000008 */
[----:B--2---:R-:W-:Y:S02]  /*65d0*/  PRMT R10, R12, 0x5410, R11 ;  /* 0x000054100c0a7816 */ /* 0x004fe4000000000b */
[----:B---3--:R-:W-:-:S07]  /*65e0*/  PRMT R11, R14, 0x5410, R13 ;  /* 0x000054100e0b7816 */ /* 0x008fce000000000d */
.L_x_54:
[----:B------:R-:W-:Y:S05]  /*65f0*/  BSYNC B1 ;  /* 0x0000000000017941 */ /* 0x000fea0003800000 */
.L_x_53:
[----:B------:R-:W-:Y:S01]  /*6600*/  @!PT LDS RZ, [RZ] ;  /* 0x00000000fffff984 */ /* 0x000fe20000000800 */
[----:B------:R-:W-:Y:S01]  /*6610*/  @!PT LDS RZ, [RZ] ;  /* 0x00000000fffff984 */ /* 0x000fe20000000800 */
[----:B------:R-:W-:Y:S01]  /*6620*/  @!PT LDS RZ, [RZ] ;  /* 0x00000000fffff984 */ /* 0x000fe20000000800 */
[----:B------:R-:W-:Y:S01]  /*6630*/  @!PT LDS RZ, [RZ] ;  /* 0x00000000fffff984 */ /* 0x000fe20000000800 */
[----:B------:R3:W-:Y:S06]  /*6640*/  MEMBAR.ALL.CTA ;  /* 0x0000000000007992 */ /* 0x0007ec0000008000 */
[----:B---3--:R-:W3:Y:S01]  /*6650*/  FENCE.VIEW.ASYNC.S ;  /* 0x00000000000073c6 */ /* 0x008ee20000000000 */
[----:B------:R-:W-:Y:S05]  /*6660*/  @!P2 BRA `(.L_x_55) ;  /* 0x000000000004a947 */ /* 0x000fea0003800000 */
[----:B------:R-:W-:Y:S01]  /*6670*/  BPT.TRAP 0x1 ;  /* 0x000000040000795c */ /* 0x000fe20000300000 */
.L_x_55:
[----:B-1----:R-:W4:Y:S01]  /*6680*/  LDL.LU R9, [R1+0xb8] ;  /* 0x0000b80001097983 */ /* 0x002f220000300800 */
[----:B------:R-:W-:Y:S01]  /*6690*/  VIADD R7, R15, 0xa0 ;  /* 0x000000a00f077836 */ /* 0x000fe20000000000 */
[----:B--2---:R-:W1:Y:S04]  /*66a0*/  S2R R8, SR_CgaCtaId ;  /* 0x0000000000087919 */ /* 0x004e680000008800 */
[----:B-1----:R-:W-:-:S04]  /*66b0*/  PRMT R7, R8, 0x654, R7 ;  /* 0x0000065408077816 */ /* 0x002fc80000000007 */
[----:B---3--:R1:W-:Y:S02]  /*66c0*/  SYNCS.ARRIVE.TRANS64.RED.A1T0 RZ, [R7+URZ], RZ ;  /* 0x000000ff07ff79a7 */ /* 0x0083e4000810043f */
[----:B-1---5:R-:W-:-:S04]  /*66d0*/  IADD3 R7, R20, 0x1, RZ ;  /* 0x0000000114077810 */ /* 0x022fc80007ffe0ff */
[----:B------:R-:W-:-:S04]  /*66e0*/  ISETP.NE.AND P0, PT, R7, 0x4, PT ;  /* 0x000000040700780c */ /* 0x000fc80003f05270 */
[----:B------:R-:W-:Y:S02]  /*66f0*/  SEL R8, RZ, 0x1, P0 ;  /* 0x00000001ff087807 */ /* 0x000fe40000000000 */
[----:B------:R-:W-:Y:S02]  /*6700*/  SEL R7, R7, RZ, P0 ;  /* 0x000000ff07077207 */ /* 0x000fe40000000000 */
[----:B----4-:R-:W-:-:S05]  /*6710*/  LOP3.LUT R9, R9, R8, RZ, 0x3c, !PT ;  /* 0x0000000809097212 */ /* 0x010fca00078e3cff */
[----:B------:R3:W-:Y:S04]  /*6720*/  STL [R1+0xb8], R9 ;  /* 0x0000b80901007387 */ /* 0x0007e80000100800 */
[----:B------:R3:W-:Y:S02]  /*6730*/  STL [R1+0xb4], R7 ;  /* 0x0000b40701007387 */ /* 0x0007e40000100800 */
.L_x_49:
[----:B------:R-:W-:Y:S05]  /*6740*/  BSYNC B0 ;  /* 0x0000000000007941 */ /* 0x000fea0003800000 */
.L_x_48:
[----:B------:R-:W1:Y:S01]  /*6750*/  S2R R21, SR_TID.X ;  /* 0x0000000000157919 */ /* 0x000e620000002100 */
[-C--:B---3--:R-:W-:Y:S01]  /*6760*/  F2FP.F16.E4M3.UNPACK_B R7, R4.reuse ;  /* 0x00000004ff07723e */ /* 0x088fe200020006ff */
[C---:B-----5:R-:W-:Y:S01]  /*6770*/  FFMA R227, R16.reuse, R227, R3 ;  /* 0x000000e310e37223 */ /* 0x060fe20000000003 */
[----:B--2---:R-:W-:Y:S01]  /*6780*/  F2FP.F16.E4M3.UNPACK_B R8, R4.H1 ;  /* 0x00000004ff08723e */ /* 0x004fe200030006ff */
[C---:B------:R-:W-:Y:S01]  /*6790*/  FFMA R225, R16.reuse, R225, R5 ;  /* 0x000000e110e17223 */ /* 0x040fe20000000005 */
[----:B------:R-:W-:Y:S01]  /*67a0*/  F2FP.F16.E4M3.UNPACK_B R13, R6 ;  /* 0x00000006ff0d723e */ /* 0x000fe200020006ff */
[----:B------:R-:W-:Y:S02]  /*67b0*/  HADD2.F32 R12, -RZ, R7.H0_H0 ;  /* 0x20000007ff0c7230 */ /* 0x000fe40000004100 */
[C---:B------:R-:W-:Y:S01]  /*67c0*/  FFMA R223, R16.reuse, R223, R3 ;  /* 0x000000df10df7223 */ /* 0x040fe20000000003 */
[--C-:B------:R-:W-:Y:S02]  /*67d0*/  HADD2.F32 R14, -RZ, R8.reuse.H0_H0 ;  /* 0x20000008ff0e7230 */ /* 0x100fe40000004100 */
[----:B------:R-:W-:Y:S01]  /*67e0*/  FFMA R221, R16, R221, R5 ;  /* 0x000000dd10dd7223 */ /* 0x000fe20000000005 */
[----:B------:R-:W-:-:S02]  /*67f0*/  HADD2.F32 R8, -RZ, R8.H1_H1 ;  /* 0x30000008ff087230 */ /* 0x000fc40000004100 */
[----:B------:R-:W-:Y:S01]  /*6800*/  FFMA R227, R12, R2, R227 ;  /* 0x000000020ce37223 */ /* 0x000fe200000000e3 */
[----:B------:R-:W-:Y:S02]  /*6810*/  HADD2.F32 R12, -RZ, R7.H1_H1 ;  /* 0x30000007ff0c7230 */ /* 0x000fe40000004100 */
[----:B------:R-:W-:Y:S01]  /*6820*/  FFMA R7, R16, R226, R3 ;  /* 0x000000e210077223 */ /* 0x000fe20000000003 */
[-C--:B------:R-:W-:Y:S01]  /*6830*/  FFMA R225, R14, R2.reuse, R225 ;  /* 0x000000020ee17223 */ /* 0x080fe200000000e1 */
[--C-:B------:R-:W-:Y:S02]  /*6840*/  HADD2.F32 R14, -RZ, R13.reuse.H1_H1 ;  /* 0x3000000dff0e7230 */ /* 0x100fe40000004100 */
[----:B------:R-:W-:Y:S01]  /*6850*/  FFMA R219, R16, R219, R3 ;  /* 0x000000db10db7223 */ /* 0x000fe20000000003 */
[----:B------:R-:W-:Y:S01]  /*6860*/  FFMA R24, R12, R2, R7 ;  /* 0x000000020c187223 */ /* 0x000fe20000000007 */
[----:B------:R-:W-:Y:S01]  /*6870*/  FFMA R7, R16, R222, R3 ;  /* 0x000000de10077223 */ /* 0x000fe20000000003 */
[----:B------:R-:W-:-:S02]  /*6880*/  HADD2.F32 R12, -RZ, R13.H0_H0 ;  /* 0x2000000dff0c7230 */ /* 0x000fc40000004100 */
[----:B------:R-:W-:Y:S01]  /*6890*/  FFMA R217, R16, R217, R5 ;  /* 0x000000d910d97223 */ /* 0x000fe20000000005 */
[----:B------:R-:W-:Y:S01]  /*68a0*/  F2FP.F16.E4M3.UNPACK_B R13, R11.H1 ;  /* 0x0000000bff0d723e */ /* 0x000fe200030006ff */
[----:B------:R-:W-:Y:S01]  /*68b0*/  FFMA R28, R14, R2, R7 ;  /* 0x000000020e1c7223 */ /* 0x000fe20000000007 */
[----:B------:R-:W-:Y:S01]  /*68c0*/  FFMA R7, R16, R220, R5 ;  /* 0x000000dc10077223 */ /* 0x000fe20000000005 */
[----:B------:R-:W-:Y:S01]  /*68d0*/  FFMA R223, R12, R2, R223 ;  /* 0x000000020cdf7223 */ /* 0x000fe200000000df */
[----:B------:R-:W-:Y:S01]  /*68e0*/  F2FP.F16.E4M3.UNPACK_B R12, R10.H1 ;  /* 0x0000000aff0c723e */ /* 0x000fe200030006ff */
[C---:B------:R-:W-:Y:S01]  /*68f0*/  FFMA R213, R16.reuse, R213, R5 ;  /* 0x000000d510d57223 */ /* 0x040fe20000000005 */
[----:B------:R-:W-:Y:S01]  /*6900*/  FFMA R215, R16, R215, R3 ;  /* 0x000000d710d77223 */ /* 0x000fe20000000003 */
[----:B------:R-:W-:Y:S02]  /*6910*/  F2FP.SATFINITE.RELU.E4M3.F32.PACK_AB_MERGE_C R24, R24, R227, RZ ;  /* 0x000000e31818723e */ /* 0x000fe400048078ff */
[----:B------:R-:W-:-:S02]  /*6920*/  F2FP.SATFINITE.RELU.E4M3.F32.PACK_AB_MERGE_C R28, R28, R223, RZ ;  /* 0x000000df1c1c723e */ /* 0x000fc400048078ff */
[----:B-1----:R-:W-:Y:S02]  /*6930*/  SHF.R.U32.HI R9, RZ, 0x4, R21 ;  /* 0x00000004ff097819 */ /* 0x002fe40000011615 */
[----:B------:R-:W-:Y:S02]  /*6940*/  LOP3.LUT R15, R21, 0xff, RZ, 0xc0, !PT ;  /* 0x000000ff150f7812 */ /* 0x000fe400078ec0ff */
[----:B------:R-:W-:Y:S01]  /*6950*/  LOP3.LUT P2, RZ, R9, 0x1, RZ, 0xc0, !PT ;  /* 0x0000000109ff7812 */ /* 0x000fe2000784c0ff */
[----:B------:R-:W-:Y:S02]  /*6960*/  FFMA R9, R16, R224, R5 ;  /* 0x000000e010097223 */ /* 0x000fe40000000005 */
[----:B------:R-:W-:Y:S02]  /*6970*/  VIADD R15, R15, 0x1f ;  /* 0x0000001f0f0f7836 */ /* 0x000fe40000000000 */
[----:B------:R-:W-:Y:S01]  /*6980*/  FFMA R26, R8, R2, R9 ;  /* 0x00000002081a7223 */ /* 0x000fe20000000009 */
[----:B------:R-:W-:-:S02]  /*6990*/  F2FP.F16.E4M3.UNPACK_B R8, R6.H1 ;  /* 0x00000006ff08723e */ /* 0x000fc400030006ff */
[----:B------:R-:W-:Y:S02]  /*69a0*/  F2FP.F16.E4M3.UNPACK_B R9, R10 ;  /* 0x0000000aff09723e */ /* 0x000fe400020006ff */
[----:B------:R-:W-:Y:S01]  /*69b0*/  ISETP.GT.U32.AND P0, PT, R15, 0x3e, PT ;  /* 0x0000003e0f00780c */ /* 0x000fe20003f04070 */
[--C-:B------:R-:W-:Y:S01]  /*69c0*/  HADD2.F32 R20, -RZ, R8.reuse.H0_H0 ;  /* 0x20000008ff147230 */ /* 0x100fe20000004100 */
[----:B------:R-:W-:Y:S01]  /*69d0*/  F2FP.SATFINITE.RELU.E4M3.F32.PACK_AB_MERGE_C R26, R26, R225, RZ ;  /* 0x000000e11a1a723e */ /* 0x000fe200048078ff */
[----:B------:R-:W-:Y:S02]  /*69e0*/  HADD2.F32 R8, -RZ, R8.H1_H1 ;  /* 0x30000008ff087230 */ /* 0x000fe40000004100 */
[--C-:B------:R-:W-:Y:S02]  /*69f0*/  HADD2.F32 R14, -RZ, R9.reuse.H0_H0 ;  /* 0x20000009ff0e7230 */ /* 0x100fe40000004100 */
[----:B------:R-:W-:Y:S01]  /*6a00*/  FFMA R221, R20, R2, R221 ;  /* 0x0000000214dd7223 */ /* 0x000fe200000000dd */
[----:B------:R-:W-:-:S02]  /*6a10*/  HADD2.F32 R20, -RZ, R9.H1_H1 ;  /* 0x30000009ff147230 */ /* 0x000fc40000004100 */
[----:B------:R-:W-:Y:S01]  /*6a20*/  FFMA R30, R8, R2, R7 ;  /* 0x00000002081e7223 */ /* 0x000fe20000000007 */
[----:B------:R-:W-:Y:S01]  /*6a30*/  FFMA R9, R16, R218, R3 ;  /* 0x000000da10097223 */ /* 0x000fe20000000003 */
[----:B------:R-:W-:Y:S01]  /*6a40*/  F2FP.F16.E4M3.UNPACK_B R7, R11 ;  /* 0x0000000bff07723e */ /* 0x000fe200020006ff */
[-C--:B------:R-:W-:Y:S01]  /*6a50*/  FFMA R219, R14, R2.reuse, R219 ;  /* 0x000000020edb7223 */ /* 0x080fe200000000db */
[--C-:B------:R-:W-:Y:S02]  /*6a60*/  HADD2.F32 R8, -RZ, R12.reuse.H0_H0 ;  /* 0x2000000cff087230 */ /* 0x100fe40000004100 */
[----:B------:R-:W-:Y:S01]  /*6a70*/  FFMA R32, R20, R2, R9 ;  /* 0x0000000214207223 */ /* 0x000fe20000000009 */
[----:B------:R-:W-:Y:S02]  /*6a80*/  HADD2.F32 R12, -RZ, R12.H1_H1 ;  /* 0x3000000cff0c7230 */ /* 0x000fe40000004100 */
[----:B------:R-:W-:Y:S01]  /*6a90*/  FFMA R9, R16, R214, R3 ;  /* 0x000000d610097223 */ /* 0x000fe20000000003 */
[----:B------:R-:W-:-:S02]  /*6aa0*/  HADD2.F32 R14, -RZ, R7.H0_H0 ;  /* 0x20000007ff0e7230 */ /* 0x000fc40000004100 */
[----:B------:R-:W-:Y:S01]  /*6ab0*/  FFMA R217, R8, R2, R217 ;  /* 0x0000000208d97223 */ /* 0x000fe200000000d9 */
[----:B------:R-:W-:Y:S02]  /*6ac0*/  HADD2.F32 R20, -RZ, R7.H1_H1 ;  /* 0x30000007ff147230 */ /* 0x000fe40000004100 */
[----:B------:R-:W-:Y:S01]  /*6ad0*/  FFMA R7, R16, R216, R5 ;  /* 0x000000d810077223 */ /* 0x000fe20000000005 */
[--C-:B------:R-:W-:Y:S02]  /*6ae0*/  HADD2.F32 R8, -RZ, R13.reuse.H0_H0 ;  /* 0x2000000dff087230 */ /* 0x100fe40000004100 */
[-C--:B------:R-:W-:Y:S01]  /*6af0*/  FFMA R14, R14, R2.reuse, R215 ;  /* 0x000000020e0e7223 */ /* 0x080fe200000000d7 */
[----:B------:R-:W-:Y:S01]  /*6b00*/  F2FP.SATFINITE.RELU.E4M3.F32.PACK_AB_MERGE_C R30, R30, R221, RZ ;  /* 0x000000dd1e1e723e */ /* 0x000fe200048078ff */
[----:B------:R-:W-:Y:S01]  /*6b10*/  FFMA R34, R12, R2, R7 ;  /* 0x000000020c227223 */ /* 0x000fe20000000007 */
[----:B------:R-:W-:Y:S02]  /*6b20*/  HADD2.F32 R12, -RZ, R13.H1_H1 ;  /* 0x3000000dff0c7230 */ /* 0x000fe40000004100 */
[----:B------:R-:W-:Y:S01]  /*6b30*/  FFMA R7, R16, R212, R5 ;  /* 0x000000d410077223 */ /* 0x000fe20000000005 */
[----:B------:R-:W-:-:S02]  /*6b40*/  IMAD.SHL.U32 R13, R21, 0x10, RZ ;  /* 0x00000010150d7824 */ /* 0x000fc400078e00ff */
[-C--:B------:R-:W-:Y:S01]  /*6b50*/  FFMA R9, R20, R2.reuse, R9 ;  /* 0x0000000214097223 */ /* 0x080fe20000000009 */
[C---:B------:R-:W-:Y:S01]  /*6b60*/  SHF.L.U32 R20, R21.reuse, 0x1, RZ ;  /* 0x0000000115147819 */ /* 0x040fe200000006ff */
[-C--:B------:R-:W-:Y:S01]  /*6b70*/  FFMA R7, R12, R2.reuse, R7 ;  /* 0x000000020c077223 */ /* 0x080fe20000000007 */
[----:B------:R-:W-:Y:S01]  /*6b80*/  SHF.L.U32 R12, R21, 0x3, RZ ;  /* 0x00000003150c7819 */ /* 0x000fe200000006ff */
[----:B------:R-:W-:Y:S01]  /*6b90*/  FFMA R8, R8, R2, R213 ;  /* 0x0000000208087223 */ /* 0x000fe200000000d5 */
[----:B------:R-:W-:Y:S02]  /*6ba0*/  LOP3.LUT R13, R13, 0xe00, RZ, 0xc0, !PT ;  /* 0x00000e000d0d7812 */ /* 0x000fe400078ec0ff */
[----:B------:R-:W-:Y:S02]  /*6bb0*/  LOP3.LUT R15, R12, 0x80, RZ, 0xc0, !PT ;  /* 0x000000800c0f7812 */ /* 0x000fe400078ec0ff */
[----:B------:R-:W-:Y:S02]  /*6bc0*/  LOP3.LUT R13, R13, 0x6, R20, 0xf8, !PT ;  /* 0x000000060d0d7812 */ /* 0x000fe400078ef814 */
[----:B------:R-:W-:-:S02]  /*6bd0*/  LOP3.LUT R36, R15, 0x10, R21, 0xf8, !PT ;  /* 0x000000100f247812 */ /* 0x000fc400078ef815 */
[----:B------:R-:W-:Y:S01]  /*6be0*/  LOP3.LUT R13, R13, 0x60, R12, 0xf8, !PT ;  /* 0x000000600d0d7812 */ /* 0x000fe200078ef80c */
[----:B------:R-:W-:Y:S01]  /*6bf0*/  IMAD.MOV.U32 R12, RZ, RZ, 0x10 ;  /* 0x00000010ff0c7424 */ /* 0x000fe200078e00ff */
[----:B------:R-:W-:Y:S02]  /*6c00*/  F2FP.SATFINITE.RELU.E4M3.F32.PACK_AB_MERGE_C R20, R7, R8, RZ ;  /* 0x000000080714723e */ /* 0x000fe400048078ff */
[----:B------:R-:W-:Y:S02]  /*6c10*/  F2FP.SATFINITE.RELU.E4M3.F32.PACK_AB_MERGE_C R32, R32, R219, RZ ;  /* 0x000000db2020723e */ /* 0x000fe400048078ff */
[----:B------:R-:W-:Y:S02]  /*6c20*/  F2FP.SATFINITE.RELU.E4M3.F32.PACK_AB_MERGE_C R34, R34, R217, RZ ;  /* 0x000000d92222723e */ /* 0x000fe400048078ff */
[----:B------:R-:W-:Y:S02]  /*6c30*/  F2FP.SATFINITE.RELU.E4M3.F32.PACK_AB_MERGE_C R14, R9, R14, RZ ;  /* 0x0000000e090e723e */ /* 0x000fe400048078ff */
[----:B------:R-:W-:-:S02]  /*6c40*/  LOP3.LUT R7, R13, R36, RZ, 0xfc, !PT ;  /* 0x000000240d077212 */ /* 0x000fc400078efcff */
[----:B------:R-:W-:Y:S01]  /*6c50*/  SEL R8, R12, 0xfffffff0, !P2 ;  /* 0xfffffff00c087807 */ /* 0x000fe20005000000 */
[----:B------:R-:W-:Y:S06]  /*6c60*/  @P0 BRA `(.L_x_56) ;  /* 0x0000000000040947 */ /* 0x000fec0003800000 */
[----:B------:R-:W-:-:S04]  /*6c70*/  DEPBAR.LE SB0, 0x1 ;  /* 0x000080400000791a */ /* 0x000fc80000000000 */
.L_x_56:
[----:B------:R-:W-:Y:S05]  /*6c80*/  WARPSYNC.ALL ;  /* 0x0000000000007948 */ /* 0x000fea0003800000 */
[----:B------:R-:W-:Y:S01]  /*6c90*/  BAR.SYNC.DEFER_BLOCKING 0x1, 0x100 ;  /* 0x0044000000007b1d */ /* 0x000fe20000010000 */
[----:B------:R-:W-:-:S05]  /*6ca0*/  IADD3 R9, R7, UR44, RZ ;  /* 0x0000002c07097c10 */ /* 0x000fca000fffe0ff */
[----:B------:R-:W-:Y:S01]  /*6cb0*/  IMAD.IADD R9, R9, 0x1, R8 ;  /* 0x0000000109097824 */ /* 0x000fe200078e0208 */
[----:B------:R-:W-:Y:S01]  /*6cc0*/  BSSY B0, `(.L_x_57) ;  /* 0x0000016000007945 */ /* 0x000fe20003800000 */
[----:B------:R1:W-:Y:S04]  /*6cd0*/  STS.U16 [R7+UR44+0x4100], R24 ;  /* 0x0041001807007988 */ /* 0x0003e8000800042c */
[----:B------:R1:W-:Y:S04]  /*6ce0*/  STS.U16 [R7+UR44+0x4200], R26 ;  /* 0x0042001a07007988 */ /* 0x0003e8000800042c */
[----:B------:R1:W-:Y:S04]  /*6cf0*/  STS.U16 [R7+UR44+0x4108], R28 ;  /* 0x0041081c07007988 */ /* 0x0003e8000800042c */
[----:B------:R1:W-:Y:S04]  /*6d00*/  STS.U16 [R7+UR44+0x4208], R30 ;  /* 0x0042081e07007988 */ /* 0x0003e8000800042c */
[----:B------:R1:W-:Y:S04]  /*6d10*/  STS.U16 [R9+0x4100], R32 ;  /* 0x0041002009007388 */ /* 0x0003e80000000400 */
[----:B------:R1:W-:Y:S04]  /*6d20*/  STS.U16 [R9+0x4200], R34 ;  /* 0x0042002209007388 */ /* 0x0003e80000000400 */
[----:B------:R1:W-:Y:S04]  /*6d30*/  STS.U16 [R9+0x4108], R14 ;  /* 0x0041080e09007388 */ /* 0x0003e80000000400 */
[----:B------:R1:W-:Y:S01]  /*6d40*/  STS.U16 [R9+0x4208], R20 ;  /* 0x0042081409007388 */ /* 0x0003e20000000400 */
[----:B------:R-:W-:Y:S01]  /*6d50*/  @!PT LDS RZ, [RZ] ;  /* 0x00000000fffff984 */ /* 0x000fe20000000800 */
[----:B------:R-:W-:Y:S01]  /*6d60*/  @!PT LDS RZ, [RZ] ;  /* 0x00000000fffff984 */ /* 0x000fe20000000800 */
[----:B------:R-:W-:Y:S01]  /*6d70*/  @!PT LDS RZ, [RZ] ;  /* 0x00000000fffff984 */ /* 0x000fe20000000800 */
[----:B------:R-:W-:Y:S01]  /*6d80*/  @!PT LDS RZ, [RZ] ;  /* 0x00000000fffff984 */ /* 0x000fe20000000800 */
[----:B------:R2:W-:Y:S06]  /*6d90*/  MEMBAR.ALL.CTA ;  /* 0x0000000000007992 */ /* 0x0005ec0000008000 */
[----:B--2---:R-:W2:Y:S02]  /*6da0*/  FENCE.VIEW.ASYNC.S ;  /* 0x00000000000073c6 */ /* 0x004ea40000000000 */
[----:B--2---:R-:W-:Y:S06]  /*6db0*/  BAR.SYNC.DEFER_BLOCKING 0x1, 0x100 ;  /* 0x0044000000007b1d */ /* 0x004fec0000010000 */
[----:B-1----:R-:W-:Y:S05]  /*6dc0*/  @P0 BRA `(.L_x_58) ;  /* 0x0000000000140947 */ /* 0x002fea0003800000 */
[----:B------:R-:W-:Y:S02]  /*6dd0*/  UIADD3 UR4, UP0, UR60, 0x4f0, URZ ;  /* 0x000004f03c047890 */ /* 0x000fe4000ff1e03f */
[----:B------:R-:W-:Y:S02]  /*6de0*/  UIADD3 UR40, UR44, 0x4100, URZ ;  /* 0x000041002c287890 */ /* 0x000fe4000fffe03f */
[----:B------:R-:W-:-:S09]  /*6df0*/  UIADD3.X UR5, URZ, UR61, URZ, UP0, !UPT ;  /* 0x0000003d3f057290 */ /* 0x000fd200087fe43f */
[----:B------:R1:W-:Y:S02]  /*6e00*/  UTMASTG.3D [UR40], [UR4] ;  /* 0x00000028040073b5 */ /* 0x0003e40008010000 */
[----:B-1----:R0:W-:Y:S02]  /*6e10*/  UTMACMDFLUSH ;  /* 0x00000000000079b7 */ /* 0x0021e40000000000 */
.L_x_58:
[----:B------:R-:W-:Y:S05]  /*6e20*/  BSYNC B0 ;  /* 0x0000000000007941 */ /* 0x000fea0003800000 */
.L_x_57:
[----:B------:R-:W-:Y:S04]  /*6e30*/  BSSY B0, `(.L_x_59) ;  /* 0x0000036000007945 */ /* 0x000fe80003800000 */
[----:B------:R-:W-:Y:S05]  /*6e40*/  @P1 BRA `(.L_x_60) ;  /* 0x0000000000d01947 */ /* 0x000fea0003800000 */
[----:B------:R-:W-:-:S04]  /*6e50*/  MOV R12, UR56 ;  /* 0x00000038000c7c02 */ /* 0x000fc80008000f00 */
[----:B------:R-:W-:-:S13]  /*6e60*/  ISETP.NE.AND P3, PT, R12, 0x3, PT ;  /* 0x000000030c00780c */ /* 0x000fda0003f65270 */
[----:B------:R-:W-:Y:S05]  /*6e70*/  @!P3 BRA `(.L_x_61) ;  /* 0x000000000004b947 */ /* 0x000fea0003800000 */
[----:B------:R-:W-:Y:S01]  /*6e80*/  BPT.TRAP 0x1 ;  /* 0x000000040000795c */ /* 0x000fe20000300000 */
.L_x_61:
[----:B------:R-:W2:Y:S04]  /*6e90*/  LDL R13, [R1+0xb4] ;  /* 0x0000b400010d7983 */ /* 0x000ea80000100800 */
[----:B------:R-:W3:Y:S01]  /*6ea0*/  LDL R12, [R1+0xb8] ;  /* 0x0000b800010c7983 */ /* 0x000ee20000100800 */
[----:B------:R-:W-:Y:S01]  /*6eb0*/  BSSY B1, `(.L_x_62) ;  /* 0x0000005000017945 */ /* 0x000fe20003800000 */
[----:B--2---:R-:W-:Y:S02]  /*6ec0*/  LEA R20, R13, UR44, 0x3 ;  /* 0x0000002c0d147c11 */ /* 0x004fe4000f8e18ff */
[----:B---3--:R-:W-:-:S04]  /*6ed0*/  SHF.L.U32 R13, R12, 0x1f, RZ ;  /* 0x0000001f0c0d7819 */ /* 0x008fc800000006ff */
[----:B------:R-:W1:Y:S02]  /*6ee0*/  SYNCS.PHASECHK.TRANS64.TRYWAIT P2, [R20+URZ+0x80], R13 ;  /* 0x0000800d140075a7 */ /* 0x000e64000804017f */
[----:B-1----:R-:W-:Y:S05]  /*6ef0*/  @!P2 BRA `(.L_x_63) ;  /* 0x000000800018a947 */ /* 0x002fea0003800000 */
.L_x_241:
[----:B------:R-:W-:Y:S05]  /*6f00*/  BSYNC B1 ;  /* 0x0000000000017941 */ /* 0x000fea0003800000 */
.L_x_62:
[----:B------:R-:W-:Y:S04]  /*6f10*/  BSSY B1, `(.L_x_64) ;  /* 0x0000012000017945 */ /* 0x000fe80003800000 */
[----:B------:R-:W-:Y:S05]  /*6f20*/  @P4 BRA `(.L_x_65) ;  /* 0x0000000000404947 */ /* 0x000fea0003800000 */
[----:B------:R-:W2:Y:S02]  /*6f30*/  LDL R12, [R1+0xb4] ;  /* 0x0000b400010c7983 */ /* 0x000ea40000100800 */
[----:B--2---:R-:W-:-:S05]  /*6f40*/  IMAD R24, R12, 0x1000, R7 ;  /* 0x000010000c187824 */ /* 0x004fca00078e0207 */
[----:B------:R-:W-:Y:S01]  /*6f50*/  IADD3 R11, R24, UR44, RZ ;  /* 0x0000002c180b7c10 */ /* 0x000fe2000fffe0ff */
[----:B------:R-:W-:Y:S04]  /*6f60*/  LDS.U16 R4, [R24+UR44+0x200] ;  /* 0x0002002c18047984 */ /* 0x000fe80008000400 */
[----:B------:R-:W-:Y:S01]  /*6f70*/  IMAD.IADD R14, R11, 0x1, R8 ;  /* 0x000000010b0e7824 */ /* 0x000fe200078e0208 */
[----:B------:R-:W-:Y:S04]  /*6f80*/  LDS.U16 R6, [R24+UR44+0x208] ;  /* 0x0002082c18067984 */ /* 0x000fe80008000400 */
[----:B------:R-:W2:Y:S04]  /*6f90*/  LDS.U16 R11, [R24+UR44+0x100] ;  /* 0x0001002c180b7984 */ /* 0x000ea80008000400 */
[----:B-1----:R-:W1:Y:S04]  /*6fa0*/  LDS.U16 R13, [R24+UR44+0x108] ;  /* 0x0001082c180d7984 */ /* 0x002e680008000400 */
[----:B------:R-:W-:Y:S04]  /*6fb0*/  LDS.U16 R10, [R14+0x200] ;  /* 0x000200000e0a7984 */ /* 0x000fe80000000400 */
[----:B------:R-:W3:Y:S04]  /*6fc0*/  LDS.U16 R15, [R14+0x100] ;  /* 0x000100000e0f7984 */ /* 0x000ee80000000400 */
[----:B------:R-:W-:Y:S04]  /*6fd0*/  LDS.U16 R12, [R14+0x208] ;  /* 0x000208000e0c7984 */ /* 0x000fe80000000400 */
[----:B------:R-:W4:Y:S01]  /*6fe0*/  LDS.U16 R21, [R14+0x108] ;  /* 0x000108000e157984 */ /* 0x000f220000000400 */
[----:B--2---:R-:W-:-:S02]  /*6ff0*/  PRMT R4, R11, 0x5410, R4 ;  /* 0x000054100b047816 */ /* 0x004fc40000000004 */
[----:B-1----:R-:W-:Y:S02]  /*7000*/  PRMT R6, R13, 0x5410, R6 ;  /* 0x000054100d067816 */ /* 0x002fe40000000006 */
[----:B---3--:R-:W-:Y:S02]  /*7010*/  PRMT R10, R15, 0x5410, R10 ;  /* 0x000054100f0a7816 */ /* 0x008fe4000000000a */
[----:B----4-:R-:W-:-:S07]  /*7020*/  PRMT R11, R21, 0x5410, R12 ;  /* 0x00005410150b7816 */ /* 0x010fce000000000c */
.L_x_65:
[----:B------:R-:W-:Y:S05]  /*7030*/  BSYNC B1 ;  /* 0x0000000000017941 */ /* 0x000fea0003800000 */
.L_x_64:
[----:B------:R-:W-:Y:S01]  /*7040*/  @!PT LDS RZ, [RZ] ;  /* 0x00000000fffff984 */ /* 0x000fe20000000800 */
[----:B------:R-:W-:Y:S01]  /*7050*/  @!PT LDS RZ, [RZ] ;  /* 0x00000000fffff984 */ /* 0x000fe20000000800 */
[----:B------:R-:W-:Y:S01]  /*7060*/  @!PT LDS RZ, [RZ] ;  /* 0x00000000fffff984 */ /* 0x000fe20000000800 */
[----:B------:R-:W-:Y:S01]  /*7070*/  @!PT LDS RZ, [RZ] ;  /* 0x00000000fffff984 */ /* 0x000fe20000000800 */
[----:B------:R2:W-:Y:S06]  /*7080*/  MEMBAR.ALL.CTA ;  /* 0x0000000000007992 */ /* 0x0005ec0000008000 */
[----:B--2---:R-:W2:Y:S01]  /*7090*/  FENCE.VIEW.ASYNC.S ;  /* 0x00000000000073c6 */ /* 0x004ea20000000000 */
[----:B------:R-:W-:Y:S05]  /*70a0*/  @!P3 BRA `(.L_x_66) ;  /* 0x000000000004b947 */ /* 0x000fea0003800000 */
[----:B------:R-:W-:Y:S01]  /*70b0*/  BPT.TRAP 0x1 ;  /* 0x000000040000795c */ /* 0x000fe20000300000 */
.L_x_66:
[----:B------:R-:W3:Y:S04]  /*70c0*/  LDL.LU R15, [R1+0xb4] ;  /* 0x0000b400010f7983 */ /* 0x000ee80000300800 */
[----:B------:R-:W4:Y:S01]  /*70d0*/  LDL.LU R14, [R1+0xb8] ;  /* 0x0000b800010e7983 */ /* 0x000f220000300800 */
[----:B------:R-:W-:Y:S01]  /*70e0*/  IADD3 R12, R20, 0xa0, RZ ;  /* 0x000000a0140c7810 */ /* 0x000fe20007ffe0ff */
[----:B-1----:R-:W1:Y:S03]  /*70f0*/  S2R R13, SR_CgaCtaId ;  /* 0x00000000000d7919 */ /* 0x002e660000008800 */
[----:B-1----:R-:W-:-:S04]  /*7100*/  PRMT R12, R13, 0x654, R12 ;  /* 0x000006540d0c7816 */ /* 0x002fc8000000000c */
[----:B--2---:R3:W-:Y:S02]  /*7110*/  SYNCS.ARRIVE.TRANS64.RED.A1T0 RZ, [R12+URZ], RZ ;  /* 0x000000ff0cff79a7 */ /* 0x0047e4000810043f */
[----:B---3--:R-:W-:-:S05]  /*7120*/  VIADD R12, R15, 0x1 ;  /* 0x000000010f0c7836 */ /* 0x008fca0000000000 */
[----:B------:R-:W-:-:S04]  /*7130*/  ISETP.NE.AND P2, PT, R12, 0x4, PT ;  /* 0x000000040c00780c */ /* 0x000fc80003f45270 */
[----:B------:R-:W-:Y:S02]  /*7140*/  SEL R13, RZ, 0x1, P2 ;  /* 0x00000001ff0d7807 */ /* 0x000fe40001000000 */
[----:B------:R-:W-:Y:S02]  /*7150*/  SEL R12, R12, RZ, P2 ;  /* 0x000000ff0c0c7207 */ /* 0x000fe40001000000 */
[----:B----4-:R-:W-:-:S05]  /*7160*/  LOP3.LUT R14, R14, R13, RZ, 0x3c, !PT ;  /* 0x0000000d0e0e7212 */ /* 0x010fca00078e3cff */
[----:B------:R1:W-:Y:S04]  /*7170*/  STL [R1+0xb8], R14 ;  /* 0x0000b80e01007387 */ /* 0x0003e80000100800 */
[----:B------:R1:W-:Y:S02]  /*7180*/  STL [R1+0xb4], R12 ;  /* 0x0000b40c01007387 */ /* 0x0003e40000100800 */
.L_x_60:
[----:B------:R-:W-:Y:S05]  /*7190*/  BSYNC B0 ;  /* 0x0000000000007941 */ /* 0x000fea0003800000 */
.L_x_59:
[-C--:B-1----:R-:W-:Y:S01]  /*71a0*/  F2FP.F16.E4M3.UNPACK_B R12, R4.reuse ;  /* 0x00000004ff0c723e */ /* 0x082fe200020006ff */
[C---:B------:R-:W-:Y:S01]  /*71b0*/  FFMA R211, R16.reuse, R211, R3 ;  /* 0x000000d310d37223 */ /* 0x040fe20000000003 */
[----:B------:R-:W-:Y:S01]  /*71c0*/  F2FP.F16.E4M3.UNPACK_B R14, R4.H1 ;  /* 0x00000004ff0e723e */ /* 0x000fe200030006ff */
[C---:B------:R-:W-:Y:S01]  /*71d0*/  FFMA R209, R16.reuse, R209, R5 ;  /* 0x000000d110d17223 */ /* 0x040fe20000000005 */
[----:B------:R-:W-:Y:S01]  /*71e0*/  F2FP.F16.E4M3.UNPACK_B R15, R6 ;  /* 0x00000006ff0f723e */ /* 0x000fe200020006ff */
[----:B------:R-:W-:Y:S02]  /*71f0*/  HADD2.F32 R20, -RZ, R12.H0_H0 ;  /* 0x2000000cff147230 */ /* 0x000fe40000004100 */
[C-C-:B------:R-:W-:Y:S01]  /*7200*/  FFMA R13, R16.reuse, R210, R3.reuse ;  /* 0x000000d2100d7223 */ /* 0x140fe20000000003 */
[----:B------:R-:W-:Y:S02]  /*7210*/  HADD2.F32 R24, -RZ, R14.H0_H0 ;  /* 0x2000000eff187230 */ /* 0x000fe40000004100 */
[----:B------:R-:W-:Y:S01]  /*7220*/  FFMA R207, R16, R207, R3 ;  /* 0x000000cf10cf7223 */ /* 0x000fe20000000003 */
[----:B------:R-:W-:-:S02]  /*7230*/  HADD2.F32 R12, -RZ, R12.H1_H1 ;  /* 0x3000000cff0c7230 */ /* 0x000fc40000004100 */
[-C--:B------:R-:W-:Y:S01]  /*7240*/  FFMA R211, R20, R2.reuse, R211 ;  /* 0x0000000214d37223 */ /* 0x080fe200000000d3 */
[--C-:B------:R-:W-:Y:S02]  /*7250*/  HADD2.F32 R20, -RZ, R15.reuse.H0_H0 ;  /* 0x2000000fff147230 */ /* 0x100fe40000004100 */
[----:B------:R-:W-:Y:S01]  /*7260*/  FFMA R209, R24, R2, R209 ;  /* 0x0000000218d17223 */ /* 0x000fe200000000d1 */
[----:B------:R-:W-:Y:S02]  /*7270*/  HADD2.F32 R24, -RZ, R15.H1_H1 ;  /* 0x3000000fff187230 */ /* 0x000fe40000004100 */
[----:B------:R-:W-:Y:S01]  /*7280*/  FFMA R15, R16, R206, R3 ;  /* 0x000000ce100f7223 */ /* 0x000fe20000000003 */
[----:B------:R-:W-:Y:S01]  /*7290*/  F2FP.F16.E4M3.UNPACK_B R21, R6.H1 ;  /* 0x00000006ff15723e */ /* 0x000fe200030006ff */
[----:B------:R-:W-:Y:S01]  /*72a0*/  FFMA R12, R12, R2, R13 ;  /* 0x000000020c0c7223 */ /* 0x000fe2000000000d */
[----:B------:R-:W-:Y:S02]  /*72b0*/  HADD2.F32 R14, -RZ, R14.H1_H1 ;  /* 0x3000000eff0e7230 */ /* 0x000fe40000004100 */
[----:B------:R-:W-:Y:S01]  /*72c0*/  FFMA R13, R16, R208, R5 ;  /* 0x000000d0100d7223 */ /* 0x000fe20000000005 */
[-C--:B------:R-:W-:Y:S01]  /*72d0*/  FFMA R207, R20, R2.reuse, R207 ;  /* 0x0000000214cf7223 */ /* 0x080fe200000000cf */
[----:B------:R-:W-:Y:S01]  /*72e0*/  FFMA R20, R24, R2, R15 ;  /* 0x0000000218147223 */ /* 0x000fe2000000000f */
[----:B------:R-:W-:Y:S01]  /*72f0*/  F2FP.F16.E4M3.UNPACK_B R15, R10 ;  /* 0x0000000aff0f723e */ /* 0x000fe200020006ff */
[----:B------:R-:W-:-:S02]  /*7300*/  HADD2.F32 R24, -RZ, R21.H0_H0 ;  /* 0x20000015ff187230 */ /* 0x000fc40000004100 */
[----:B------:R-:W-:Y:S01]  /*7310*/  FFMA R14, R14, R2, R13 ;  /* 0x000000020e0e7223 */ /* 0x000fe2000000000d */
[----:B------:R-:W-:Y:S02]  /*7320*/  HADD2.F32 R26, -RZ, R21.H1_H1 ;  /* 0x30000015ff1a7230 */ /* 0x000fe40000004100 */
[C-C-:B------:R-:W-:Y:S01]  /*7330*/  FFMA R205, R16.reuse, R205, R5.reuse ;  /* 0x000000cd10cd7223 */ /* 0x140fe20000000005 */
[C---:B------:R-:W-:Y:S01]  /*7340*/  FFMA R13, R16.reuse, R204, R5 ;  /* 0x000000cc100d7223 */ /* 0x040fe20000000005 */
[--C-:B------:R-:W-:Y:S02]  /*7350*/  HADD2.F32 R28, -RZ, R15.reuse.H0_H0 ;  /* 0x2000000fff1c7230 */ /* 0x100fe40000004100 */
[----:B------:R-:W-:Y:S01]  /*7360*/  FFMA R203, R16, R203, R3 ;  /* 0x000000cb10cb7223 */ /* 0x000fe20000000003 */
[----:B------:R-:W-:Y:S01]  /*7370*/  F2FP.F16.E4M3.UNPACK_B R21, R10.H1 ;  /* 0x0000000aff15723e */ /* 0x000fe200030006ff */
[-C--:B------:R-:W-:Y:S01]  /*7380*/  FFMA R205, R24, R2.reuse, R205 ;  /* 0x0000000218cd7223 */ /* 0x080fe200000000cd */
[----:B------:R-:W-:Y:S01]  /*7390*/  FFMA R24, R26, R2, R13 ;  /* 0x000000021a187223 */ /* 0x000fe2000000000d */
[----:B------:R-:W-:-:S02]  /*73a0*/  HADD2.F32 R26, -RZ, R15.H1_H1 ;  /* 0x3000000fff1a7230 */ /* 0x000fc40000004100 */
[----:B------:R-:W-:Y:S01]  /*73b0*/  FFMA R13, R16, R202, R3 ;  /* 0x000000ca100d7223 */ /* 0x000fe20000000003 */
[----:B------:R-:W-:Y:S01]  /*73c0*/  FFMA R203, R28, R2, R203 ;  /* 0x000000021ccb7223 */ /* 0x000fe200000000cb */
[--C-:B------:R-:W-:Y:S02]  /*73d0*/  HADD2.F32 R28, -RZ, R21.reuse.H0_H0 ;  /* 0x20000015ff1c7230 */ /* 0x100fe40000004100 */
[C-C-:B------:R-:W-:Y:S01]  /*73e0*/  FFMA R201, R16.reuse, R201, R5.reuse ;  /* 0x000000c910c97223 */ /* 0x140fe20000000005 */
[----:B------:R-:W-:Y:S02]  /*73f0*/  HADD2.F32 R30, -RZ, R21.H1_H1 ;  /* 0x30000015ff1e7230 */ /* 0x000fe40000004100 */
[----:B------:R-:W-:Y:S01]  /*7400*/  FFMA R15, R16, R200, R5 ;  /* 0x000000c8100f7223 */ /* 0x000fe20000000005 */
[-C--:B------:R-:W-:Y:S01]  /*7410*/  F2FP.F16.E4M3.UNPACK_B R21, R11.reuse ;  /* 0x0000000bff15723e */ /* 0x080fe200020006ff */
[-C--:B------:R-:W-:Y:S01]  /*7420*/  FFMA R26, R26, R2.reuse, R13 ;  /* 0x000000021a1a7223 */ /* 0x080fe2000000000d */
[----:B------:R-:W-:Y:S01]  /*7430*/  F2FP.F16.E4M3.UNPACK_B R13, R11.H1 ;  /* 0x0000000bff0d723e */ /* 0x000fe200030006ff */
[-C--:B------:R-:W-:Y:S01]  /*7440*/  FFMA R201, R28, R2.reuse, R201 ;  /* 0x000000021cc97223 */ /* 0x080fe200000000c9 */
[----:B------:R-:W-:Y:S01]  /*7450*/  FFMA R28, R30, R2, R15 ;  /* 0x000000021e1c7223 */ /* 0x000fe2000000000f */
[----:B------:R-:W-:-:S02]  /*7460*/  HADD2.F32 R30, -RZ, R21.H0_H0 ;  /* 0x20000015ff1e7230 */ /* 0x000fc40000004100 */
[C---:B------:R-:W-:Y:S01]  /*7470*/  FFMA R199, R16.reuse, R199, R3 ;  /* 0x000000c710c77223 */ /* 0x040fe20000000003 */
[----:B------:R-:W-:Y:S02]  /*7480*/  HADD2.F32 R32, -RZ, R21.H1_H1 ;  /* 0x30000015ff207230 */ /* 0x000fe40000004100 */
[C-C-:B------:R-:W-:Y:S01]  /*7490*/  FFMA R197, R16.reuse, R197, R5.reuse ;  /* 0x000000c510c57223 */ /* 0x140fe20000000005 */
[--C-:B------:R-:W-:Y:S02]  /*74a0*/  HADD2.F32 R34, -RZ, R13.reuse.H0_H0 ;  /* 0x2000000dff227230 */ /* 0x100fe40000004100 */
[C---:B------:R-:W-:Y:S01]  /*74b0*/  FFMA R15, R16.reuse, R196, R5 ;  /* 0x000000c4100f7223 */ /* 0x040fe20000000005 */
[----:B------:R-:W-:Y:S02]  /*74c0*/  HADD2.F32 R36, -RZ, R13.H1_H1 ;  /* 0x3000000dff247230 */ /* 0x000fe40000004100 */
[----:B------:R-:W-:Y:S01]  /*74d0*/  FFMA R13, R16, R198, R3 ;  /* 0x000000c6100d7223 */ /* 0x000fe20000000003 */
[-C--:B------:R-:W-:Y:S01]  /*74e0*/  FFMA R199, R30, R2.reuse, R199 ;  /* 0x000000021ec77223 */ /* 0x080fe200000000c7 */
[-C--:B------:R-:W-:Y:S01]  /*74f0*/  FFMA R197, R34, R2.reuse, R197 ;  /* 0x0000000222c57223 */ /* 0x080fe200000000c5 */
[----:B------:R-:W-:Y:S01]  /*7500*/  F2FP.SATFINITE.RELU.E4M3.F32.PACK_AB_MERGE_C R12, R12, R211, RZ ;  /* 0x000000d30c0c723e */ /* 0x000fe200048078ff */
[-C--:B------:R-:W-:Y:S01]  /*7510*/  FFMA R30, R32, R2.reuse, R13 ;  /* 0x00000002201e7223 */ /* 0x080fe2000000000d */
[----:B------:R-:W-:Y:S01]  /*7520*/  FFMA R32, R36, R2, R15 ;  /* 0x0000000224207223 */ /* 0x000fe2000000000f */
[----:B------:R-:W-:-:S02]  /*7530*/  F2FP.SATFINITE.RELU.E4M3.F32.PACK_AB_MERGE_C R14, R14, R209, RZ ;  /* 0x000000d10e0e723e */ /* 0x000fc400048078ff */
[----:B------:R-:W-:Y:S02]  /*7540*/  F2FP.SATFINITE.RELU.E4M3.F32.PACK_AB_MERGE_C R20, R20, R207, RZ ;  /* 0x000000cf1414723e */ /* 0x000fe400048078ff */
[----:B------:R-:W-:Y:S02]  /*7550*/  F2FP.SATFINITE.RELU.E4M3.F32.PACK_AB_MERGE_C R24, R24, R205, RZ ;  /* 0x000000cd1818723e */ /* 0x000fe400048078ff */
[----:B------:R-:W-:Y:S02]  /*7560*/  F2FP.SATFINITE.RELU.E4M3.F32.PACK_AB_MERGE_C R26, R26, R203, RZ ;  /* 0x000000cb1a1a723e */ /* 0x000fe400048078ff */
[----:B------:R-:W-:Y:S02]  /*7570*/  F2FP.SATFINITE.RELU.E4M3.F32.PACK_AB_MERGE_C R28, R28, R201, RZ ;  /* 0x000000c91c1c723e */ /* 0x000fe400048078ff */
[----:B------:R-:W-:Y:S02]  /*7580*/  F2FP.SATFINITE.RELU.E4M3.F32.PACK_AB_MERGE_C R30, R30, R199, RZ ;  /* 0x000000c71e1e723e */ /* 0x000fe400048078ff */
[----:B------:R-:W-:Y:S01]  /*7590*/  F2FP.SATFINITE.RELU.E4M3.F32.PACK_AB_MERGE_C R32, R32, R197, RZ ;  /* 0x000000c52020723e */ /* 0x000fe200048078ff */
[----:B------:R-:W-:Y:S06]  /*75a0*/  @P0 BRA `(.L_x_67) ;  /* 0x0000000000040947 */ /* 0x000fec0003800000 */
[----:B------:R-:W-:-:S04]  /*75b0*/  DEPBAR.LE SB0, 0x1 ;  /* 0x000080400000791a */ /* 0x000fc80000000000 */
.L_x_67:
[----:B------:R-:W-:Y:S05]  /*75c0*/  WARPSYNC.ALL ;  /* 0x0000000000007948 */ /* 0x000fea0003800000 */
[----:B------:R-:W-:Y:S06]  /*75d0*/  BAR.SYNC.DEFER_BLOCKING 0x1, 0x100 ;  /* 0x0044000000007b1d */ /* 0x000fec0000010000 */
        /* <DEDUP_REMOVED lines=19> */
[----:B------:R-:W-:Y:S02]  /*7710*/  UIADD3 UR4, UR44, 0x5100, URZ ;  /* 0x000051002c047890 */ /* 0x000fe4000fffe03f */
[----:B------:R-:W-:Y:S01]  /*7720*/  UIADD3.X UR9, URZ, UR61, URZ, UP0, !UPT ;  /* 0x0000003d3f097290 */ /* 0x000fe200087fe43f */
[----:B------:R-:W-:Y:S01]  /*7730*/  UMOV UR6, UR42 ;  /* 0x0000002a00067c82 */ /* 0x000fe20008000000 */
[----:B------:R-:W-:-:S07]  /*7740*/  UMOV UR7, UR43 ;  /* 0x0000002b00077c82 */ /* 0x000fce0008000000 */
[----:B------:R1:W-:Y:S02]  /*7750*/  UTMASTG.3D [UR4], [UR8] ;  /* 0x00000004080073b5 */ /* 0x0003e40008010000 */
[----:B-1----:R0:W-:Y:S02]  /*7760*/  UTMACMDFLUSH ;  /* 0x00000000000079b7 */ /* 0x0021e40000000000 */
.L_x_69:
[----:B------:R-:W-:Y:S05]  /*7770*/  BSYNC B0 ;  /* 0x0000000000007941 */ /* 0x000fea0003800000 */
.L_x_68:
[----:B------:R-:W2:Y:S04]  /*7780*/  LDL R14, [R1+0xb4] ;  /* 0x0000b400010e7983 */ /* 0x000ea80000100800 */
[----:B------:R-:W3:Y:S01]  /*7790*/  LDL R15, [R1+0xb8] ;  /* 0x0000b800010f7983 */ /* 0x000ee20000100800 */
[----:B------:R-:W-:Y:S01]  /*77a0*/  BSSY B0, `(.L_x_70) ;  /* 0x0000036000007945 */ /* 0x000fe20003800000 */
[----:B--2---:R-:W-:Y:S01]  /*77b0*/  MOV R13, R14 ;  /* 0x0000000e000d7202 */ /* 0x004fe20000000f00 */
[----:B---3--:R-:W-:Y:S02]  /*77c0*/  IMAD.MOV.U32 R12, RZ, RZ, R15 ;  /* 0x000000ffff0c7224 */ /* 0x008fe400078e000f */
[----:B------:R-:W-:Y:S05]  /*77d0*/  @P1 BRA `(.L_x_71) ;  /* 0x0000000000c81947 */ /* 0x000fea0003800000 */
[----:B------:R-:W-:-:S04]  /*77e0*/  MOV R12, UR56 ;  /* 0x00000038000c7c02 */ /* 0x000fc80008000f00 */
[----:B------:R-:W-:-:S13]  /*77f0*/  ISETP.NE.AND P3, PT, R12, 0x3, PT ;  /* 0x000000030c00780c */ /* 0x000fda0003f65270 */
[----:B------:R-:W-:Y:S05]  /*7800*/  @!P3 BRA `(.L_x_72) ;  /* 0x000000000004b947 */ /* 0x000fea0003800000 */
[----:B------:R-:W-:Y:S01]  /*7810*/  BPT.TRAP 0x1 ;  /* 0x000000040000795c */ /* 0x000fe20000300000 */
.L_x_72:
[----:B------:R-:W-:Y:S01]  /*7820*/  LEA R14, R14, UR44, 0x3 ;  /* 0x0000002c0e0e7c11 */ /* 0x000fe2000f8e18ff */
[----:B------:R-:W-:Y:S01]  /*7830*/  BSSY B1, `(.L_x_73) ;  /* 0x0000004000017945 */ /* 0x000fe20003800000 */
[----:B------:R-:W-:-:S04]  /*7840*/  SHF.L.U32 R13, R15, 0x1f, RZ ;  /* 0x0000001f0f0d7819 */ /* 0x000fc800000006ff */
[----:B------:R-:W1:Y:S02]  /*7850*/  SYNCS.PHASECHK.TRANS64.TRYWAIT P2, [R14+URZ+0x80], R13 ;  /* 0x0000800d0e0075a7 */ /* 0x000e64000804017f */
[----:B-1----:R-:W-:Y:S05]  /*7860*/  @!P2 BRA `(.L_x_74) ;  /* 0x0000007400d0a947 */ /* 0x002fea0003800000 */
.L_x_242:
[----:B------:R-:W-:Y:S05]  /*7870*/  BSYNC B1 ;  /* 0x0000000000017941 */ /* 0x000fea0003800000 */
.L_x_73:
        /* <DEDUP_REMOVED lines=18> */
.L_x_76:
[----:B------:R-:W-:Y:S05]  /*79a0*/  BSYNC B1 ;  /* 0x0000000000017941 */ /* 0x000fea0003800000 */
.L_x_75:
        /* <DEDUP_REMOVED lines=8> */
.L_x_77:
[----:B------:R-:W3:Y:S04]  /*7a30*/  LDL.LU R20, [R1+0xb4] ;  /* 0x0000b40001147983 */ /* 0x000ee80000300800 */
[----:B------:R-:W4:Y:S01]  /*7a40*/  LDL.LU R15, [R1+0xb8] ;  /* 0x0000b800010f7983 */ /* 0x000f220000300800 */
[----:B------:R-:W-:Y:S01]  /*7a50*/  IADD3 R12, R14, 0xa0, RZ ;  /* 0x000000a00e0c7810 */ /* 0x000fe20007ffe0ff */
[----:B-1----:R-:W1:Y:S03]  /*7a60*/  S2R R13, SR_CgaCtaId ;  /* 0x00000000000d7919 */ /* 0x002e660000008800 */
[----:B-1----:R-:W-:-:S04]  /*7a70*/  PRMT R12, R13, 0x654, R12 ;  /* 0x000006540d0c7816 */ /* 0x002fc8000000000c */
[----:B--2---:R1:W-:Y:S01]  /*7a80*/  SYNCS.ARRIVE.TRANS64.RED.A1T0 RZ, [R12+URZ], RZ ;  /* 0x000000ff0cff79a7 */ /* 0x0043e2000810043f */
[----:B---3--:R-:W-:-:S05]  /*7a90*/  VIADD R13, R20, 0x1 ;  /* 0x00000001140d7836 */ /* 0x008fca0000000000 */
[----:B------:R-:W-:-:S04]  /*7aa0*/  ISETP.NE.AND P2, PT, R13, 0x4, PT ;  /* 0x000000040d00780c */ /* 0x000fc80003f45270 */
[----:B-1----:R-:W-:Y:S02]  /*7ab0*/  SEL R12, RZ, 0x1, P2 ;  /* 0x00000001ff0c7807 */ /* 0x002fe40001000000 */
[----:B------:R-:W-:Y:S02]  /*7ac0*/  SEL R13, R13, RZ, P2 ;  /* 0x000000ff0d0d7207 */ /* 0x000fe40001000000 */
[----:B----4-:R-:W-:-:S03]  /*7ad0*/  LOP3.LUT R12, R15, R12, RZ, 0x3c, !PT ;  /* 0x0000000c0f0c7212 */ /* 0x010fc600078e3cff */
[----:B------:R1:W-:Y:S04]  /*7ae0*/  STL [R1+0xb4], R13 ;  /* 0x0000b40d01007387 */ /* 0x0003e80000100800 */
[----:B------:R1:W-:Y:S02]  /*7af0*/  STL [R1+0xb8], R12 ;  /* 0x0000b80c01007387 */ /* 0x0003e40000100800 */
.L_x_71:
[----:B------:R-:W-:Y:S05]  /*7b00*/  BSYNC B0 ;  /* 0x0000000000007941 */ /* 0x000fea0003800000 */
.L_x_70:
[-C--:B------:R-:W-:Y:S01]  /*7b10*/  F2FP.F16.E4M3.UNPACK_B R14, R4.reuse ;  /* 0x00000004ff0e723e */ /* 0x080fe200020006ff */
        /* <DEDUP_REMOVED lines=65> */
.L_x_78:
        /* <DEDUP_REMOVED lines=16> */
[----:B---3--:R-:W3:Y:S02]  /*8030*/  FENCE.VIEW.ASYNC.S ;  /* 0x00000000000073c6 */ /* 0x008ee40000000000 */
[----:B---3--:R-:W-:Y:S06]  /*8040*/  BAR.SYNC.DEFER_BLOCKING 0x1, 0x100 ;  /* 0x0044000000007b1d */ /* 0x008fec0000010000 */
[----:B--2---:R-:W-:Y:S05]  /*8050*/  @P0 BRA `(.L_x_80) ;  /* 0x0000000000200947 */ /* 0x004fea0003800000 */
[----:B------:R-:W-:Y:S02]  /*8060*/  UIADD3 UR8, UP0, UR60, 0x4f0, URZ ;  /* 0x000004f03c087890 */ /* 0x000fe4000ff1e03f */
[----:B------:R-:W-:Y:S02]  /*8070*/  UIADD3 UR5, UR41, 0x40, URZ ;  /* 0x0000004029057890 */ /* 0x000fe4000fffe03f */
[----:B------:R-:W-:Y:S02]  /*8080*/  UIADD3 UR4, UR44, 0x4100, URZ ;  /* 0x000041002c047890 */ /* 0x000fe4000fffe03f */
[----:B------:R-:W-:Y:S01]  /*8090*/  UIADD3.X UR9, URZ, UR61, URZ, UP0, !UPT ;  /* 0x0000003d3f097290 */ /* 0x000fe200087fe43f */
[----:B------:R-:W-:Y:S01]  /*80a0*/  UMOV UR6, UR42 ;  /* 0x0000002a00067c82 */ /* 0x000fe20008000000 */
[----:B------:R-:W-:-:S07]  /*80b0*/  UMOV UR7, UR43 ;  /* 0x0000002b00077c82 */ /* 0x000fce0008000000 */
[----:B------:R2:W-:Y:S02]  /*80c0*/  UTMASTG.3D [UR4], [UR8] ;  /* 0x00000004080073b5 */ /* 0x0005e40008010000 */
[----:B--2---:R0:W-:Y:S02]  /*80d0*/  UTMACMDFLUSH ;  /* 0x00000000000079b7 */ /* 0x0041e40000000000 */
.L_x_80:
[----:B------:R-:W-:Y:S05]  /*80e0*/  BSYNC B0 ;  /* 0x0000000000007941 */ /* 0x000fea0003800000 */
.L_x_79:
[----:B------:R-:W-:Y:S04]  /*80f0*/  BSSY B0, `(.L_x_81) ;  /* 0x000003c000007945 */ /* 0x000fe80003800000 */
[----:B------:R-:W-:Y:S05]  /*8100*/  @P1 BRA `(.L_x_82) ;  /* 0x0000000000e81947 */ /* 0x000fea0003800000 */
[----:B------:R-:W-:-:S04]  /*8110*/  MOV R14, UR56 ;  /* 0x00000038000e7c02 */ /* 0x000fc80008000f00 */
[----:B------:R-:W-:-:S13]  /*8120*/  ISETP.NE.AND P3, PT, R14, 0x3, PT ;  /* 0x000000030e00780c */ /* 0x000fda0003f65270 */
[----:B------:R-:W-:Y:S05]  /*8130*/  @!P3 BRA `(.L_x_83) ;  /* 0x000000000004b947 */ /* 0x000fea0003800000 */
[----:B------:R-:W-:Y:S01]  /*8140*/  BPT.TRAP 0x1 ;  /* 0x000000040000795c */ /* 0x000fe20000300000 */
.L_x_83:
[----:B------:R-:W2:Y:S04]  /*8150*/  LDL R15, [R1+0xb8] ;  /* 0x0000b800010f7983 */ /* 0x000ea80000100800 */
[----:B------:R-:W3:Y:S01]  /*8160*/  LDL R14, [R1+0xb4] ;  /* 0x0000b400010e7983 */ /* 0x000ee20000100800 */
[----:B------:R-:W-:Y:S01]  /*8170*/  BSSY B1, `(.L_x_84) ;  /* 0x0000005000017945 */ /* 0x000fe20003800000 */
[----:B--2---:R-:W-:Y:S02]  /*8180*/  SHF.L.U32 R15, R15, 0x1f, RZ ;  /* 0x0000001f0f0f7819 */ /* 0x004fe400000006ff */
[----:B---3--:R-:W-:-:S04]  /*8190*/  LEA R14, R14, UR44, 0x3 ;  /* 0x0000002c0e0e7c11 */ /* 0x008fc8000f8e18ff */
[----:B------:R-:W2:Y:S02]  /*81a0*/  SYNCS.PHASECHK.TRANS64.TRYWAIT P2, [R14+URZ+0x80], R15 ;  /* 0x0000800f0e0075a7 */ /* 0x000ea4000804017f */
[----:B--2---:R-:W-:Y:S05]  /*81b0*/  @!P2 BRA `(.L_x_85) ;  /* 0x0000006c0090a947 */ /* 0x004fea0003800000 */
.L_x_243:
[----:B------:R-:W-:Y:S05]  /*81c0*/  BSYNC B1 ;  /* 0x0000000000017941 */ /* 0x000fea0003800000 */
.L_x_84:
[----:B------:R-:W-:Y:S04]  /*81d0*/  BSSY B1, `(.L_x_86) ;  /* 0x0000012000017945 */ /* 0x000fe80003800000 */
[----:B------:R-:W-:Y:S05]  /*81e0*/  @P4 BRA `(.L_x_87) ;  /* 0x0000000000404947 */ /* 0x000fea0003800000 */
[----:B------:R-:W3:Y:S02]  /*81f0*/  LDL R20, [R1+0xb4] ;  /* 0x0000b40001147983 */ /* 0x000ee40000100800 */
[----:B---3--:R-:W-:-:S05]  /*8200*/  IMAD R20, R20, 0x1000, R7 ;  /* 0x0000100014147824 */ /* 0x008fca00078e0207 */
[----:B------:R-:W-:Y:S01]  /*8210*/  IADD3 R11, R20, UR44, RZ ;  /* 0x0000002c140b7c10 */ /* 0x000fe2000fffe0ff */
[----:B------:R-:W-:Y:S04]  /*8220*/  LDS.U16 R4, [R20+UR44+0x200] ;  /* 0x0002002c14047984 */ /* 0x000fe80008000400 */
[----:B------:R-:W-:Y:S01]  /*8230*/  IMAD.IADD R24, R11, 0x1, R8 ;  /* 0x000000010b187824 */ /* 0x000fe200078e0208 */
[----:B------:R-:W-:Y:S04]  /*8240*/  LDS.U16 R6, [R20+UR44+0x208] ;  /* 0x0002082c14067984 */ /* 0x000fe80008000400 */
[----:B------:R-:W3:Y:S04]  /*8250*/  LDS.U16 R11, [R20+UR44+0x100] ;  /* 0x0001002c140b7984 */ /* 0x000ee80008000400 */
[----:B--2---:R-:W2:Y:S04]  /*8260*/  LDS.U16 R15, [R20+UR44+0x108] ;  /* 0x0001082c140f7984 */ /* 0x004ea80008000400 */
[----:B------:R-:W-:Y:S04]  /*8270*/  LDS.U16 R10, [R24+0x200] ;  /* 0x00020000180a7984 */ /* 0x000fe80000000400 */
[----:B------:R-:W4:Y:S04]  /*8280*/  LDS.U16 R21, [R24+0x100] ;  /* 0x0001000018157984 */ /* 0x000f280000000400 */
[----:B------:R-:W-:Y:S04]  /*8290*/  LDS.U16 R14, [R24+0x208] ;  /* 0x00020800180e7984 */ /* 0x000fe80000000400 */
[----:B------:R-:W5:Y:S01]  /*82a0*/  LDS.U16 R25, [R24+0x108] ;  /* 0x0001080018197984 */ /* 0x000f620000000400 */
[----:B---3--:R-:W-:-:S02]  /*82b0*/  PRMT R4, R11, 0x5410, R4 ;  /* 0x000054100b047816 */ /* 0x008fc40000000004 */
[----:B--2---:R-:W-:Y:S02]  /*82c0*/  PRMT R6, R15, 0x5410, R6 ;  /* 0x000054100f067816 */ /* 0x004fe40000000006 */
[----:B----4-:R-:W-:Y:S02]  /*82d0*/  PRMT R10, R21, 0x5410, R10 ;  /* 0x00005410150a7816 */ /* 0x010fe4000000000a */
[----:B-----5:R-:W-:-:S07]  /*82e0*/  PRMT R11, R25, 0x5410, R14 ;  /* 0x00005410190b7816 */ /* 0x020fce000000000e */
.L_x_87:
[----:B------:R-:W-:Y:S05]  /*82f0*/  BSYNC B1 ;  /* 0x0000000000017941 */ /* 0x000fea0003800000 */
.L_x_86:
        /* <DEDUP_REMOVED lines=8> */
.L_x_88:
[----:B------:R-:W4:Y:S04]  /*8380*/  LDL.LU R20, [R1+0xb4] ;  /* 0x0000b40001147983 */ /* 0x000f280000300800 */
[----:B------:R-:W5:Y:S01]  /*8390*/  LDL.LU R21, [R1+0xb8] ;  /* 0x0000b80001157983 */ /* 0x000f620000300800 */
[C---:B--2---:R-:W-:Y:S01]  /*83a0*/  LEA R14, R13.reuse, UR44, 0x3 ;  /* 0x0000002c0d0e7c11 */ /* 0x044fe2000f8e18ff */
[----:B-1----:R-:W-:Y:S01]  /*83b0*/  VIADD R13, R13, 0x1 ;  /* 0x000000010d0d7836 */ /* 0x002fe20000000000 */
[----:B------:R-:W1:Y:S02]  /*83c0*/  S2R R15, SR_CgaCtaId ;  /* 0x00000000000f7919 */ /* 0x000e640000008800 */
[----:B------:R-:W-:Y:S02]  /*83d0*/  IADD3 R14, R14, 0xa0, RZ ;  /* 0x000000a00e0e7810 */ /* 0x000fe40007ffe0ff */
[----:B------:R-:W-:-:S04]  /*83e0*/  ISETP.NE.AND P2, PT, R13, 0x4, PT ;  /* 0x000000040d00780c */ /* 0x000fc80003f45270 */
[----:B------:R-:W-:Y:S02]  /*83f0*/  SEL R13, R13, RZ, P2 ;  /* 0x000000ff0d0d7207 */ /* 0x000fe40001000000 */
[----:B-1----:R-:W-:Y:S02]  /*8400*/  PRMT R14, R15, 0x654, R14 ;  /* 0x000006540f0e7816 */ /* 0x002fe4000000000e */
[----:B------:R-:W-:Y:S02]  /*8410*/  SEL R15, RZ, 0x1, P2 ;  /* 0x00000001ff0f7807 */ /* 0x000fe40001000000 */
[----:B---3--:R4:W-:Y:S02]  /*8420*/  SYNCS.ARRIVE.TRANS64.RED.A1T0 RZ, [R14+URZ], RZ ;  /* 0x000000ff0eff79a7 */ /* 0x0089e4000810043f */
[----:B------:R-:W-:Y:S02]  /*8430*/  LOP3.LUT R12, R12, R15, RZ, 0x3c, !PT ;  /* 0x0000000f0c0c7212 */ /* 0x000fe400078e3cff */
[----:B----4-:R-:W-:-:S04]  /*8440*/  IADD3 R14, R20, 0x1, RZ ;  /* 0x00000001140e7810 */ /* 0x010fc80007ffe0ff */
[----:B------:R-:W-:-:S04]  /*8450*/  ISETP.NE.AND P3, PT, R14, 0x4, PT ;  /* 0x000000040e00780c */ /* 0x000fc80003f65270 */
[----:B------:R-:W-:Y:S02]  /*8460*/  SEL R20, RZ, 0x1, P3 ;  /* 0x00000001ff147807 */ /* 0x000fe40001800000 */
[----:B------:R-:W-:Y:S02]  /*8470*/  SEL R14, R14, RZ, P3 ;  /* 0x000000ff0e0e7207 */ /* 0x000fe40001800000 */
[----:B-----5:R-:W-:-:S03]  /*8480*/  LOP3.LUT R21, R21, R20, RZ, 0x3c, !PT ;  /* 0x0000001415157212 */ /* 0x020fc600078e3cff */
[----:B------:R2:W-:Y:S04]  /*8490*/  STL [R1+0xb4], R14 ;  /* 0x0000b40e01007387 */ /* 0x0005e80000100800 */
[----:B------:R2:W-:Y:S02]  /*84a0*/  STL [R1+0xb8], R21 ;  /* 0x0000b81501007387 */ /* 0x0005e40000100800 */
.L_x_82:
[----:B------:R-:W-:Y:S05]  /*84b0*/  BSYNC B0 ;  /* 0x0000000000007941 */ /* 0x000fea0003800000 */
.L_x_81:
[-C--:B--2---:R-:W-:Y:S01]  /*84c0*/  F2FP.F16.E4M3.UNPACK_B R14, R4.reuse ;  /* 0x00000004ff0e723e */ /* 0x084fe200020006ff */
        /* <DEDUP_REMOVED lines=65> */
.L_x_89:
        /* <DEDUP_REMOVED lines=27> */
.L_x_91:
[----:B------:R-:W-:Y:S05]  /*8a90*/  BSYNC B0 ;  /* 0x0000000000007941 */ /* 0x000fea0003800000 */
.L_x_90:
[----:B------:R-:W-:Y:S04]  /*8aa0*/  BSSY B0, `(.L_x_92) ;  /* 0x000003c000007945 */ /* 0x000fe80003800000 */
[----:B------:R-:W-:Y:S05]  /*8ab0*/  @P1 BRA `(.L_x_93) ;  /* 0x0000000000e81947 */ /* 0x000fea0003800000 */
[----:B------:R-:W-:-:S05]  /*8ac0*/  IMAD.U32 R14, RZ, RZ, UR56 ;  /* 0x00000038ff0e7e24 */ /* 0x000fca000f8e00ff */
[----:B------:R-:W-:-:S13]  /*8ad0*/  ISETP.NE.AND P3, PT, R14, 0x3, PT ;  /* 0x000000030e00780c */ /* 0x000fda0003f65270 */
[----:B------:R-:W-:Y:S05]  /*8ae0*/  @!P3 BRA `(.L_x_94) ;  /* 0x000000000004b947 */ /* 0x000fea0003800000 */
[----:B------:R-:W-:Y:S01]  /*8af0*/  BPT.TRAP 0x1 ;  /* 0x000000040000795c */ /* 0x000fe20000300000 */
.L_x_94:
[----:B------:R-:W2:Y:S04]  /*8b00*/  LDL R15, [R1+0xb8] ;  /* 0x0000b800010f7983 */ /* 0x000ea80000100800 */
[----:B------:R-:W3:Y:S01]  /*8b10*/  LDL R14, [R1+0xb4] ;  /* 0x0000b400010e7983 */ /* 0x000ee20000100800 */
[----:B------:R-:W-:Y:S01]  /*8b20*/  BSSY B1, `(.L_x_95) ;  /* 0x0000005000017945 */ /* 0x000fe20003800000 */
[----:B--2---:R-:W-:Y:S02]  /*8b30*/  SHF.L.U32 R15, R15, 0x1f, RZ ;  /* 0x0000001f0f0f7819 */ /* 0x004fe400000006ff */
[----:B---3--:R-:W-:-:S04]  /*8b40*/  LEA R14, R14, UR44, 0x3 ;  /* 0x0000002c0e0e7c11 */ /* 0x008fc8000f8e18ff */
[----:B------:R-:W2:Y:S02]  /*8b50*/  SYNCS.PHASECHK.TRANS64.TRYWAIT P2, [R14+URZ+0x80], R15 ;  /* 0x0000800f0e0075a7 */ /* 0x000ea4000804017f */
[----:B--2---:R-:W-:Y:S05]  /*8b60*/  @!P2 BRA `(.L_x_96) ;  /* 0x000000640038a947 */ /* 0x004fea0003800000 */
.L_x_244:
[----:B------:R-:W-:Y:S05]  /*8b70*/  BSYNC B1 ;  /* 0x0000000000017941 */ /* 0x000fea0003800000 */
.L_x_95:
[----:B------:R-:W-:Y:S04]  /*8b80*/  BSSY B1, `(.L_x_97) ;  /* 0x0000012000017945 */ /* 0x000fe80003800000 */
[----:B------:R-:W-:Y:S05]  /*8b90*/  @P4 BRA `(.L_x_98) ;  /* 0x0000000000404947 */ /* 0x000fea0003800000 */
[----:B------:R-:W3:Y:S02]  /*8ba0*/  LDL R20, [R1+0xb4] ;  /* 0x0000b40001147983 */ /* 0x000ee40000100800 */
[----:B---3--:R-:W-:-:S05]  /*8bb0*/  LEA R20, R20, R7, 0xc ;  /* 0x0000000714147211 */ /* 0x008fca00078e60ff */
[----:B------:R-:W-:Y:S01]  /*8bc0*/  VIADD R11, R20, UR44 ;  /* 0x0000002c140b7c36 */ /* 0x000fe20008000000 */
[----:B------:R-:W-:Y:S04]  /*8bd0*/  LDS.U16 R4, [R20+UR44+0x200] ;  /* 0x0002002c14047984 */ /* 0x000fe80008000400 */
[----:B------:R-:W-:Y:S01]  /*8be0*/  IADD3 R24, R11, R8, RZ ;  /* 0x000000080b187210 */ /* 0x000fe20007ffe0ff */
        /* <DEDUP_REMOVED lines=11> */
.L_x_98:
[----:B------:R-:W-:Y:S05]  /*8ca0*/  BSYNC B1 ;  /* 0x0000000000017941 */ /* 0x000fea0003800000 */
.L_x_97:
        /* <DEDUP_REMOVED lines=8> */
.L_x_99:
[----:B------:R-:W4:Y:S04]  /*8d30*/  LDL.LU R20, [R1+0xb4] ;  /* 0x0000b40001147983 */ /* 0x000f280000300800 */
[----:B------:R-:W5:Y:S01]  /*8d40*/  LDL.LU R21, [R1+0xb8] ;  /* 0x0000b80001157983 */ /* 0x000f620000300800 */
[C---:B--2---:R-:W-:Y:S02]  /*8d50*/  LEA R14, R13.reuse, UR44, 0x3 ;  /* 0x0000002c0d0e7c11 */ /* 0x044fe4000f8e18ff */
[----:B-1----:R-:W-:Y:S01]  /*8d60*/  IADD3 R13, R13, 0x1, RZ ;  /* 0x000000010d0d7810 */ /* 0x002fe20007ffe0ff */
[----:B------:R-:W1:Y:S02]  /*8d70*/  S2R R15, SR_CgaCtaId ;  /* 0x00000000000f7919 */ /* 0x000e640000008800 */
[----:B------:R-:W-:Y:S01]  /*8d80*/  VIADD R14, R14, 0xa0 ;  /* 0x000000a00e0e7836 */ /* 0x000fe20000000000 */
[----:B------:R-:W-:-:S04]  /*8d90*/  ISETP.NE.AND P2, PT, R13, 0x4, PT ;  /* 0x000000040d00780c */ /* 0x000fc80003f45270 */
[----:B------:R-:W-:Y:S02]  /*8da0*/  SEL R13, R13, RZ, P2 ;  /* 0x000000ff0d0d7207 */ /* 0x000fe40001000000 */
[----:B-1----:R-:W-:Y:S02]  /*8db0*/  PRMT R14, R15, 0x654, R14 ;  /* 0x000006540f0e7816 */ /* 0x002fe4000000000e */
[----:B------:R-:W-:Y:S02]  /*8dc0*/  SEL R15, RZ, 0x1, P2 ;  /* 0x00000001ff0f7807 */ /* 0x000fe40001000000 */
[----:B---3--:R4:W-:Y:S02]  /*8dd0*/  SYNCS.ARRIVE.TRANS64.RED.A1T0 RZ, [R14+URZ], RZ ;  /* 0x000000ff0eff79a7 */ /* 0x0089e4000810043f */
[----:B------:R-:W-:Y:S01]  /*8de0*/  LOP3.LUT R12, R12, R15, RZ, 0x3c, !PT ;  /* 0x0000000f0c0c7212 */ /* 0x000fe200078e3cff */
[----:B----4-:R-:W-:-:S05]  /*8df0*/  VIADD R14, R20, 0x1 ;  /* 0x00000001140e7836 */ /* 0x010fca0000000000 */
[----:B------:R-:W-:-:S04]  /*8e00*/  ISETP.NE.AND P3, PT, R14, 0x4, PT ;  /* 0x000000040e00780c */ /* 0x000fc80003f65270 */
[----:B------:R-:W-:Y:S02]  /*8e10*/  SEL R20, RZ, 0x1, P3 ;  /* 0x00000001ff147807 */ /* 0x000fe40001800000 */
[----:B------:R-:W-:Y:S02]  /*8e20*/  SEL R14, R14, RZ, P3 ;  /* 0x000000ff0e0e7207 */ /* 0x000fe40001800000 */
[----:B-----5:R-:W-:-:S03]  /*8e30*/  LOP3.LUT R21, R21, R20, RZ, 0x3c, !PT ;  /* 0x0000001415157212 */ /* 0x020fc600078e3cff */
[----:B------:R2:W-:Y:S04]  /*8e40*/  STL [R1+0xb4], R14 ;  /* 0x0000b40e01007387 */ /* 0x0005e80000100800 */
[----:B------:R2:W-:Y:S02]  /*8e50*/  STL [R1+0xb8], R21 ;  /* 0x0000b81501007387 */ /* 0x0005e40000100800 */
.L_x_93:
[----:B------:R-:W-:Y:S05]  /*8e60*/  BSYNC B0 ;  /* 0x0000000000007941 */ /* 0x000fea0003800000 */
.L_x_92:
        /* <DEDUP_REMOVED lines=29> */
[----:B------:R-:W-:Y:S01]  /*9040*/  FFMA R157, R26, R2, R157 ;  /* 0x000000021a9d7223 */ /* 0x000fe2000000009d */
[----:B------:R-:W-:Y:S01]  /*9050*/  F2FP.F16.E4M3.UNPACK_B R25, R10.H1 ;  /* 0x0000000aff19723e */ /* 0x000fe200030006ff */
[----:B------:R-:W-:Y:S01]  /*9060*/  FFMA R26, R28, R2, R15 ;  /* 0x000000021c1a7223 */ /* 0x000fe2000000000f */
[----:B------:R-:W-:-:S02]  /*9070*/  HADD2.F32 R28, -RZ, R21.H1_H1 ;  /* 0x30000015ff1c7230 */ /* 0x000fc40000004100 */
[----:B------:R-:W-:Y:S01]  /*9080*/  FFMA R15, R16, R154, R3 ;  /* 0x0000009a100f7223 */ /* 0x000fe20000000003 */
[-C--:B------:R-:W-:Y:S01]  /*9090*/  FFMA R155, R30, R2.reuse, R155 ;  /* 0x000000021e9b7223 */ /* 0x080fe2000000009b */
[--C-:B------:R-:W-:Y:S02]  /*90a0*/  HADD2.F32 R30, -RZ, R25.reuse.H0_H0 ;  /* 0x20000019ff1e7230 */ /* 0x100fe40000004100 */
[----:B------:R-:W-:Y:S01]  /*90b0*/  FFMA R153, R16, R153, R5 ;  /* 0x0000009910997223 */ /* 0x000fe20000000005 */
[----:B------:R-:W-:Y:S02]  /*90c0*/  HADD2.F32 R32, -RZ, R25.H1_H1 ;  /* 0x30000019ff207230 */ /* 0x000fe40000004100 */
[----:B------:R-:W-:Y:S01]  /*90d0*/  FFMA R28, R28, R2, R15 ;  /* 0x000000021c1c7223 */ /* 0x000fe2000000000f */
[----:B------:R-:W-:Y:S01]  /*90e0*/  FFMA R21, R16, R152, R5 ;  /* 0x0000009810157223 */ /* 0x000fe20000000005 */
[-C--:B------:R-:W-:Y:S01]  /*90f0*/  F2FP.F16.E4M3.UNPACK_B R25, R11.reuse ;  /* 0x0000000bff19723e */ /* 0x080fe200020006ff */
[-C--:B------:R-:W-:Y:S01]  /*9100*/  FFMA R153, R30, R2.reuse, R153 ;  /* 0x000000021e997223 */ /* 0x080fe20000000099 */
[----:B------:R-:W-:Y:S01]  /*9110*/  F2FP.F16.E4M3.UNPACK_B R15, R11.H1 ;  /* 0x0000000bff0f723e */ /* 0x000fe200030006ff */
[----:B------:R-:W-:Y:S01]  /*9120*/  FFMA R30, R32, R2, R21 ;  /* 0x00000002201e7223 */ /* 0x000fe20000000015 */
[----:B------:R-:W-:Y:S01]  /*9130*/  FFMA R23, R16, R23, R3 ;  /* 0x0000001710177223 */ /* 0x000fe20000000003 */
[----:B------:R-:W-:-:S02]  /*9140*/  HADD2.F32 R32, -RZ, R25.H0_H0 ;  /* 0x20000019ff207230 */ /* 0x000fc40000004100 */
[C-C-:B------:R-:W-:Y:S01]  /*9150*/  FFMA R19, R16.reuse, R19, R5.reuse ;  /* 0x0000001310137223 */ /* 0x140fe20000000005 */
[----:B------:R-:W-:Y:S02]  /*9160*/  HADD2.F32 R34, -RZ, R25.H1_H1 ;  /* 0x30000019ff227230 */ /* 0x000fe40000004100 */
[----:B------:R-:W-:Y:S01]  /*9170*/  FFMA R21, R16, R18, R5 ;  /* 0x0000001210157223 */ /* 0x000fe20000000005 */
[--C-:B------:R-:W-:Y:S02]  /*9180*/  HADD2.F32 R36, -RZ, R15.reuse.H0_H0 ;  /* 0x2000000fff247230 */ /* 0x100fe40000004100 */
[----:B------:R-:W-:Y:S01]  /*9190*/  FFMA R23, R32, R2, R23 ;  /* 0x0000000220177223 */ /* 0x000fe20000000017 */
[----:B------:R-:W-:Y:S02]  /*91a0*/  HADD2.F32 R38, -RZ, R15.H1_H1 ;  /* 0x3000000fff267230 */ /* 0x000fe40000004100 */
[----:B------:R-:W-:Y:S01]  /*91b0*/  FFMA R15, R16, R22, R3 ;  /* 0x00000016100f7223 */ /* 0x000fe20000000003 */
[----:B------:R-:W-:Y:S01]  /*91c0*/  F2FP.SATFINITE.RELU.E4M3.F32.PACK_AB_MERGE_C R14, R14, R163, RZ ;  /* 0x000000a30e0e723e */ /* 0x000fe200048078ff */
        /* <DEDUP_REMOVED lines=9> */
[----:B------:R-:W-:Y:S01]  /*9260*/  F2FP.SATFINITE.RELU.E4M3.F32.PACK_AB_MERGE_C R22, R22, R19, RZ ;  /* 0x000000131616723e */ /* 0x000fe200048078ff */
[----:B------:R-:W-:Y:S06]  /*9270*/  @P0 BRA `(.L_x_100) ;  /* 0x0000000000040947 */ /* 0x000fec0003800000 */
[----:B------:R-:W-:-:S04]  /*9280*/  DEPBAR.LE SB0, 0x1 ;  /* 0x000080400000791a */ /* 0x000fc80000000000 */
.L_x_100:
        /* <DEDUP_REMOVED lines=27> */
.L_x_102:
[----:B------:R-:W-:Y:S05]  /*9440*/  BSYNC B0 ;  /* 0x0000000000007941 */ /* 0x000fea0003800000 */
.L_x_101:
[----:B------:R-:W-:Y:S04]  /*9450*/  BSSY B0, `(.L_x_103) ;  /* 0x000003c000007945 */ /* 0x000fe80003800000 */
[----:B------:R-:W-:Y:S05]  /*9460*/  @P1 BRA `(.L_x_104) ;  /* 0x0000000000e81947 */ /* 0x000fea0003800000 */
[----:B------:R-:W-:-:S04]  /*9470*/  MOV R14, UR56 ;  /* 0x00000038000e7c02 */ /* 0x000fc80008000f00 */
[----:B------:R-:W-:-:S13]  /*9480*/  ISETP.NE.AND P3, PT, R14, 0x3, PT ;  /* 0x000000030e00780c */ /* 0x000fda0003f65270 */
[----:B------:R-:W-:Y:S05]  /*9490*/  @!P3 BRA `(.L_x_105) ;  /* 0x000000000004b947 */ /* 0x000fea0003800000 */
[----:B------:R-:W-:Y:S01]  /*94a0*/  BPT.TRAP 0x1 ;  /* 0x000000040000795c */ /* 0x000fe20000300000 */
.L_x_105:
[----:B------:R-:W2:Y:S04]  /*94b0*/  LDL R15, [R1+0xb8] ;  /* 0x0000b800010f7983 */ /* 0x000ea80000100800 */
[----:B------:R-:W3:Y:S01]  /*94c0*/  LDL R14, [R1+0xb4] ;  /* 0x0000b400010e7983 */ /* 0x000ee20000100800 */
[----:B------:R-:W-:Y:S01]  /*94d0*/  BSSY B1, `(.L_x_106) ;  /* 0x0000005000017945 */ /* 0x000fe20003800000 */
[----:B--2---:R-:W-:Y:S02]  /*94e0*/  SHF.L.U32 R15, R15, 0x1f, RZ ;  /* 0x0000001f0f0f7819 */ /* 0x004fe400000006ff */
[----:B---3--:R-:W-:-:S04]  /*94f0*/  LEA R14, R14, UR44, 0x3 ;  /* 0x0000002c0e0e7c11 */ /* 0x008fc8000f8e18ff */
[----:B------:R-:W2:Y:S02]  /*9500*/  SYNCS.PHASECHK.TRANS64.TRYWAIT P2, [R14+URZ+0x80], R15 ;  /* 0x0000800f0e0075a7 */ /* 0x000ea4000804017f */
[----:B--2---:R-:W-:Y:S05]  /*9510*/  @!P2 BRA `(.L_x_107) ;  /* 0x0000005800e0a947 */ /* 0x004fea0003800000 */
.L_x_245:
[----:B------:R-:W-:Y:S05]  /*9520*/  BSYNC B1 ;  /* 0x0000000000017941 */ /* 0x000fea0003800000 */
.L_x_106:
        /* <DEDUP_REMOVED lines=18> */
.L_x_109:
[----:B------:R-:W-:Y:S05]  /*9650*/  BSYNC B1 ;  /* 0x0000000000017941 */ /* 0x000fea0003800000 */
.L_x_108:
        /* <DEDUP_REMOVED lines=8> */
.L_x_110:
        /* <DEDUP_REMOVED lines=19> */
.L_x_104:
[----:B------:R-:W-:Y:S05]  /*9810*/  BSYNC B0 ;  /* 0x0000000000007941 */ /* 0x000fea0003800000 */
.L_x_103:
[----:B------:R-:W3:Y:S04]  /*9820*/  LDL.LU R34, [R1] ;  /* 0x0000000001227983 */ /* 0x000ee80000300800 */
[----:B------:R-:W4:Y:S04]  /*9830*/  LDL.LU R33, [R1+0x4] ;  /* 0x0000040001217983 */ /* 0x000f280000300800 */
[----:B------:R-:W5:Y:S04]  /*9840*/  LDL.LU R25, [R1+0x8] ;  /* 0x0000080001197983 */ /* 0x000f680000300800 */
[----:B------:R-:W5:Y:S04]  /*9850*/  LDL.LU R30, [R1+0xc] ;  /* 0x00000c00011e7983 */ /* 0x000f680000300800 */
[----:B------:R-:W5:Y:S01]  /*9860*/  LDL.LU R28, [R1+0x10] ;  /* 0x00001000011c7983 */ /* 0x000f620000300800 */
[----:B--2---:R-:W-:-:S03]  /*9870*/  F2FP.F16.E4M3.UNPACK_B R14, R4 ;  /* 0x00000004ff0e723e */ /* 0x004fc600020006ff */
[----:B------:R-:W2:Y:S04]  /*9880*/  LDL.LU R27, [R1+0x14] ;  /* 0x00001400011b7983 */ /* 0x000ea80000300800 */
[----:B------:R-:W2:Y:S04]  /*9890*/  LDL.LU R32, [R1+0x18] ;  /* 0x0000180001207983 */ /* 0x000ea80000300800 */
[----:B------:R-:W2:Y:S01]  /*98a0*/  LDL.LU R31, [R1+0x1c] ;  /* 0x00001c00011f7983 */ /* 0x000ea20000300800 */
[----:B------:R-:W-:-:S03]  /*98b0*/  HADD2.F32 R20, -RZ, R14.H0_H0 ;  /* 0x2000000eff147230 */ /* 0x000fc60000004100 */
[----:B------:R-:W2:Y:S01]  /*98c0*/  LDL.LU R29, [R1+0x20] ;  /* 0x00002000011d7983 */ /* 0x000ea20000300800 */
[----:B------:R-:W-:Y:S01]  /*98d0*/  FFMA R17, R16, R17, R3 ;  /* 0x0000001110117223 */ /* 0x000fe20000000003 */
[----:B------:R-:W-:Y:S01]  /*98e0*/  HADD2.F32 R22, -RZ, R14.H1_H1 ;  /* 0x3000000eff167230 */ /* 0x000fe20000004100 */
[----:B------:R-:W-:Y:S01]  /*98f0*/  F2FP.F16.E4M3.UNPACK_B R18, R4.H1 ;  /* 0x00000004ff12723e */ /* 0x000fe200030006ff */
[----:B------:R-:W2:Y:S01]  /*9900*/  LDL.LU R37, [R1+0x24] ;  /* 0x0000240001257983 */ /* 0x000ea20000300800 */
[----:B------:R-:W-:Y:S01]  /*9910*/  FFMA R14, R20, R2, R17 ;  /* 0x00000002140e7223 */ /* 0x000fe20000000011 */
[----:B------:R-:W-:Y:S01]  /*9920*/  FFMA R15, R16, R228, R3 ;  /* 0x000000e4100f7223 */ /* 0x000fe20000000003 */
[----:B------:R-:W-:Y:S01]  /*9930*/  F2FP.F16.E4M3.UNPACK_B R19, R6 ;  /* 0x00000006ff13723e */ /* 0x000fe200020006ff */
[----:B------:R-:W2:Y:S01]  /*9940*/  LDL.LU R36, [R1+0x28] ;  /* 0x0000280001247983 */ /* 0x000ea20000300800 */
[--C-:B------:R-:W-:Y:S02]  /*9950*/  HADD2.F32 R24, -RZ, R18.reuse.H0_H0 ;  /* 0x20000012ff187230 */ /* 0x100fe40000004100 */
[----:B------:R-:W-:Y:S01]  /*9960*/  FFMA R23, R22, R2, R15 ;  /* 0x0000000216177223 */ /* 0x000fe2000000000f */
[----:B------:R-:W-:Y:S01]  /*9970*/  HADD2.F32 R18, -RZ, R18.H1_H1 ;  /* 0x30000012ff127230 */ /* 0x000fe20000004100 */
[----:B------:R-:W2:Y:S01]  /*9980*/  LDL.LU R35, [R1+0x2c] ;  /* 0x00002c0001237983 */ /* 0x000ea20000300800 */
[--C-:B------:R-:W-:Y:S01]  /*9990*/  HADD2.F32 R20, -RZ, R19.reuse.H0_H0 ;  /* 0x20000013ff147230 */ /* 0x100fe20000004100 */
[----:B------:R-:W-:Y:S01]  /*99a0*/  F2FP.F16.E4M3.UNPACK_B R21, R6.H1 ;  /* 0x00000006ff15723e */ /* 0x000fe200030006ff */
[----:B------:R-:W-:-:S02]  /*99b0*/  HADD2.F32 R22, -RZ, R19.H1_H1 ;  /* 0x30000013ff167230 */ /* 0x000fc40000004100 */
[----:B------:R-:W-:Y:S01]  /*99c0*/  FFMA R229, R16, R229, R5 ;  /* 0x000000e510e57223 */ /* 0x000fe20000000005 */
[----:B------:R-:W-:-:S03]  /*99d0*/  F2FP.F16.E4M3.UNPACK_B R26, R10 ;  /* 0x0000000aff1a723e */ /* 0x000fc600020006ff */
[----:B------:R-:W-:Y:S01]  /*99e0*/  FFMA R229, R24, R2, R229 ;  /* 0x0000000218e57223 */ /* 0x000fe200000000e5 */
[C---:B----4-:R-:W-:Y:S01]  /*99f0*/  FFMA R17, R16.reuse, R33, R3 ;  /* 0x0000002110117223 */ /* 0x050fe20000000003 */
[C---:B---3--:R-:W-:Y:S01]  /*9a00*/  FFMA R15, R16.reuse, R34, R5 ;  /* 0x00000022100f7223 */ /* 0x048fe20000000005 */
[----:B------:R-:W3:Y:S01]  /*9a10*/  LDL.LU R33, [R1+0x30] ;  /* 0x0000300001217983 */ /* 0x000ee20000300800 */
[----:B-----5:R-:W-:Y:S02]  /*9a20*/  FFMA R19, R16, R25, R3 ;  /* 0x0000001910137223 */ /* 0x020fe40000000003 */
[-C--:B------:R-:W-:Y:S01]  /*9a30*/  FFMA R18, R18, R2.reuse, R15 ;  /* 0x0000000212127223 */ /* 0x080fe2000000000f */
[-C--:B------:R-:W-:Y:S01]  /*9a40*/  FFMA R20, R20, R2.reuse, R17 ;  /* 0x0000000214147223 */ /* 0x080fe20000000011 */
[----:B------:R-:W-:Y:S01]  /*9a50*/  FFMA R25, R22, R2, R19 ;  /* 0x0000000216197223 */ /* 0x000fe20000000013 */
[--C-:B------:R-:W-:Y:S02]  /*9a60*/  HADD2.F32 R22, -RZ, R21.reuse.H0_H0 ;  /* 0x20000015ff167230 */ /* 0x100fe40000004100 */
[----:B------:R-:W-:Y:S01]  /*9a70*/  FFMA R15, R16, R30, R5 ;  /* 0x0000001e100f7223 */ /* 0x000fe20000000005 */
[----:B------:R-:W-:-:S02]  /*9a80*/  HADD2.F32 R24, -RZ, R21.H1_H1 ;  /* 0x30000015ff187230 */ /* 0x000fc40000004100 */
[----:B------:R-:W-:Y:S01]  /*9a90*/  FFMA R17, R16, R28, R5 ;  /* 0x0000001c10117223 */ /* 0x000fe20000000005 */
[--C-:B------:R-:W-:Y:S01]  /*9aa0*/  HADD2.F32 R28, -RZ, R26.reuse.H0_H0 ;  /* 0x2000001aff1c7230 */ /* 0x100fe20000004100 */
[----:B------:R-:W-:Y:S01]  /*9ab0*/  F2FP.F16.E4M3.UNPACK_B R21, R10.H1 ;  /* 0x0000000aff15723e */ /* 0x000fe200030006ff */
[-C--:B------:R-:W-:Y:S01]  /*9ac0*/  FFMA R22, R22, R2.reuse, R15 ;  /* 0x0000000216167223 */ /* 0x080fe2000000000f */
[----:B--2---:R-:W-:Y:S01]  /*9ad0*/  FFMA R19, R16, R27, R3 ;  /* 0x0000001b10137223 */ /* 0x004fe20000000003 */
[----:B------:R-:W-:Y:S02]  /*9ae0*/  HADD2.F32 R26, -RZ, R26.H1_H1 ;  /* 0x3000001aff1a7230 */ /* 0x000fe40000004100 */
[----:B------:R-:W-:Y:S01]  /*9af0*/  FFMA R27, R24, R2, R17 ;  /* 0x00000002181b7223 */ /* 0x000fe20000000011 */
[----:B------:R-:W-:Y:S01]  /*9b00*/  FFMA R15, R16, R32, R3 ;  /* 0x00000020100f7223 */ /* 0x000fe20000000003 */
[----:B------:R-:W-:Y:S01]  /*9b10*/  FFMA R24, R28, R2, R19 ;  /* 0x000000021c187223 */ /* 0x000fe20000000013 */
[----:B------:R-:W-:-:S02]  /*9b20*/  HADD2.F32 R28, -RZ, R21.H0_H0 ;  /* 0x20000015ff1c7230 */ /* 0x000fc40000004100 */
[----:B------:R-:W-:Y:S02]  /*9b30*/  HADD2.F32 R30, -RZ, R21.H1_H1 ;  /* 0x30000015ff1e7230 */ /* 0x000fe40000004100 */
[C-C-:B------:R-:W-:Y:S01]  /*9b40*/  FFMA R17, R16.reuse, R31, R5.reuse ;  /* 0x0000001f10117223 */ /* 0x140fe20000000005 */
[----:B------:R-:W-:Y:S01]  /*9b50*/  F2FP.F16.E4M3.UNPACK_B R21, R11 ;  /* 0x0000000bff15723e */ /* 0x000fe200020006ff */
[----:B------:R-:W-:Y:S01]  /*9b60*/  FFMA R19, R16, R29, R5 ;  /* 0x0000001d10137223 */ /* 0x000fe20000000005 */
[-C--:B------:R-:W-:Y:S01]  /*9b70*/  FFMA R29, R26, R2.reuse, R15 ;  /* 0x000000021a1d7223 */ /* 0x080fe2000000000f */
[----:B------:R-:W-:Y:S01]  /*9b80*/  F2FP.F16.E4M3.UNPACK_B R15, R11.H1 ;  /* 0x0000000bff0f723e */ /* 0x000fe200030006ff */
[-C--:B------:R-:W-:Y:S01]  /*9b90*/  FFMA R26, R28, R2.reuse, R17 ;  /* 0x000000021c1a7223 */ /* 0x080fe20000000011 */
[----:B------:R-:W-:Y:S01]  /*9ba0*/  FFMA R31, R30, R2, R19 ;  /* 0x000000021e1f7223 */ /* 0x000fe20000000013 */
[----:B------:R-:W-:Y:S02]  /*9bb0*/  HADD2.F32 R28, -RZ, R21.H0_H0 ;  /* 0x20000015ff1c7230 */ /* 0x000fe40000004100 */
[----:B------:R-:W-:-:S02]  /*9bc0*/  HADD2.F32 R32, -RZ, R15.H0_H0 ;  /* 0x2000000fff207230 */ /* 0x000fc40000004100 */
[----:B------:R-:W-:Y:S02]  /*9bd0*/  HADD2.F32 R34, -RZ, R15.H1_H1 ;  /* 0x3000000fff227230 */ /* 0x000fe40000004100 */
[C-C-:B------:R-:W-:Y:S01]  /*9be0*/  FFMA R15, R16.reuse, R37, R3.reuse ;  /* 0x00000025100f7223 */ /* 0x140fe20000000003 */
[----:B------:R-:W-:Y:S02]  /*9bf0*/  HADD2.F32 R30, -RZ, R21.H1_H1 ;  /* 0x30000015ff1e7230 */ /* 0x000fe40000004100 */
[C---:B------:R-:W-:Y:S01]  /*9c00*/  FFMA R17, R16.reuse, R36, R3 ;  /* 0x0000002410117223 */ /* 0x040fe20000000003 */
[----:B------:R-:W-:Y:S01]  /*9c10*/  FFMA R19, R16, R35, R5 ;  /* 0x0000002310137223 */ /* 0x000fe20000000005 */
[-C--:B------:R-:W-:Y:S02]  /*9c20*/  FFMA R15, R28, R2.reuse, R15 ;  /* 0x000000021c0f7223 */ /* 0x080fe4000000000f */
        /* <DEDUP_REMOVED lines=9> */
[----:B---3--:R-:W-:-:S04]  /*9cc0*/  FFMA R21, R16, R33, R5 ;  /* 0x0000002110157223 */ /* 0x008fc80000000005 */
[----:B------:R-:W-:-:S05]  /*9cd0*/  FFMA R30, R34, R2, R21 ;  /* 0x00000002221e7223 */ /* 0x000fca0000000015 */
[----:B------:R-:W-:Y:S01]  /*9ce0*/  F2FP.SATFINITE.RELU.E4M3.F32.PACK_AB_MERGE_C R30, R30, R19, RZ ;  /* 0x000000131e1e723e */ /* 0x000fe200048078ff */
[----:B------:R-:W-:Y:S06]  /*9cf0*/  @P0 BRA `(.L_x_111) ;  /* 0x0000000000040947 */ /* 0x000fec0003800000 */
[----:B------:R-:W-:-:S04]  /*9d00*/  DEPBAR.LE SB0, 0x1 ;  /* 0x000080400000791a */ /* 0x000fc80000000000 */
.L_x_111:
        /* <DEDUP_REMOVED lines=27> */
.L_x_113:
[----:B------:R-:W-:Y:S05]  /*9ec0*/  BSYNC B0 ;  /* 0x0000000000007941 */ /* 0x000fea0003800000 */
.L_x_112:
[----:B------:R-:W-:Y:S04]  /*9ed0*/  BSSY B0, `(.L_x_114) ;  /* 0x000003c000007945 */ /* 0x000fe80003800000 */
[----:B------:R-:W-:Y:S05]  /*9ee0*/  @P1 BRA `(.L_x_115) ;  /* 0x0000000000e81947 */ /* 0x000fea0003800000 */
[----:B------:R-:W-:-:S04]  /*9ef0*/  MOV R14, UR56 ;  /* 0x00000038000e7c02 */ /* 0x000fc80008000f00 */
[----:B------:R-:W-:-:S13]  /*9f00*/  ISETP.NE.AND P3, PT, R14, 0x3, PT ;  /* 0x000000030e00780c */ /* 0x000fda0003f65270 */
[----:B------:R-:W-:Y:S05]  /*9f10*/  @!P3 BRA `(.L_x_116) ;  /* 0x000000000004b947 */ /* 0x000fea0003800000 */
[----:B------:R-:W-:Y:S01]  /*9f20*/  BPT.TRAP 0x1 ;  /* 0x000000040000795c */ /* 0x000fe20000300000 */
.L_x_116:
[----:B------:R-:W2:Y:S04]  /*9f30*/  LDL R15, [R1+0xb8] ;  /* 0x0000b800010f7983 */ /* 0x000ea80000100800 */
[----:B------:R-:W3:Y:S01]  /*9f40*/  LDL R14, [R1+0xb4] ;  /* 0x0000b400010e7983 */ /* 0x000ee20000100800 */
[----:B------:R-:W-:Y:S01]  /*9f50*/  BSSY B1, `(.L_x_117) ;  /* 0x0000005000017945 */ /* 0x000fe20003800000 */
[----:B--2---:R-:W-:Y:S02]  /*9f60*/  SHF.L.U32 R15, R15, 0x1f, RZ ;  /* 0x0000001f0f0f7819 */ /* 0x004fe400000006ff */
[----:B---3--:R-:W-:-:S04]  /*9f70*/  LEA R14, R14, UR44, 0x3 ;  /* 0x0000002c0e0e7c11 */ /* 0x008fc8000f8e18ff */
[----:B------:R-:W2:Y:S02]  /*9f80*/  SYNCS.PHASECHK.TRANS64.TRYWAIT P2, [R14+URZ+0x80], R15 ;  /* 0x0000800f0e0075a7 */ /* 0x000ea4000804017f */
[----:B--2---:R-:W-:Y:S05]  /*9f90*/  @!P2 BRA `(.L_x_118) ;  /* 0x000000500054a947 */ /* 0x004fea0003800000 */
.L_x_246:
[----:B------:R-:W-:Y:S05]  /*9fa0*/  BSYNC B1 ;  /* 0x0000000000017941 */ /* 0x000fea0003800000 */
.L_x_117:
[----:B------:R-:W-:Y:S04]  /*9fb0*/  BSSY B1, `(.L_x_119) ;  /* 0x0000012000017945 */ /* 0x000fe80003800000 */
[----:B------:R-:W-:Y:S05]  /*9fc0*/  @P4 BRA `(.L_x_120) ;  /* 0x0000000000404947 */ /* 0x000fea0003800000 */
[----:B------:R-:W3:Y:S02]  /*9fd0*/  LDL R17, [R1+0xb4] ;  /* 0x0000b40001117983 */ /* 0x000ee40000100800 */
[----:B---3--:R-:W-:-:S05]  /*9fe0*/  IMAD R18, R17, 0x1000, R7 ;  /* 0x0000100011127824 */ /* 0x008fca00078e0207 */
[----:B------:R-:W-:Y:S01]  /*9ff0*/  IADD3 R11, R18, UR44, RZ ;  /* 0x0000002c120b7c10 */ /* 0x000fe2000fffe0ff */
[----:B------:R-:W-:Y:S03]  /*a000*/  LDS.U16 R4, [R18+UR44+0x200] ;  /* 0x0002002c12047984 */ /* 0x000fe60008000400 */
        /* <DEDUP_REMOVED lines=12> */
.L_x_120:
[----:B------:R-:W-:Y:S05]  /*a0d0*/  BSYNC B1 ;  /* 0x0000000000017941 */ /* 0x000fea0003800000 */
.L_x_119:
        /* <DEDUP_REMOVED lines=8> */
.L_x_121:
        /* <DEDUP_REMOVED lines=19> */
.L_x_115:
[----:B------:R-:W-:Y:S05]  /*a290*/  BSYNC B0 ;  /* 0x0000000000007941 */ /* 0x000fea0003800000 */
.L_x_114:
[----:B------:R-:W3:Y:S04]  /*a2a0*/  LDL.LU R15, [R1+0x34] ;  /* 0x00003400010f7983 */ /* 0x000ee80000300800 */
[----:B------:R-:W4:Y:S04]  /*a2b0*/  LDL.LU R17, [R1+0x38] ;  /* 0x0000380001117983 */ /* 0x000f280000300800 */
[----:B------:R-:W5:Y:S04]  /*a2c0*/  LDL.LU R19, [R1+0x3c] ;  /* 0x00003c0001137983 */ /* 0x000f680000300800 */
[----:B------:R-:W5:Y:S04]  /*a2d0*/  LDL.LU R34, [R1+0x40] ;  /* 0x0000400001227983 */ /* 0x000f680000300800 */
[----:B------:R-:W5:Y:S04]  /*a2e0*/  LDL.LU R27, [R1+0x44] ;  /* 0x00004400011b7983 */ /* 0x000f680000300800 */
[----:B------:R-:W5:Y:S04]  /*a2f0*/  LDL.LU R25, [R1+0x48] ;  /* 0x0000480001197983 */ /* 0x000f680000300800 */
[----:B------:R-:W5:Y:S04]  /*a300*/  LDL.LU R30, [R1+0x4c] ;  /* 0x00004c00011e7983 */ /* 0x000f680000300800 */
[----:B------:R-:W5:Y:S01]  /*a310*/  LDL.LU R28, [R1+0x50] ;  /* 0x00005000011c7983 */ /* 0x000f620000300800 */
[----:B--2---:R-:W-:-:S02]  /*a320*/  F2FP.F16.E4M3.UNPACK_B R14, R4 ;  /* 0x00000004ff0e723e */ /* 0x004fc400020006ff */
[----:B------:R-:W-:Y:S01]  /*a330*/  F2FP.F16.E4M3.UNPACK_B R20, R4.H1 ;  /* 0x00000004ff14723e */ /* 0x000fe200030006ff */
[----:B------:R-:W2:Y:S02]  /*a340*/  LDL.LU R29, [R1+0x54] ;  /* 0x00005400011d7983 */ /* 0x000ea40000300800 */
[--C-:B------:R-:W-:Y:S02]  /*a350*/  HADD2.F32 R18, -RZ, R14.reuse.H0_H0 ;  /* 0x2000000eff127230 */ /* 0x100fe40000004100 */
[----:B------:R-:W2:Y:S01]  /*a360*/  LDL.LU R33, [R1+0x58] ;  /* 0x0000580001217983 */ /* 0x000ea20000300800 */
[----:B------:R-:W-:-:S03]  /*a370*/  HADD2.F32 R22, -RZ, R14.H1_H1 ;  /* 0x3000000eff167230 */ /* 0x000fc60000004100 */
[----:B------:R-:W2:Y:S04]  /*a380*/  LDL.LU R32, [R1+0x5c] ;  /* 0x00005c0001207983 */ /* 0x000ea80000300800 */
[----:B------:R-:W2:Y:S04]  /*a390*/  LDL.LU R31, [R1+0x60] ;  /* 0x00006000011f7983 */ /* 0x000ea80000300800 */
[----:B------:R-:W2:Y:S04]  /*a3a0*/  LDL.LU R38, [R1+0x64] ;  /* 0x0000640001267983 */ /* 0x000ea80000300800 */
[----:B------:R-:W2:Y:S04]  /*a3b0*/  LDL.LU R37, [R1+0x68] ;  /* 0x0000680001257983 */ /* 0x000ea80000300800 */
[----:B------:R-:W2:Y:S04]  /*a3c0*/  LDL.LU R36, [R1+0x6c] ;  /* 0x00006c0001247983 */ /* 0x000ea80000300800 */
[----:B------:R-:W2:Y:S01]  /*a3d0*/  LDL.LU R35, [R1+0x70] ;  /* 0x0000700001237983 */ /* 0x000ea20000300800 */
[--C-:B------:R-:W-:Y:S01]  /*a3e0*/  HADD2.F32 R24, -RZ, R20.reuse.H0_H0 ;  /* 0x20000014ff187230 */ /* 0x100fe20000004100 */
[----:B------:R-:W-:Y:S01]  /*a3f0*/  F2FP.F16.E4M3.UNPACK_B R21, R6 ;  /* 0x00000006ff15723e */ /* 0x000fe200020006ff */
[----:B------:R-:W-:Y:S01]  /*a400*/  HADD2.F32 R20, -RZ, R20.H1_H1 ;  /* 0x30000014ff147230 */ /* 0x000fe20000004100 */
[----:B------:R-:W-:Y:S01]  /*a410*/  F2FP.F16.E4M3.UNPACK_B R26, R10 ;  /* 0x0000000aff1a723e */ /* 0x000fe200020006ff */
[C-C-:B---3--:R-:W-:Y:S01]  /*a420*/  FFMA R15, R16.reuse, R15, R3.reuse ;  /* 0x0000000f100f7223 */ /* 0x148fe20000000003 */
[----:B----4-:R-:W-:-:S03]  /*a430*/  FFMA R17, R16, R17, R3 ;  /* 0x0000001110117223 */ /* 0x010fc60000000003 */
[-C--:B------:R-:W-:Y:S01]  /*a440*/  FFMA R14, R18, R2.reuse, R15 ;  /* 0x00000002120e7223 */ /* 0x080fe2000000000f */
[----:B-----5:R-:W-:Y:S01]  /*a450*/  FFMA R19, R16, R19, R5 ;  /* 0x0000001310137223 */ /* 0x020fe20000000005 */
[-C--:B------:R-:W-:Y:S01]  /*a460*/  FFMA R23, R22, R2.reuse, R17 ;  /* 0x0000000216177223 */ /* 0x080fe20000000011 */
[--C-:B------:R-:W-:Y:S02]  /*a470*/  HADD2.F32 R22, -RZ, R21.reuse.H0_H0 ;  /* 0x20000015ff167230 */ /* 0x100fe40000004100 */
[----:B------:R-:W-:Y:S01]  /*a480*/  FFMA R18, R24, R2, R19 ;  /* 0x0000000218127223 */ /* 0x000fe20000000013 */
[----:B------:R-:W-:Y:S02]  /*a490*/  HADD2.F32 R24, -RZ, R21.H1_H1 ;  /* 0x30000015ff187230 */ /* 0x000fe40000004100 */
[C---:B------:R-:W-:Y:S01]  /*a4a0*/  FFMA R15, R16.reuse, R34, R5 ;  /* 0x00000022100f7223 */ /* 0x040fe20000000005 */
[----:B------:R-:W-:Y:S01]  /*a4b0*/  F2FP.F16.E4M3.UNPACK_B R21, R6.H1 ;  /* 0x00000006ff15723e */ /* 0x000fe200030006ff */
[C-C-:B------:R-:W-:Y:S01]  /*a4c0*/  FFMA R17, R16.reuse, R27, R3.reuse ;  /* 0x0000001b10117223 */ /* 0x140fe20000000003 */
[----:B------:R-:W-:Y:S01]  /*a4d0*/  FFMA R19, R16, R25, R3 ;  /* 0x0000001910137223 */ /* 0x000fe20000000003 */
[----:B------:R-:W-:-:S02]  /*a4e0*/  FFMA R25, R20, R2, R15 ;  /* 0x0000000214197223 */ /* 0x000fc4000000000f */
[-C--:B------:R-:W-:Y:S01]  /*a4f0*/  FFMA R20, R22, R2.reuse, R17 ;  /* 0x0000000216147223 */ /* 0x080fe20000000011 */
[--C-:B------:R-:W-:Y:S02]  /*a500*/  HADD2.F32 R22, -RZ, R21.reuse.H0_H0 ;  /* 0x20000015ff167230 */ /* 0x100fe40000004100 */
[----:B------:R-:W-:Y:S01]  /*a510*/  FFMA R27, R24, R2, R19 ;  /* 0x00000002181b7223 */ /* 0x000fe20000000013 */
[C-C-:B------:R-:W-:Y:S01]  /*a520*/  FFMA R15, R16.reuse, R30, R5.reuse ;  /* 0x0000001e100f7223 */ /* 0x140fe20000000005 */
[----:B------:R-:W-:Y:S02]  /*a530*/  HADD2.F32 R24, -RZ, R21.H1_H1 ;  /* 0x30000015ff187230 */ /* 0x000fe40000004100 */
[----:B------:R-:W-:Y:S01]  /*a540*/  FFMA R17, R16, R28, R5 ;  /* 0x0000001c10117223 */ /* 0x000fe20000000005 */
[--C-:B------:R-:W-:Y:S01]  /*a550*/  HADD2.F32 R28, -RZ, R26.reuse.H0_H0 ;  /* 0x2000001aff1c7230 */ /* 0x100fe20000004100 */
[----:B------:R-:W-:Y:S01]  /*a560*/  F2FP.F16.E4M3.UNPACK_B R21, R10.H1 ;  /* 0x0000000aff15723e */ /* 0x000fe200030006ff */
[----:B------:R-:W-:Y:S01]  /*a570*/  FFMA R22, R22, R2, R15 ;  /* 0x0000000216167223 */ /* 0x000fe2000000000f */
[----:B--2---:R-:W-:Y:S01]  /*a580*/  FFMA R19, R16, R29, R3 ;  /* 0x0000001d10137223 */ /* 0x004fe20000000003 */
[----:B------:R-:W-:-:S02]  /*a590*/  HADD2.F32 R26, -RZ, R26.H1_H1 ;  /* 0x3000001aff1a7230 */ /* 0x000fc40000004100 */
[-C--:B------:R-:W-:Y:S01]  /*a5a0*/  FFMA R29, R24, R2.reuse, R17 ;  /* 0x00000002181d7223 */ /* 0x080fe20000000011 */
[----:B------:R-:W-:Y:S01]  /*a5b0*/  FFMA R15, R16, R33, R3 ;  /* 0x00000021100f7223 */ /* 0x000fe20000000003 */
[----:B------:R-:W-:Y:S01]  /*a5c0*/  FFMA R24, R28, R2, R19 ;  /* 0x000000021c187223 */ /* 0x000fe20000000013 */
[--C-:B------:R-:W-:Y:S02]  /*a5d0*/  HADD2.F32 R28, -RZ, R21.reuse.H0_H0 ;  /* 0x20000015ff1c7230 */ /* 0x100fe40000004100 */
        /* <DEDUP_REMOVED lines=8> */
[----:B------:R-:W-:-:S02]  /*a660*/  HADD2.F32 R28, -RZ, R21.H0_H0 ;  /* 0x20000015ff1c7230 */ /* 0x000fc40000004100 */
[--C-:B------:R-:W-:Y:S02]  /*a670*/  HADD2.F32 R32, -RZ, R15.reuse.H0_H0 ;  /* 0x2000000fff207230 */ /* 0x100fe40000004100 */
[----:B------:R-:W-:Y:S02]  /*a680*/  HADD2.F32 R34, -RZ, R15.H1_H1 ;  /* 0x3000000fff227230 */ /* 0x000fe40000004100 */
[C-C-:B------:R-:W-:Y:S01]  /*a690*/  FFMA R15, R16.reuse, R38, R3.reuse ;  /* 0x00000026100f7223 */ /* 0x140fe20000000003 */
[----:B------:R-:W-:Y:S02]  /*a6a0*/  HADD2.F32 R30, -RZ, R21.H1_H1 ;  /* 0x30000015ff1e7230 */ /* 0x000fe40000004100 */
[C---:B------:R-:W-:Y:S01]  /*a6b0*/  FFMA R17, R16.reuse, R37, R3 ;  /* 0x0000002510117223 */ /* 0x040fe20000000003 */
[----:B------:R-:W-:Y:S01]  /*a6c0*/  FFMA R19, R16, R36, R5 ;  /* 0x0000002410137223 */ /* 0x000fe20000000005 */
[-C--:B------:R-:W-:Y:S01]  /*a6d0*/  FFMA R15, R28, R2.reuse, R15 ;  /* 0x000000021c0f7223 */ /* 0x080fe2000000000f */
[----:B------:R-:W-:Y:S01]  /*a6e0*/  FFMA R21, R16, R35, R5 ;  /* 0x0000002310157223 */ /* 0x000fe20000000005 */
[-C--:B------:R-:W-:Y:S01]  /*a6f0*/  FFMA R28, R30, R2.reuse, R17 ;  /* 0x000000021e1c7223 */ /* 0x080fe20000000011 */
[----:B------:R-:W-:-:S02]  /*a700*/  FFMA R19, R32, R2, R19 ;  /* 0x0000000220137223 */ /* 0x000fc40000000013 */
[----:B------:R-:W-:Y:S01]  /*a710*/  FFMA R30, R34, R2, R21 ;  /* 0x00000002221e7223 */ /* 0x000fe20000000015 */
[----:B------:R-:W-:Y:S02]  /*a720*/  F2FP.SATFINITE.RELU.E4M3.F32.PACK_AB_MERGE_C R14, R23, R14, RZ ;  /* 0x0000000e170e723e */ /* 0x000fe400048078ff */
[----:B------:R-:W-:Y:S02]  /*a730*/  F2FP.SATFINITE.RELU.E4M3.F32.PACK_AB_MERGE_C R18, R25, R18, RZ ;  /* 0x000000121912723e */ /* 0x000fe400048078ff */
[----:B------:R-:W-:Y:S02]  /*a740*/  F2FP.SATFINITE.RELU.E4M3.F32.PACK_AB_MERGE_C R20, R27, R20, RZ ;  /* 0x000000141b14723e */ /* 0x000fe400048078ff */
[----:B------:R-:W-:Y:S02]  /*a750*/  F2FP.SATFINITE.RELU.E4M3.F32.PACK_AB_MERGE_C R22, R29, R22, RZ ;  /* 0x000000161d16723e */ /* 0x000fe400048078ff */
[----:B------:R-:W-:Y:S02]  /*a760*/  F2FP.SATFINITE.RELU.E4M3.F32.PACK_AB_MERGE_C R24, R31, R24, RZ ;  /* 0x000000181f18723e */ /* 0x000fe400048078ff */
[----:B------:R-:W-:-:S02]  /*a770*/  F2FP.SATFINITE.RELU.E4M3.F32.PACK_AB_MERGE_C R26, R33, R26, RZ ;  /* 0x0000001a211a723e */ /* 0x000fc400048078ff */
[----:B------:R-:W-:Y:S02]  /*a780*/  F2FP.SATFINITE.RELU.E4M3.F32.PACK_AB_MERGE_C R28, R28, R15, RZ ;  /* 0x0000000f1c1c723e */ /* 0x000fe400048078ff */
[----:B------:R-:W-:Y:S01]  /*a790*/  F2FP.SATFINITE.RELU.E4M3.F32.PACK_AB_MERGE_C R30, R30, R19, RZ ;  /* 0x000000131e1e723e */ /* 0x000fe200048078ff */
[----:B------:R-:W-:Y:S06]  /*a7a0*/  @P0 BRA `(.L_x_122) ;  /* 0x0000000000040947 */ /* 0x000fec0003800000 */
[----:B------:R-:W-:-:S04]  /*a7b0*/  DEPBAR.LE SB0, 0x1 ;  /* 0x000080400000791a */ /* 0x000fc80000000000 */
.L_x_122:
        /* <DEDUP_REMOVED lines=27> */
.L_x_124:
[----:B------:R-:W-:Y:S05]  /*a970*/  BSYNC B0 ;  /* 0x0000000000007941 */ /* 0x000fea0003800000 */
.L_x_123:
[----:B------:R-:W-:Y:S04]  /*a980*/  BSSY B0, `(.L_x_125) ;  /* 0x0000033000007945 */ /* 0x000fe80003800000 */
[----:B------:R-:W-:Y:S05]  /*a990*/  @P1 BRA `(.L_x_126) ;  /* 0x0000000000c41947 */ /* 0x000fea0003800000 */
[----:B------:R-:W-:-:S05]  /*a9a0*/  IMAD.U32 R14, RZ, RZ, UR56 ;  /* 0x00000038ff0e7e24 */ /* 0x000fca000f8e00ff */
[----:B------:R-:W-:-:S13]  /*a9b0*/  ISETP.NE.AND P2, PT, R14, 0x3, PT ;  /* 0x000000030e00780c */ /* 0x000fda0003f45270 */
[----:B------:R-:W-:Y:S05]  /*a9c0*/  @!P2 BRA `(.L_x_127) ;  /* 0x000000000004a947 */ /* 0x000fea0003800000 */
[----:B------:R-:W-:Y:S01]  /*a9d0*/  BPT.TRAP 0x1 ;  /* 0x000000040000795c */ /* 0x000fe20000300000 */
.L_x_127:
[----:B------:R-:W2:Y:S04]  /*a9e0*/  LDL R15, [R1+0xb4] ;  /* 0x0000b400010f7983 */ /* 0x000ea80000100800 */
[----:B------:R-:W3:Y:S01]  /*a9f0*/  LDL.LU R14, [R1+0xb8] ;  /* 0x0000b800010e7983 */ /* 0x000ee20000300800 */
[----:B------:R-:W-:Y:S01]  /*aa00*/  BSSY B1, `(.L_x_128) ;  /* 0x0000005000017945 */ /* 0x000fe20003800000 */
[----:B--2---:R-:W-:Y:S02]  /*aa10*/  LEA R15, R15, UR44, 0x3 ;  /* 0x0000002c0f0f7c11 */ /* 0x004fe4000f8e18ff */
[----:B---3--:R-:W-:-:S04]  /*aa20*/  SHF.L.U32 R14, R14, 0x1f, RZ ;  /* 0x0000001f0e0e7819 */ /* 0x008fc800000006ff */
[----:B------:R-:W2:Y:S02]  /*aa30*/  SYNCS.PHASECHK.TRANS64.TRYWAIT P1, [R15+URZ+0x80], R14 ;  /* 0x0000800e0f0075a7 */ /* 0x000ea4000802017f */
[----:B--2---:R-:W-:Y:S05]  /*aa40*/  @!P1 BRA `(.L_x_129) ;  /* 0x0000004400bc9947 */ /* 0x004fea0003800000 */
.L_x_247:
[----:B------:R-:W-:Y:S05]  /*aa50*/  BSYNC B1 ;  /* 0x0000000000017941 */ /* 0x000fea0003800000 */
.L_x_128:
[----:B------:R-:W-:Y:S04]  /*aa60*/  BSSY B1, `(.L_x_130) ;  /* 0x0000012000017945 */ /* 0x000fe80003800000 */
[----:B------:R-:W-:Y:S05]  /*aa70*/  @P4 BRA `(.L_x_131) ;  /* 0x0000000000404947 */ /* 0x000fea0003800000 */
[----:B------:R-:W3:Y:S02]  /*aa80*/  LDL.LU R17, [R1+0xb4] ;  /* 0x0000b40001117983 */ /* 0x000ee40000300800 */
[----:B---3--:R-:W-:-:S04]  /*aa90*/  LEA R4, R17, R7, 0xc ;  /* 0x0000000711047211 */ /* 0x008fc800078e60ff */
[----:B------:R-:W-:Y:S01]  /*aaa0*/  IADD3 R11, R4, UR44, RZ ;  /* 0x0000002c040b7c10 */ /* 0x000fe2000fffe0ff */
[----:B------:R-:W-:Y:S04]  /*aab0*/  LDS.U16 R6, [R4+UR44+0x200] ;  /* 0x0002002c04067984 */ /* 0x000fe80008000400 */
[----:B------:R-:W-:Y:S01]  /*aac0*/  IMAD.IADD R18, R8, 0x1, R11 ;  /* 0x0000000108127824 */ /* 0x000fe200078e020b */
[----:B--2---:R-:W-:Y:S04]  /*aad0*/  LDS.U16 R15, [R4+UR44+0x108] ;  /* 0x0001082c040f7984 */ /* 0x004fe80008000400 */
[----:B------:R-:W2:Y:S04]  /*aae0*/  LDS.U16 R11, [R4+UR44+0x100] ;  /* 0x0001002c040b7984 */ /* 0x000ea80008000400 */
[----:B------:R2:W3:Y:S04]  /*aaf0*/  LDS.U16 R8, [R4+UR44+0x208] ;  /* 0x0002082c04087984 */ /* 0x0004e80008000400 */
[----:B------:R-:W-:Y:S04]  /*ab00*/  LDS.U16 R10, [R18+0x200] ;  /* 0x00020000120a7984 */ /* 0x000fe80000000400 */
[----:B------:R-:W4:Y:S04]  /*ab10*/  LDS.U16 R17, [R18+0x100] ;  /* 0x0001000012117984 */ /* 0x000f280000000400 */
[----:B------:R-:W-:Y:S04]  /*ab20*/  LDS.U16 R14, [R18+0x208] ;  /* 0x00020800120e7984 */ /* 0x000fe80000000400 */
[----:B------:R-:W5:Y:S01]  /*ab30*/  LDS.U16 R19, [R18+0x108] ;  /* 0x0001080012137984 */ /* 0x000f620000000400 */
[----:B--2---:R-:W-:-:S02]  /*ab40*/  PRMT R4, R11, 0x5410, R6 ;  /* 0x000054100b047816 */ /* 0x004fc40000000006 */
[----:B---3--:R-:W-:Y:S02]  /*ab50*/  PRMT R6, R15, 0x5410, R8 ;  /* 0x000054100f067816 */ /* 0x008fe40000000008 */
[----:B----4-:R-:W-:Y:S02]  /*ab60*/  PRMT R10, R17, 0x5410, R10 ;  /* 0x00005410110a7816 */ /* 0x010fe4000000000a */
[----:B-----5:R-:W-:-:S07]  /*ab70*/  PRMT R11, R19, 0x5410, R14 ;  /* 0x00005410130b7816 */ /* 0x020fce000000000e */
.L_x_131:
[----:B------:R-:W-:Y:S05]  /*ab80*/  BSYNC B1 ;  /* 0x0000000000017941 */ /* 0x000fea0003800000 */
.L_x_130:
        /* <DEDUP_REMOVED lines=8> */
.L_x_132:
[----:B--2---:R-:W2:Y:S01]  /*ac10*/  S2R R15, SR_CgaCtaId ;  /* 0x00000000000f7919 */ /* 0x004ea20000008800 */
[C---:B------:R-:W-:Y:S02]  /*ac20*/  LEA R8, R13.reuse, UR44, 0x3 ;  /* 0x0000002c0d087c11 */ /* 0x040fe4000f8e18ff */
[----:B-1----:R-:W-:Y:S02]  /*ac30*/  IADD3 R13, R13, 0x1, RZ ;  /* 0x000000010d0d7810 */ /* 0x002fe40007ffe0ff */
[----:B------:R-:W-:Y:S02]  /*ac40*/  IADD3 R8, R8, 0xa0, RZ ;  /* 0x000000a008087810 */ /* 0x000fe40007ffe0ff */
[----:B------:R-:W-:-:S04]  /*ac50*/  ISETP.NE.AND P1, PT, R13, 0x4, PT ;  /* 0x000000040d00780c */ /* 0x000fc80003f25270 */
[----:B------:R-:W-:Y:S02]  /*ac60*/  SEL R13, R13, RZ, P1 ;  /* 0x000000ff0d0d7207 */ /* 0x000fe40000800000 */
[----:B--2---:R-:W-:Y:S02]  /*ac70*/  PRMT R8, R15, 0x654, R8 ;  /* 0x000006540f087816 */ /* 0x004fe40000000008 */
[----:B------:R-:W-:Y:S02]  /*ac80*/  SEL R15, RZ, 0x1, P1 ;  /* 0x00000001ff0f7807 */ /* 0x000fe40000800000 */
[----:B---3--:R2:W-:Y:S02]  /*ac90*/  SYNCS.ARRIVE.TRANS64.RED.A1T0 RZ, [R8+URZ], RZ ;  /* 0x000000ff08ff79a7 */ /* 0x0085e4000810043f */
[----:B------:R-:W-:-:S07]  /*aca0*/  LOP3.LUT R12, R12, R15, RZ, 0x3c, !PT ;  /* 0x0000000f0c0c7212 */ /* 0x000fce00078e3cff */
.L_x_126:
[----:B------:R-:W-:Y:S05]  /*acb0*/  BSYNC B0 ;  /* 0x0000000000007941 */ /* 0x000fea0003800000 */
.L_x_125:
[----:B------:R-:W3:Y:S04]  /*acc0*/  LDL.LU R15, [R1+0x74] ;  /* 0x00007400010f7983 */ /* 0x000ee80000300800 */
[----:B------:R-:W4:Y:S04]  /*acd0*/  LDL.LU R17, [R1+0x78] ;  /* 0x0000780001117983 */ /* 0x000f280000300800 */
[----:B------:R-:W5:Y:S04]  /*ace0*/  LDL.LU R21, [R1+0x84] ;  /* 0x0000840001157983 */ /* 0x000f680000300800 */
        /* <DEDUP_REMOVED lines=12> */
[----:B------:R-:W5:Y:S01]  /*adb0*/  LDL.LU R22, [R1+0xac] ;  /* 0x0000ac0001167983 */ /* 0x000f620000300800 */
[----:B------:R-:W-:-:S02]  /*adc0*/  F2FP.F16.E4M3.UNPACK_B R18, R11.H1 ;  /* 0x0000000bff12723e */ /* 0x000fc400030006ff */
[-C--:B--2---:R-:W-:Y:S02]  /*add0*/  F2FP.F16.E4M3.UNPACK_B R8, R4.reuse ;  /* 0x00000004ff08723e */ /* 0x084fe400020006ff */
[----:B------:R-:W-:Y:S02]  /*ade0*/  F2FP.F16.E4M3.UNPACK_B R4, R4.H1 ;  /* 0x00000004ff04723e */ /* 0x000fe400030006ff */
[----:B------:R-:W-:Y:S01]  /*adf0*/  F2FP.F16.E4M3.UNPACK_B R11, R11 ;  /* 0x0000000bff0b723e */ /* 0x000fe200020006ff */
[C-C-:B---3--:R-:W-:Y:S01]  /*ae00*/  FFMA R15, R16.reuse, R15, R3.reuse ;  /* 0x0000000f100f7223 */ /* 0x148fe20000000003 */
[C-C-:B----4-:R-:W-:Y:S01]  /*ae10*/  FFMA R17, R16.reuse, R17, R3.reuse ;  /* 0x0000001110117223 */ /* 0x150fe20000000003 */
[C-C-:B-----5:R-:W-:Y:S01]  /*ae20*/  FFMA R21, R16.reuse, R21, R3.reuse ;  /* 0x0000001510157223 */ /* 0x160fe20000000003 */
[C-C-:B------:R-:W-:Y:S01]  /*ae30*/  FFMA R23, R16.reuse, R23, R3.reuse ;  /* 0x0000001710177223 */ /* 0x140fe20000000003 */
[C-C-:B------:R-:W-:Y:S01]  /*ae40*/  FFMA R29, R16.reuse, R29, R3.reuse ;  /* 0x0000001d101d7223 */ /* 0x140fe20000000003 */
[C-C-:B------:R-:W-:Y:S01]  /*ae50*/  FFMA R31, R16.reuse, R31, R3.reuse ;  /* 0x0000001f101f7223 */ /* 0x140fe20000000003 */
[C-C-:B------:R-:W-:Y:S01]  /*ae60*/  FFMA R37, R16.reuse, R30, R3.reuse ;  /* 0x0000001e10257223 */ /* 0x140fe20000000003 */
[C---:B------:R-:W-:Y:S01]  /*ae70*/  FFMA R39, R16.reuse, R28, R3 ;  /* 0x0000001c10277223 */ /* 0x040fe20000000003 */
[C-C-:B------:R-:W-:Y:S01]  /*ae80*/  FFMA R3, R16.reuse, R27, R5.reuse ;  /* 0x0000001b10037223 */ /* 0x140fe20000000005 */
[C-C-:B------:R-:W-:Y:S01]  /*ae90*/  FFMA R19, R16.reuse, R19, R5.reuse ;  /* 0x0000001310137223 */ /* 0x140fe20000000005 */
[C-C-:B------:R-:W-:Y:S01]  /*aea0*/  FFMA R25, R16.reuse, R25, R5.reuse ;  /* 0x0000001910197223 */ /* 0x140fe20000000005 */
[C-C-:B------:R-:W-:Y:S01]  /*aeb0*/  FFMA R27, R16.reuse, R26, R5.reuse ;  /* 0x0000001a101b7223 */ /* 0x140fe20000000005 */
[C-C-:B------:R-:W-:Y:S01]  /*aec0*/  FFMA R33, R16.reuse, R24, R5.reuse ;  /* 0x0000001810217223 */ /* 0x140fe20000000005 */
[----:B------:R-:W-:Y:S01]  /*aed0*/  FFMA R35, R16, R20, R5 ;  /* 0x0000001410237223 */ /* 0x000fe20000000005 */
[----:B------:R-:W-:-:S02]  /*aee0*/  HADD2.F32 R20, -RZ, R18.H1_H1 ;  /* 0x30000012ff147230 */ /* 0x000fc40000004100 */
[----:B------:R-:W-:Y:S02]  /*aef0*/  HADD2.F32 R18, -RZ, R18.H0_H0 ;  /* 0x20000012ff127230 */ /* 0x000fe40000004100 */
[----:B------:R-:W-:Y:S01]  /*af00*/  FFMA R41, R16, R14, R5 ;  /* 0x0000000e10297223 */ /* 0x000fe20000000005 */
[--C-:B------:R-:W-:Y:S02]  /*af10*/  HADD2.F32 R14, -RZ, R8.reuse.H0_H0 ;  /* 0x20000008ff0e7230 */ /* 0x100fe40000004100 */
[----:B------:R-:W-:Y:S02]  /*af20*/  HADD2.F32 R8, -RZ, R8.H1_H1 ;  /* 0x30000008ff087230 */ /* 0x000fe40000004100 */
[----:B------:R-:W-:Y:S01]  /*af30*/  FFMA R28, R20, R2, R41 ;  /* 0x00000002141c7223 */ /* 0x000fe20000000029 */
[----:B------:R-:W-:Y:S01]  /*af40*/  FFMA R5, R16, R22, R5 ;  /* 0x0000001610057223 */ /* 0x000fe20000000005 */
[----:B------:R-:W-:Y:S01]  /*af50*/  FFMA R20, R14, R2, R15 ;  /* 0x000000020e147223 */ /* 0x000fe2000000000f */
[--C-:B------:R-:W-:Y:S01]  /*af60*/  HADD2.F32 R14, -RZ, R4.reuse.H0_H0 ;  /* 0x20000004ff0e7230 */ /* 0x100fe20000004100 */
[-C--:B------:R-:W-:Y:S01]  /*af70*/  F2FP.F16.E4M3.UNPACK_B R15, R6.reuse ;  /* 0x00000006ff0f723e */ /* 0x080fe200020006ff */
[----:B------:R-:W-:Y:S01]  /*af80*/  HADD2.F32 R4, -RZ, R4.H1_H1 ;  /* 0x30000004ff047230 */ /* 0x000fe20000004100 */
[----:B------:R-:W-:Y:S01]  /*af90*/  F2FP.F16.E4M3.UNPACK_B R6, R6.H1 ;  /* 0x00000006ff06723e */ /* 0x000fe200030006ff */
[-C--:B------:R-:W-:Y:S01]  /*afa0*/  FFMA R17, R8, R2.reuse, R17 ;  /* 0x0000000208117223 */ /* 0x080fe20000000011 */
[----:B------:R-:W-:Y:S01]  /*afb0*/  FFMA R22, R14, R2, R3 ;  /* 0x000000020e167223 */ /* 0x000fe20000000003 */
[----:B------:R-:W-:-:S02]  /*afc0*/  HADD2.F32 R8, -RZ, R15.H0_H0 ;  /* 0x2000000fff087230 */ /* 0x000fc40000004100 */
[----:B------:R-:W-:Y:S01]  /*afd0*/  FFMA R19, R4, R2, R19 ;  /* 0x0000000204137223 */ /* 0x000fe20000000013 */
[--C-:B------:R-:W-:Y:S01]  /*afe0*/  HADD2.F32 R4, -RZ, R6.reuse.H0_H0 ;  /* 0x20000006ff047230 */ /* 0x100fe20000004100 */
[----:B------:R-:W-:Y:S01]  /*aff0*/  F2FP.F16.E4M3.UNPACK_B R3, R10 ;  /* 0x0000000aff03723e */ /* 0x000fe200020006ff */
[----:B------:R-:W-:Y:S02]  /*b000*/  HADD2.F32 R6, -RZ, R6.H1_H1 ;  /* 0x30000006ff067230 */ /* 0x000fe40000004100 */
[----:B------:R-:W-:Y:S01]  /*b010*/  FFMA R21, R8, R2, R21 ;  /* 0x0000000208157223 */ /* 0x000fe20000000015 */
[----:B------:R-:W-:Y:S01]  /*b020*/  F2FP.F16.E4M3.UNPACK_B R10, R10.H1 ;  /* 0x0000000aff0a723e */ /* 0x000fe200030006ff */
[-C--:B------:R-:W-:Y:S01]  /*b030*/  FFMA R25, R4, R2.reuse, R25 ;  /* 0x0000000204197223 */ /* 0x080fe20000000019 */
[--C-:B------:R-:W-:Y:S02]  /*b040*/  HADD2.F32 R4, -RZ, R3.reuse.H0_H0 ;  /* 0x20000003ff047230 */ /* 0x100fe40000004100 */
[----:B------:R-:W-:Y:S01]  /*b050*/  FFMA R24, R6, R2, R27 ;  /* 0x0000000206187223 */ /* 0x000fe2000000001b */
[----:B------:R-:W-:-:S02]  /*b060*/  HADD2.F32 R8, -RZ, R3.H1_H1 ;  /* 0x30000003ff087230 */ /* 0x000fc40000004100 */
[-C--:B------:R-:W-:Y:S01]  /*b070*/  FFMA R5, R18, R2.reuse, R5 ;  /* 0x0000000212057223 */ /* 0x080fe20000000005 */
[----:B------:R-:W-:Y:S02]  /*b080*/  HADD2.F32 R14, -RZ, R15.H1_H1 ;  /* 0x3000000fff0e7230 */ /* 0x000fe40000004100 */
[-C--:B------:R-:W-:Y:S01]  /*b090*/  FFMA R29, R4, R2.reuse, R29 ;  /* 0x00000002041d7223 */ /* 0x080fe2000000001d */
[--C-:B------:R-:W-:Y:S02]  /*b0a0*/  HADD2.F32 R4, -RZ, R10.reuse.H0_H0 ;  /* 0x2000000aff047230 */ /* 0x100fe40000004100 */
[-C--:B------:R-:W-:Y:S01]  /*b0b0*/  FFMA R26, R8, R2.reuse, R31 ;  /* 0x00000002081a7223 */ /* 0x080fe2000000001f */
[----:B------:R-:W-:Y:S02]  /*b0c0*/  HADD2.F32 R10, -RZ, R10.H1_H1 ;  /* 0x3000000aff0a7230 */ /* 0x000fe40000004100 */
[----:B------:R-:W-:Y:S01]  /*b0d0*/  FFMA R14, R14, R2, R23 ;  /* 0x000000020e0e7223 */ /* 0x000fe20000000017 */
[----:B------:R-:W-:-:S02]  /*b0e0*/  HADD2.F32 R6, -RZ, R11.H0_H0 ;  /* 0x2000000bff067230 */ /* 0x000fc40000004100 */
[-C--:B------:R-:W-:Y:S01]  /*b0f0*/  FFMA R4, R4, R2.reuse, R33 ;  /* 0x0000000204047223 */ /* 0x080fe20000000021 */
[----:B------:R-:W-:Y:S02]  /*b100*/  HADD2.F32 R8, -RZ, R11.H1_H1 ;  /* 0x3000000bff087230 */ /* 0x000fe40000004100 */
[----:B------:R-:W-:Y:S01]  /*b110*/  FFMA R35, R10, R2, R35 ;  /* 0x000000020a237223 */ /* 0x000fe20000000023 */
[----:B------:R-:W-:Y:S01]  /*b120*/  F2FP.SATFINITE.RELU.E4M3.F32.PACK_AB_MERGE_C R20, R17, R20, RZ ;  /* 0x000000141114723e */ /* 0x000fe200048078ff */
[----:B------:R-:W-:Y:S01]  /*b130*/  FFMA R6, R6, R2, R37 ;  /* 0x0000000206067223 */ /* 0x000fe20000000025 */
[----:B------:R-:W-:Y:S01]  /*b140*/  F2FP.SATFINITE.RELU.E4M3.F32.PACK_AB_MERGE_C R22, R19, R22, RZ ;  /* 0x000000161316723e */ /* 0x000fe200048078ff */
[----:B------:R-:W-:Y:S01]  /*b150*/  FFMA R39, R8, R2, R39 ;  /* 0x0000000208277223 */ /* 0x000fe20000000027 */
[----:B------:R-:W-:Y:S02]  /*b160*/  F2FP.SATFINITE.RELU.E4M3.F32.PACK_AB_MERGE_C R14, R14, R21, RZ ;  /* 0x000000150e0e723e */ /* 0x000fe400048078ff */
[----:B------:R-:W-:-:S02]  /*b170*/  F2FP.SATFINITE.RELU.E4M3.F32.PACK_AB_MERGE_C R24, R24, R25, RZ ;  /* 0x000000191818723e */ /* 0x000fc400048078ff */
[----:B------:R-:W-:Y:S02]  /*b180*/  F2FP.SATFINITE.RELU.E4M3.F32.PACK_AB_MERGE_C R26, R26, R29, RZ ;  /* 0x0000001d1a1a723e */ /* 0x000fe400048078ff */
[----:B------:R-:W-:Y:S02]  /*b190*/  F2FP.SATFINITE.RELU.E4M3.F32.PACK_AB_MERGE_C R4, R35, R4, RZ ;  /* 0x000000042304723e */ /* 0x000fe400048078ff */
[----:B------:R-:W-:Y:S02]  /*b1a0*/  F2FP.SATFINITE.RELU.E4M3.F32.PACK_AB_MERGE_C R6, R39, R6, RZ ;  /* 0x000000062706723e */ /* 0x000fe400048078ff */
[----:B------:R-:W-:Y:S01]  /*b1b0*/  F2FP.SATFINITE.RELU.E4M3.F32.PACK_AB_MERGE_C R28, R28, R5, RZ ;  /* 0x000000051c1c723e */ /* 0x000fe200048078ff */
[----:B------:R-:W-:Y:S06]  /*b1c0*/  @P0 BRA `(.L_x_133) ;  /* 0x0000000000040947 */ /* 0x000fec0003800000 */
[----:B------:R-:W-:-:S04]  /*b1d0*/  DEPBAR.LE SB0, 0x1 ;  /* 0x000080400000791a */ /* 0x000fc80000000000 */
.L_x_133:
[----:B------:R-:W2:Y:S01]  /*b1e0*/  LDL.LU R23, [R1+0xc0] ;  /* 0x0000c00001177983 */ /* 0x000ea20000300800 */
        /* <DEDUP_REMOVED lines=16> */
[----:B----4-:R-:W4:Y:S02]  /*b2f0*/  FENCE.VIEW.ASYNC.S ;  /* 0x00000000000073c6 */ /* 0x010f240000000000 */
[----:B----4-:R-:W-:Y:S01]  /*b300*/  BAR.SYNC.DEFER_BLOCKING 0x1, 0x100 ;  /* 0x0044000000007b1d */ /* 0x010fe20000010000 */
[----:B--2---:R-:W-:-:S05]  /*b310*/  IADD3 R23, P1, R23, UR52, RZ ;  /* 0x0000003417177c10 */ /* 0x004fca000ff3e0ff */
[----:B------:R3:W-:Y:S01]  /*b320*/  STL [R1+0xc0], R23 ;  /* 0x0000c01701007387 */ /* 0x0007e20000100800 */
[----:B------:R-:W-:Y:S07]  /*b330*/  @P0 BRA `(.L_x_135) ;  /* 0x0000000000200947 */ /* 0x000fee0003800000 */
        /* <DEDUP_REMOVED lines=8> */
.L_x_135:
[----:B------:R-:W-:Y:S05]  /*b3c0*/  BSYNC B0 ;  /* 0x0000000000007941 */ /* 0x000fea0003800000 */
.L_x_134:
[----:B------:R-:W2:Y:S01]  /*b3d0*/  LDL.LU R25, [R1+0xc4] ;  /* 0x0000c40001197983 */ /* 0x000ea20000300800 */
[----:B------:R-:W-:Y:S01]  /*b3e0*/  IMAD.MOV.U32 R3, RZ, RZ, -0x1 ;  /* 0xffffffffff037424 */ /* 0x000fe200078e00ff */
[----:B------:R-:W-:Y:S01]  /*b3f0*/  ULDC.64 UR4, c[0x0][0x8f8] ;  /* 0x00023e0000047ab9 */ /* 0x000fe20000000a00 */
[----:B------:R-:W-:Y:S01]  /*b400*/  UMOV UR59, 0xffffffff ;  /* 0xffffffff003b7882 */ /* 0x000fe20000000000 */
[----:B------:R-:W-:Y:S01]  /*b410*/  ISETP.GE.U32.AND P0, PT, R23, UR4, PT ;  /* 0x0000000417007c0c */ /* 0x000fe2000bf06070 */
[----:B------:R-:W-:Y:S01]  /*b420*/  UMOV UR43, 0xffffffff ;  /* 0xffffffff002b7882 */ /* 0x000fe20000000000 */
[----:B------:R-:W-:Y:S02]  /*b430*/  PRMT R2, RZ, 0x7610, R2 ;  /* 0x00007610ff027816 */ /* 0x000fe40000000002 */
[----:B--2---:R-:W-:-:S04]  /*b440*/  IADD3.X R25, R25, UR38, RZ, P1, !PT ;  /* 0x0000002619197c10 */ /* 0x004fc80008ffe4ff */
[----:B------:R-:W-:Y:S01]  /*b450*/  ISETP.GE.U32.AND.EX P0, PT, R25, UR5, PT, P0 ;  /* 0x0000000519007c0c */ /* 0x000fe2000bf06100 */
[----:B------:R2:W-:Y:S04]  /*b460*/  STL [R1+0xc4], R25 ;  /* 0x0000c41901007387 */ /* 0x0005e80000100800 */
[----:B------:R2:W-:Y:S08]  /*b470*/  STL [R1+0xd8], R3 ;  /* 0x0000d80301007387 */ /* 0x0005f00000100800 */
[----:B------:R-:W-:Y:S05]  /*b480*/  @P0 BRA `(.L_x_136) ;  /* 0x00000004007c0947 */ /* 0x000fea0003800000 */
[----:B------:R-:W4:Y:S01]  /*b490*/  S2R R17, SR_CTAID.X ;  /* 0x0000000000117919 */ /* 0x000f220000002500 */
[----:B---3--:R-:W3:Y:S01]  /*b4a0*/  LDC.64 R8, c[0x0][0x8d0] ;  /* 0x00023400ff087b82 */ /* 0x008ee20000000a00 */
[----:B------:R-:W-:Y:S01]  /*b4b0*/  ULDC UR4, c[0x0][0x150] ;  /* 0x0000540000047ab9 */ /* 0x000fe20000000800 */
[----:B------:R-:W-:Y:S01]  /*b4c0*/  MOV R6, R23 ;  /* 0x0000001700067202 */ /* 0x000fe20000000f00 */
[----:B------:R-:W1:Y:S01]  /*b4d0*/  S2R R21, SR_CTAID.Y ;  /* 0x0000000000157919 */ /* 0x000e620000002600 */
[----:B------:R-:W-:-:S04]  /*b4e0*/  MOV R7, R25 ;  /* 0x0000001900077202 */ /* 0x000fc80000000f00 */
[----:B------:R-:W1:Y:S08]  /*b4f0*/  LDC R22, c[0x0][0x144] ;  /* 0x00005100ff167b82 */ /* 0x000e700000000800 */
[----:B------:R-:W1:Y:S08]  /*b500*/  LDC R10, c[0x0][0x8d8] ;  /* 0x00023600ff0a7b82 */ /* 0x000e700000000800 */
[----:B------:R-:W1:Y:S01]  /*b510*/  LDC.64 R14, c[0x0][0x8c8] ;  /* 0x00023200ff0e7b82 */ /* 0x000e620000000a00 */
[----:B---3--:R-:W-:-:S04]  /*b520*/  ISETP.NE.U32.AND P0, PT, R8, RZ, PT ;  /* 0x000000ff0800720c */ /* 0x008fc80003f05070 */
[----:B------:R-:W-:Y:S02]  /*b530*/  ISETP.NE.AND.EX P0, PT, R9, RZ, PT, P0 ;  /* 0x000000ff0900720c */ /* 0x000fe40003f05300 */
[----:B----4-:R-:W-:-:S05]  /*b540*/  I2FP.F32.U32 R2, R17 ;  /* 0x0000001100027245 */ /* 0x010fca0000201000 */
[----:B------:R-:W-:-:S04]  /*b550*/  FMUL R2, R2, UR4 ;  /* 0x0000000402027c20 */ /* 0x000fc80008400000 */
[----:B------:R3:W4:Y:S02]  /*b560*/  F2I.U32.TRUNC.NTZ R20, R2 ;  /* 0x0000000200147305 */ /* 0x000724000020f000 */
[----:B------:R-:W-:Y:S05]  /*b570*/  @!P0 BRA `(.L_x_137) ;  /* 0x0000000000288947 */ /* 0x000fea0003800000 */
[----:B---3--:R-:W3:Y:S02]  /*b580*/  LDC R2, c[0x0][0x8dc] ;  /* 0x00023700ff027b82 */ /* 0x008ee40000000800 */
[----:B---3--:R-:W-:-:S05]  /*b590*/  IADD3 R7, P0, R23, R2, RZ ;  /* 0x0000000217077210 */ /* 0x008fca0007f1e0ff */
[----:B------:R-:W-:-:S04]  /*b5a0*/  IMAD.X R11, RZ, RZ, R25, P0 ;  /* 0x000000ffff0b7224 */ /* 0x000fc800000e0619 */
[----:B--2---:R-:W-:-:S04]  /*b5b0*/  IMAD.WIDE.U32 R2, R11, R8, RZ ;  /* 0x000000080b027225 */ /* 0x004fc800078e00ff */
[----:B------:R-:W-:-:S04]  /*b5c0*/  IMAD.WIDE.U32 R4, P0, R7, R9, R2 ;  /* 0x0000000907047225 */ /* 0x000fc80007800002 */
[----:B------:R-:W-:Y:S01]  /*b5d0*/  IMAD.WIDE.U32 R2, R7, R8, RZ ;  /* 0x0000000807027225 */ /* 0x000fe200078e00ff */
[----:B------:R-:W-:Y:S02]  /*b5e0*/  IADD3.X R7, RZ, RZ, RZ, P0, !PT ;  /* 0x000000ffff077210 */ /* 0x000fe400007fe4ff */
[----:B------:R-:W-:Y:S02]  /*b5f0*/  MOV R6, R5 ;  /* 0x0000000500067202 */ /* 0x000fe40000000f00 */
[----:B------:R-:W-:-:S05]  /*b600*/  IADD3 RZ, P0, R3, R4, RZ ;  /* 0x0000000403ff7210 */ /* 0x000fca0007f1e0ff */
[----:B------:R-:W-:-:S08]  /*b610*/  IMAD.WIDE.U32.X R6, R11, R9, R6, P0 ;  /* 0x000000090b067225 */ /* 0x000fd000000e0406 */
.L_x_137:
[----:B------:R-:W5:Y:S01]  /*b620*/  LDC.64 R18, c[0x0][0x8e8] ;  /* 0x00023a00ff127b82 */ /* 0x000f620000000a00 */
[-CC-:B-1----:R-:W-:Y:S01]  /*b630*/  SHF.R.U64 R28, R6, R10.reuse, R7.reuse ;  /* 0x0000000a061c7219 */ /* 0x182fe20000001207 */
[----:B------:R-:W-:Y:S01]  /*b640*/  ULDC UR4, c[0x0][0x154] ;  /* 0x0000550000047ab9 */ /* 0x000fe20000000800 */
[----:B---3--:R-:W-:Y:S01]  /*b650*/  SHF.R.U32.HI R2, RZ, R10, R7 ;  /* 0x0000000aff027219 */ /* 0x008fe20000011607 */
[----:B------:R-:W-:Y:S01]  /*b660*/  IMAD.MOV.U32 R7, RZ, RZ, 0x1 ;  /* 0x00000001ff077424 */ /* 0x000fe200078e00ff */
[----:B------:R-:W-:Y:S02]  /*b670*/  IADD3 R5, P0, RZ, -R28, RZ ;  /* 0x8000001cff057210 */ /* 0x000fe40007f1e0ff */
[----:B----4-:R-:W-:Y:S01]  /*b680*/  IADD3 R20, -R20, RZ, RZ ;  /* 0x000000ff14147210 */ /* 0x010fe20007ffe1ff */
[----:B------:R-:W1:Y:S02]  /*b690*/  LDC R6, c[0x0][0x8c0] ;  /* 0x00023000ff067b82 */ /* 0x000e640000000800 */
[----:B--2---:R-:W-:Y:S01]  /*b6a0*/  IMAD.X R3, RZ, RZ, ~R2, P0 ;  /* 0x000000ffff037224 */ /* 0x004fe200000e0e02 */
[----:B------:R-:W-:Y:S01]  /*b6b0*/  MOV R2, R23 ;  /* 0x0000001700027202 */ /* 0x000fe20000000f00 */
[----:B------:R-:W-:-:S02]  /*b6c0*/  IMAD R17, R22, R20, R17 ;  /* 0x0000001416117224 */ /* 0x000fc400078e0211 */
[-C--:B------:R-:W-:Y:S02]  /*b6d0*/  IMAD R4, R3, R14.reuse, RZ ;  /* 0x0000000e03047224 */ /* 0x080fe400078e02ff */
[----:B------:R-:W2:Y:S01]  /*b6e0*/  LDC R24, c[0x0][0x8b0] ;  /* 0x00022c00ff187b82 */ /* 0x000ea20000000800 */
[----:B------:R-:W-:Y:S02]  /*b6f0*/  IMAD.MOV.U32 R3, RZ, RZ, R25 ;  /* 0x000000ffff037224 */ /* 0x000fe400078e0019 */
[----:B------:R-:W-:-:S05]  /*b700*/  IMAD.WIDE.U32 R2, R5, R14, R2 ;  /* 0x0000000e05027225 */ /* 0x000fca00078e0002 */
[----:B------:R-:W3:Y:S01]  /*b710*/  LDC R26, c[0x0][0x900] ;  /* 0x00024000ff1a7b82 */ /* 0x000ee20000000800 */
[----:B------:R-:W-:Y:S01]  /*b720*/  IMAD R5, R5, R15, R4 ;  /* 0x0000000f05057224 */ /* 0x000fe200078e0204 */
[----:B------:R-:W-:Y:S02]  /*b730*/  I2FP.F32.U32 R4, R21 ;  /* 0x0000001500047245 */ /* 0x000fe40000201000 */
[----:B-----5:R-:W-:Y:S02]  /*b740*/  ISETP.NE.U32.AND P0, PT, R18, RZ, PT ;  /* 0x000000ff1200720c */ /* 0x020fe40003f05070 */
[----:B------:R-:W-:Y:S01]  /*b750*/  IADD3 R3, R3, R5, RZ ;  /* 0x0000000503037210 */ /* 0x000fe20007ffe0ff */
[----:B------:R-:W-:Y:S01]  /*b760*/  FMUL R4, R4, UR4 ;  /* 0x0000000404047c20 */ /* 0x000fe20008400000 */
[----:B------:R-:W4:Y:S01]  /*b770*/  LDC R20, c[0x0][0x148] ;  /* 0x00005200ff147b82 */ /* 0x000f220000000800 */
[----:B------:R-:W-:Y:S02]  /*b780*/  ISETP.NE.AND.EX P0, PT, R19, RZ, PT, P0 ;  /* 0x000000ff1300720c */ /* 0x000fe40003f05300 */
[-CC-:B-1----:R-:W-:Y:S01]  /*b790*/  SHF.R.U64 R10, R2, R6.reuse, R3.reuse ;  /* 0x00000006020a7219 */ /* 0x182fe20000001203 */
[----:B------:R1:W1:Y:S01]  /*b7a0*/  F2I.U32.TRUNC.NTZ R11, R4 ;  /* 0x00000004000b7305 */ /* 0x000262000020f000 */
[----:B------:R-:W-:-:S02]  /*b7b0*/  SHF.R.U32.HI R3, RZ, R6, R3 ;  /* 0x00000006ff037219 */ /* 0x000fc40000011603 */
[----:B------:R-:W-:Y:S01]  /*b7c0*/  MOV R5, 0xffffffff ;  /* 0xffffffff00057802 */ /* 0x000fe20000000f00 */
[----:B------:R-:W1:Y:S01]  /*b7d0*/  LDC R15, c[0x0][0x8a8] ;  /* 0x00022a00ff0f7b82 */ /* 0x000e620000000800 */
[-CC-:B--2---:R-:W-:Y:S02]  /*b7e0*/  SHF.R.U64 R8, R10, R24.reuse, R3.reuse ;  /* 0x000000180a087219 */ /* 0x184fe40000001203 */
[----:B------:R-:W-:-:S05]  /*b7f0*/  SHF.R.U32.HI R3, RZ, R24, R3 ;  /* 0x00000018ff037219 */ /* 0x000fca0000011603 */
[----:B------:R-:W2:Y:S01]  /*b800*/  LDC R22, c[0x0][0x8f0] ;  /* 0x00023c00ff167b82 */ /* 0x000ea20000000800 */
[-C--:B---3--:R-:W-:Y:S02]  /*b810*/  SHF.L.U32 R5, R5, R26.reuse, RZ ;  /* 0x0000001a05057219 */ /* 0x088fe400000006ff */
[-CC-:B------:R-:W-:Y:S02]  /*b820*/  SHF.R.U64 R14, R8, R26.reuse, R3.reuse ;  /* 0x0000001a080e7219 */ /* 0x180fe40000001203 */
[-C--:B------:R-:W-:Y:S02]  /*b830*/  SHF.R.U32.HI R3, RZ, R26.reuse, R3 ;  /* 0x0000001aff037219 */ /* 0x080fe40000011603 */
[----:B------:R-:W-:Y:S01]  /*b840*/  SHF.L.U32 R26, R7, R26, RZ ;  /* 0x0000001a071a7219 */ /* 0x000fe200000006ff */
[----:B------:R-:W3:Y:S01]  /*b850*/  LDC R25, c[0x0][0x8e0] ;  /* 0x00023800ff197b82 */ /* 0x000ee20000000800 */
[----:B------:R-:W-:Y:S02]  /*b860*/  LOP3.LUT R23, RZ, R5, RZ, 0x33, !PT ;  /* 0x00000005ff177212 */ /* 0x000fe400078e33ff */
[----:B------:R-:W-:-:S05]  /*b870*/  MOV R2, R14 ;  /* 0x0000000e00027202 */ /* 0x000fca0000000f00 */
[----:B------:R-:W1:Y:S01]  /*b880*/  LDC R27, c[0x0][0x8b8] ;  /* 0x00022e00ff1b7b82 */ /* 0x000e620000000800 */
[----:B------:R-:W-:Y:S05]  /*b890*/  @!P0 BRA `(.L_x_138) ;  /* 0x0000000000288947 */ /* 0x000fea0003800000 */
[----:B------:R-:W5:Y:S02]  /*b8a0*/  LDC R7, c[0x0][0x8f4] ;  /* 0x00023d00ff077b82 */ /* 0x000f640000000800 */
[----:B-----5:R-:W-:-:S04]  /*b8b0*/  IADD3 R7, P0, R14, R7, RZ ;  /* 0x000000070e077210 */ /* 0x020fc80007f1e0ff */
[----:B------:R-:W-:-:S05]  /*b8c0*/  IADD3.X R9, RZ, R3, RZ, P0, !PT ;  /* 0x00000003ff097210 */ /* 0x000fca00007fe4ff */
[----:B------:R-:W-:-:S04]  /*b8d0*/  IMAD.WIDE.U32 R2, R9, R18, RZ ;  /* 0x0000001209027225 */ /* 0x000fc800078e00ff */
[----:B-1----:R-:W-:-:S04]  /*b8e0*/  IMAD.WIDE.U32 R4, P0, R7, R19, R2 ;  /* 0x0000001307047225 */ /* 0x002fc80007800002 */
[----:B------:R-:W-:Y:S01]  /*b8f0*/  IMAD.WIDE.U32 R2, R7, R18, RZ ;  /* 0x0000001207027225 */ /* 0x000fe200078e00ff */
[----:B------:R-:W-:-:S03]  /*b900*/  MOV R6, R5 ;  /* 0x0000000500067202 */ /* 0x000fc60000000f00 */
[----:B------:R-:W-:Y:S01]  /*b910*/  IMAD.X R7, RZ, RZ, RZ, P0 ;  /* 0x000000ffff077224 */ /* 0x000fe200000e06ff */
[----:B------:R-:W-:-:S05]  /*b920*/  IADD3 RZ, P0, R3, R4, RZ ;  /* 0x0000000403ff7210 */ /* 0x000fca0007f1e0ff */
[----:B------:R-:W-:-:S08]  /*b930*/  IMAD.WIDE.U32.X R2, R9, R19, R6, P0 ;  /* 0x0000001309027225 */ /* 0x000fd000000e0406 */
.L_x_138:
[----:B-1----:R-:W1:Y:S01]  /*b940*/  LDC R4, c[0x0][0x904] ;  /* 0x00024100ff047b82 */ /* 0x002e620000000800 */
[----:B--2---:R-:W-:Y:S01]  /*b950*/  SHF.R.U64 R2, R2, R22, R3 ;  /* 0x0000001602027219 */ /* 0x004fe20000001203 */
[----:B------:R-:W-:Y:S01]  /*b960*/  VIADD R7, R15, 0xffffffff ;  /* 0xffffffff0f077836 */ /* 0x000fe20000000000 */
[----:B------:R-:W-:Y:S02]  /*b970*/  IADD3 R11, -R11, RZ, RZ ;  /* 0x000000ff0b0b7210 */ /* 0x000fe40007ffe1ff */
[----:B------:R-:W-:Y:S02]  /*b980*/  LOP3.LUT R5, R8, R23, RZ, 0xc0, !PT ;  /* 0x0000001708057212 */ /* 0x000fe400078ec0ff */
[----:B------:R-:W-:Y:S02]  /*b990*/  IADD3 R3, -R2, RZ, RZ ;  /* 0x000000ff02037210 */ /* 0x000fe40007ffe1ff */
[----:B------:R-:W-:Y:S01]  /*b9a0*/  LOP3.LUT R10, R10, R7, RZ, 0xc0, !PT ;  /* 0x000000070a0a7212 */ /* 0x000fe200078ec0ff */
[----:B------:R-:W-:Y:S01]  /*b9b0*/  IMAD R2, R26, R2, R5 ;  /* 0x000000021a027224 */ /* 0x000fe200078e0205 */
[----:B------:R-:W-:Y:S01]  /*b9c0*/  R2UR UR43, R28 ;  /* 0x000000001c2b72ca */ /* 0x000fe200000e0000 */
[----:B---3--:R-:W-:-:S04]  /*b9d0*/  IMAD R3, R3, R25, R14 ;  /* 0x0000001903037224 */ /* 0x008fc800078e020e */
[----:B------:R-:W-:Y:S01]  /*b9e0*/  IMAD R3, R3, R15, R10 ;  /* 0x0000000f03037224 */ /* 0x000fe200078e020a */
[----:B-1----:R-:W-:-:S13]  /*b9f0*/  ISETP.NE.AND P0, PT, R4, 0x1, PT ;  /* 0x000000010400780c */ /* 0x002fda0003f05270 */
[----:B----4-:R-:W-:-:S04]  /*ba00*/  @P0 IMAD R17, R20, R11, R21 ;  /* 0x0000000b14110224 */ /* 0x010fc800078e0215 */
[----:B------:R-:W-:-:S05]  /*ba10*/  IMAD R2, R2, R27, R17 ;  /* 0x0000001b02027224 */ /* 0x000fca00078e0211 */
[----:B------:R-:W-:Y:S02]  /*ba20*/  SEL R4, R3, R2, !P0 ;  /* 0x0000000203047207 */ /* 0x000fe40004000000 */
[----:B------:R-:W-:Y:S02]  /*ba30*/  SEL R3, R2, R3, !P0 ;  /* 0x0000000302037207 */ /* 0x000fe40004000000 */
[----:B------:R-:W-:Y:S02]  /*ba40*/  R2UR UR59, R4 ;  /* 0x00000000043b72ca */ /* 0x000fe400000e0000 */
[----:B------:R-:W-:Y:S01]  /*ba50*/  MOV R4, 0x1 ;  /* 0x0000000100047802 */ /* 0x000fe20000000f00 */
[----:B------:R4:W-:Y:S03]  /*ba60*/  STL [R1+0xd8], R3 ;  /* 0x0000d80301007387 */ /* 0x0009e60000100800 */
[----:B------:R-:W-:-:S09]  /*ba70*/  PRMT R2, R4, 0x7610, R2 ;  /* 0x0000761004027816 */ /* 0x000fd20000000002 */
.L_x_136:
[----:B------:R-:W-:Y:S01]  /*ba80*/  UIADD3 UR36, UR58, UR36, URZ ;  /* 0x000000243a247290 */ /* 0x000fe2000fffe03f */
[----:B------:R1:W-:Y:S01]  /*ba90*/  STL [R1+0xb8], R12 ;  /* 0x0000b80c01007387 */ /* 0x0003e20000100800 */
[----:B------:R-:W-:Y:S01]  /*baa0*/  LOP3.LUT P0, RZ, R2, 0xff, RZ, 0xc0, !PT ;  /* 0x000000ff02ff7812 */ /* 0x000fe2000780c0ff */
[----:B------:R-:W-:Y:S01]  /*bab0*/  IMAD.MOV.U32 R2, RZ, RZ, R0 ;  /* 0x000000ffff027224 */ /* 0x000fe200078e0000 */
[----:B------:R-:W-:Y:S01]  /*bac0*/  USHF.R.U32.HI UR4, URZ, 0x3, UR36 ;  /* 0x000000033f047899 */ /* 0x000fe20008011624 */
[----:B------:R1:W-:Y:S01]  /*bad0*/  STL [R1+0xb4], R13 ;  /* 0x0000b40d01007387 */ /* 0x0003e20000100800 */
[----:B------:R-:W-:Y:S02]  /*bae0*/  UISETP.GT.U32.AND UP0, UPT, UR36, 0x7, UPT ;  /* 0x000000072400788c */ /* 0x000fe4000bf04070 */
[----:B------:R-:W-:Y:S02]  /*baf0*/  ULOP3.LUT UR4, UR4, 0x1, URZ, 0xc0, !UPT ;  /* 0x0000000104047892 */ /* 0x000fe4000f8ec03f */
[----:B------:R-:W-:-:S02]  /*bb00*/  UISETP.LT.U32.AND UP0, UPT, UR58, 0x8, UP0 ;  /* 0x000000083a00788c */ /* 0x000fc40008701070 */
[----:B------:R-:W-:Y:S02]  /*bb10*/  UISETP.NE.U32.AND UP1, UPT, UR4, 0x1, UPT ;  /* 0x000000010400788c */ /* 0x000fe4000bf25070 */
[----:B------:R-:W-:Y:S02]  /*bb20*/  USEL UR5, URZ, 0x1, !UP0 ;  /* 0x000000013f057887 */ /* 0x000fe4000c000000 */
[----:B------:R-:W-:Y:S02]  /*bb30*/  UISETP.GT.U32.AND UP1, UPT, UR58, 0x7, !UP1 ;  /* 0x000000073a00788c */ /* 0x000fe4000cf24070 */
[----:B------:R-:W-:Y:S02]  /*bb40*/  ULOP3.LUT UR36, UR36, 0x7, URZ, 0xc0, !UPT ;  /* 0x0000000724247892 */ /* 0x000fe4000f8ec03f */
[----:B------:R-:W-:-:S04]  /*bb50*/  USEL UR4, URZ, 0x1, !UP1 ;  /* 0x000000013f047887 */ /* 0x000fc8000c800000 */
[----:B------:R-:W-:Y:S01]  /*bb60*/  ULOP3.LUT UR49, UR4, UR49, UR5, 0x96, !UPT ;  /* 0x0000003104317292 */ /* 0x000fe2000f8e9605 */
[----:B-1----:R-:W-:Y:S11]  /*bb70*/  @P0 BRA `(.L_x_139) ;  /* 0xffffff5800d40947 */ /* 0x002ff6000383ffff */
[----:B------:R-:W-:-:S04]  /*bb80*/  DEPBAR.LE SB0, 0x0 ;  /* 0x000080000000791a */ /* 0x000fc80000000000 */
[----:B------:R-:W-:Y:S05]  /*bb90*/  EXIT ;  /* 0x000000000000794d */ /* 0x000fea0003800000 */
.L_x_9:
[----:B------:R-:W2:Y:S01]  /*bba0*/  LDL R17, [R1+0xc0] ;  /* 0x0000c00001117983 */ /* 0x000ea20000100800 */
[----:B------:R-:W-:-:S03]  /*bbb0*/  ULDC.64 UR4, c[0x0][0x8f8] ;  /* 0x00023e0000047ab9 */ /* 0x000fc60000000a00 */
[----:B------:R-:W3:Y:S01]  /*bbc0*/  LDL R18, [R1+0xc4] ;  /* 0x0000c40001127983 */ /* 0x000ee20000100800 */
[----:B------:R-:W-:Y:S01]  /*bbd0*/  PRMT R7, RZ, 0x7610, R7 ;  /* 0x00007610ff077816 */ /* 0x000fe20000000007 */
[----:B------:R-:W-:Y:S01]  /*bbe0*/  IMAD.MOV.U32 R4, RZ, RZ, -0x1 ;  /* 0xffffffffff047424 */ /* 0x000fe200078e00ff */
[----:B------:R-:W-:Y:S02]  /*bbf0*/  MOV R6, 0xffffffff ;  /* 0xffffffff00067802 */ /* 0x000fe40000000f00 */
[----:B------:R-:W-:Y:S02]  /*bc00*/  MOV R5, 0xffffffff ;  /* 0xffffffff00057802 */ /* 0x000fe40000000f00 */
[----:B--2---:R-:W-:-:S04]  /*bc10*/  ISETP.GE.U32.AND P0, PT, R17, UR4, PT ;  /* 0x0000000411007c0c */ /* 0x004fc8000bf06070 */
[----:B---3--:R-:W-:-:S13]  /*bc20*/  ISETP.GE.U32.AND.EX P0, PT, R18, UR5, PT, P0 ;  /* 0x0000000512007c0c */ /* 0x008fda000bf06100 */
[----:B------:R-:W-:Y:S05]  /*bc30*/  @P0 BRA `(.L_x_140) ;  /* 0x0000000400680947 */ /* 0x000fea0003800000 */
[----:B------:R-:W1:Y:S01]  /*bc40*/  LDC.64 R10, c[0x0][0x8d0] ;  /* 0x00023400ff0a7b82 */ /* 0x000e620000000a00 */
[----:B------:R-:W-:Y:S02]  /*bc50*/  MOV R8, R17 ;  /* 0x0000001100087202 */ /* 0x000fe40000000f00 */
[----:B------:R-:W-:-:S05]  /*bc60*/  MOV R9, R18 ;  /* 0x0000001200097202 */ /* 0x000fca0000000f00 */
[----:B------:R-:W2:Y:S08]  /*bc70*/  LDC R12, c[0x0][0x8d8] ;  /* 0x00023600ff0c7b82 */ /* 0x000eb00000000800 */
[----:B------:R-:W3:Y:S01]  /*bc80*/  LDC.64 R14, c[0x0][0x8c8] ;  /* 0x00023200ff0e7b82 */ /* 0x000ee20000000a00 */
[----:B-1----:R-:W-:-:S04]  /*bc90*/  ISETP.NE.U32.AND P0, PT, R10, RZ, PT ;  /* 0x000000ff0a00720c */ /* 0x002fc80003f05070 */
[----:B------:R-:W-:-:S13]  /*bca0*/  ISETP.NE.AND.EX P0, PT, R11, RZ, PT, P0 ;  /* 0x000000ff0b00720c */ /* 0x000fda0003f05300 */
[----:B--23--:R-:W-:Y:S05]  /*bcb0*/  @!P0 BRA `(.L_x_141) ;  /* 0x0000000000288947 */ /* 0x00cfea0003800000 */
[----:B------:R-:W1:Y:S02]  /*bcc0*/  LDC R4, c[0x0][0x8dc] ;  /* 0x00023700ff047b82 */ /* 0x000e640000000800 */
[----:B-1----:R-:W-:-:S05]  /*bcd0*/  IADD3 R9, P0, R17, R4, RZ ;  /* 0x0000000411097210 */ /* 0x002fca0007f1e0ff */
[----:B------:R-:W-:-:S04]  /*bce0*/  IMAD.X R13, RZ, RZ, R18, P0 ;  /* 0x000000ffff0d7224 */ /* 0x000fc800000e0612 */
[----:B------:R-:W-:-:S04]  /*bcf0*/  IMAD.WIDE.U32 R4, R13, R10, RZ ;  /* 0x0000000a0d047225 */ /* 0x000fc800078e00ff */
[----:B------:R-:W-:-:S04]  /*bd00*/  IMAD.WIDE.U32 R6, P0, R9, R11, R4 ;  /* 0x0000000b09067225 */ /* 0x000fc80007800004 */
[----:B------:R-:W-:Y:S01]  /*bd10*/  IMAD.WIDE.U32 R4, R9, R10, RZ ;  /* 0x0000000a09047225 */ /* 0x000fe200078e00ff */
[----:B------:R-:W-:Y:S02]  /*bd20*/  IADD3.X R9, RZ, RZ, RZ, P0, !PT ;  /* 0x000000ffff097210 */ /* 0x000fe400007fe4ff */
[----:B------:R-:W-:Y:S02]  /*bd30*/  MOV R8, R7 ;  /* 0x0000000700087202 */ /* 0x000fe40000000f00 */
[----:B------:R-:W-:-:S05]  /*bd40*/  IADD3 RZ, P0, R5, R6, RZ ;  /* 0x0000000605ff7210 */ /* 0x000fca0007f1e0ff */
[----:B------:R-:W-:-:S08]  /*bd50*/  IMAD.WIDE.U32.X R8, R13, R11, R8, P0 ;  /* 0x0000000b0d087225 */ /* 0x000fd000000e0408 */
.L_x_141:
[--C-:B------:R-:W-:Y:S01]  /*bd60*/  SHF.R.U64 R10, R8, R12, R9.reuse ;  /* 0x0000000c080a7219 */ /* 0x100fe20000001209 */
[----:B------:R-:W1:Y:S01]  /*bd70*/  LDC R16, c[0x0][0x8c0] ;  /* 0x00023000ff107b82 */ /* 0x000e620000000800 */
[----:B------:R-:W-:Y:S01]  /*bd80*/  I2FP.F32.U32 R6, R2 ;  /* 0x0000000200067245 */ /* 0x000fe20000201000 */
[----:B------:R-:W-:Y:S01]  /*bd90*/  ULDC UR4, c[0x0][0x150] ;  /* 0x0000540000047ab9 */ /* 0x000fe20000000800 */
[----:B------:R-:W-:Y:S02]  /*bda0*/  MOV R5, R18 ;  /* 0x0000001200057202 */ /* 0x000fe40000000f00 */
[----:B------:R-:W-:Y:S01]  /*bdb0*/  SHF.R.U32.HI R3, RZ, R12, R9 ;  /* 0x0000000cff037219 */ /* 0x000fe20000011609 */
[----:B------:R-:W-:Y:S01]  /*bdc0*/  FMUL R9, R6, UR4 ;  /* 0x0000000406097c20 */ /* 0x000fe20008400000 */
[----:B------:R-:W-:Y:S01]  /*bdd0*/  IADD3 R7, P0, RZ, -R10, RZ ;  /* 0x8000000aff077210 */ /* 0x000fe20007f1e0ff */
[----:B------:R-:W2:Y:S01]  /*bde0*/  LDC.64 R18, c[0x0][0x8e8] ;  /* 0x00023a00ff127b82 */ /* 0x000ea20000000a00 */
[----:B------:R-:W-:Y:S01]  /*bdf0*/  MOV R4, R17 ;  /* 0x0000001100047202 */ /* 0x000fe20000000f00 */
[----:B------:R-:W-:-:S02]  /*be00*/  ULDC UR4, c[0x0][0x154] ;  /* 0x0000550000047ab9 */ /* 0x000fc40000000800 */
[----:B------:R-:W-:Y:S01]  /*be10*/  IMAD.X R3, RZ, RZ, ~R3, P0 ;  /* 0x000000ffff037224 */ /* 0x000fe200000e0e03 */
[----:B------:R-:W3:Y:S01]  /*be20*/  F2I.U32.TRUNC.NTZ R9, R9 ;  /* 0x0000000900097305 */ /* 0x000ee2000020f000 */
[-C--:B------:R-:W-:Y:S02]  /*be30*/  IMAD.WIDE.U32 R4, R7, R14.reuse, R4 ;  /* 0x0000000e07047225 */ /* 0x080fe400078e0004 */
[----:B------:R-:W4:Y:S02]  /*be40*/  LDC R11, c[0x0][0x144] ;  /* 0x00005100ff0b7b82 */ /* 0x000f240000000800 */
[----:B------:R-:W-:-:S04]  /*be50*/  IMAD R6, R3, R14, RZ ;  /* 0x0000000e03067224 */ /* 0x000fc800078e02ff */
[----:B------:R-:W-:Y:S01]  /*be60*/  IMAD R3, R7, R15, R6 ;  /* 0x0000000f07037224 */ /* 0x000fe200078e0206 */
[----:B------:R-:W-:Y:S01]  /*be70*/  MOV R6, 0xffffffff ;  /* 0xffffffff00067802 */ /* 0x000fe20000000f00 */
[----:B------:R-:W5:Y:S02]  /*be80*/  LDC R12, c[0x0][0x8b0] ;  /* 0x00022c00ff0c7b82 */ /* 0x000f640000000800 */
[----:B------:R-:W-:Y:S01]  /*be90*/  IMAD.IADD R3, R5, 0x1, R3 ;  /* 0x0000000105037824 */ /* 0x000fe200078e0203 */
[----:B------:R-:W-:-:S04]  /*bea0*/  I2FP.F32.U32 R5, R0 ;  /* 0x0000000000057245 */ /* 0x000fc80000201000 */
[-CC-:B-1----:R-:W-:Y:S01]  /*beb0*/  SHF.R.U64 R8, R4, R16.reuse, R3.reuse ;  /* 0x0000001004087219 */ /* 0x182fe20000001203 */
[----:B------:R-:W1:Y:S01]  /*bec0*/  LDC R7, c[0x0][0x900] ;  /* 0x00024000ff077b82 */ /* 0x000e620000000800 */
[----:B---3--:R-:W-:Y:S01]  /*bed0*/  IADD3 R4, -R9, RZ, RZ ;  /* 0x000000ff09047210 */ /* 0x008fe20007ffe1ff */
[----:B------:R-:W-:Y:S01]  /*bee0*/  FMUL R5, R5, UR4 ;  /* 0x0000000405057c20 */ /* 0x000fe20008400000 */
[----:B--2---:R-:W-:Y:S02]  /*bef0*/  ISETP.NE.U32.AND P0, PT, R18, RZ, PT ;  /* 0x000000ff1200720c */ /* 0x004fe40003f05070 */
[----:B------:R-:W-:Y:S02]  /*bf00*/  SHF.R.U32.HI R3, RZ, R16, R3 ;  /* 0x00000010ff037219 */ /* 0x000fe40000011603 */
[----:B------:R-:W-:Y:S01]  /*bf10*/  ISETP.NE.AND.EX P0, PT, R19, RZ, PT, P0 ;  /* 0x000000ff1300720c */ /* 0x000fe20003f05300 */
[----:B------:R-:W2:Y:S01]  /*bf20*/  LDC R15, c[0x0][0x148] ;  /* 0x00005200ff0f7b82 */ /* 0x000ea20000000800 */
[----:B----4-:R-:W-:-:S02]  /*bf30*/  IMAD R17, R11, R4, R2 ;  /* 0x000000040b117224 */ /* 0x010fc400078e0202 */
[----:B------:R-:W-:-:S05]  /*bf40*/  IMAD.MOV.U32 R4, RZ, RZ, 0x1 ;  /* 0x00000001ff047424 */ /* 0x000fca00078e00ff */
[----:B------:R-:W3:Y:S01]  /*bf50*/  LDC R14, c[0x0][0x8a8] ;  /* 0x00022a00ff0e7b82 */ /* 0x000ee20000000800 */
[-CC-:B-----5:R-:W-:Y:S02]  /*bf60*/  SHF.R.U64 R11, R8, R12.reuse, R3.reuse ;  /* 0x0000000c080b7219 */ /* 0x1a0fe40000001203 */
[----:B------:R-:W-:Y:S02]  /*bf70*/  SHF.R.U32.HI R2, RZ, R12, R3 ;  /* 0x0000000cff027219 */ /* 0x000fe40000011603 */
[----:B------:R4:W1:Y:S03]  /*bf80*/  F2I.U32.TRUNC.NTZ R12, R5 ;  /* 0x00000005000c7305 */ /* 0x000866000020f000 */
[----:B------:R-:W2:Y:S01]  /*bf90*/  LDC R20, c[0x0][0x8f0] ;  /* 0x00023c00ff147b82 */ /* 0x000ea20000000800 */
[-C--:B-1----:R-:W-:Y:S02]  /*bfa0*/  SHF.L.U32 R6, R6, R7.reuse, RZ ;  /* 0x0000000706067219 */ /* 0x082fe400000006ff */
[----:B------:R-:W-:-:S02]  /*bfb0*/  SHF.R.U64 R13, R11, R7, R2 ;  /* 0x000000070b0d7219 */ /* 0x000fc40000001202 */
[-C--:B------:R-:W-:Y:S02]  /*bfc0*/  SHF.R.U32.HI R3, RZ, R7.reuse, R2 ;  /* 0x00000007ff037219 */ /* 0x080fe40000011602 */
[----:B------:R-:W-:Y:S01]  /*bfd0*/  SHF.L.U32 R16, R4, R7, RZ ;  /* 0x0000000704107219 */ /* 0x000fe200000006ff */
[----:B------:R-:W1:Y:S01]  /*bfe0*/  LDC R21, c[0x0][0x8e0] ;  /* 0x00023800ff157b82 */ /* 0x000e620000000800 */
[----:B------:R-:W-:Y:S02]  /*bff0*/  LOP3.LUT R22, RZ, R6, RZ, 0x33, !PT ;  /* 0x00000006ff167212 */ /* 0x000fe400078e33ff */
[----:B------:R-:W-:-:S05]  /*c000*/  MOV R2, R13 ;  /* 0x0000000d00027202 */ /* 0x000fca0000000f00 */
[----:B------:R-:W1:Y:S01]  /*c010*/  LDC R23, c[0x0][0x8b8] ;  /* 0x00022e00ff177b82 */ /* 0x000e620000000800 */
[----:B----4-:R-:W-:Y:S05]  /*c020*/  @!P0 BRA `(.L_x_142) ;  /* 0x0000000000288947 */ /* 0x010fea0003800000 */
[----:B------:R-:W4:Y:S02]  /*c030*/  LDC R2, c[0x0][0x8f4] ;  /* 0x00023d00ff027b82 */ /* 0x000f240000000800 */
[----:B----4-:R-:W-:-:S04]  /*c040*/  IADD3 R7, P0, R13, R2, RZ ;  /* 0x000000020d077210 */ /* 0x010fc80007f1e0ff */
        /* <DEDUP_REMOVED lines=8> */
.L_x_142:
[----:B------:R-:W4:Y:S01]  /*c0d0*/  LDC R4, c[0x0][0x904] ;  /* 0x00024100ff047b82 */ /* 0x000f220000000800 */
[----:B--2---:R-:W-:Y:S01]  /*c0e0*/  SHF.R.U64 R3, R2, R20, R3 ;  /* 0x0000001402037219 */ /* 0x004fe20000001203 */
[----:B---3--:R-:W-:Y:S01]  /*c0f0*/  VIADD R5, R14, 0xffffffff ;  /* 0xffffffff0e057836 */ /* 0x008fe20000000000 */
[----:B------:R-:W-:Y:S02]  /*c100*/  LOP3.LUT R2, R11, R22, RZ, 0xc0, !PT ;  /* 0x000000160b027212 */ /* 0x000fe400078ec0ff */
[----:B------:R-:W-:Y:S02]  /*c110*/  IADD3 R12, -R12, RZ, RZ ;  /* 0x000000ff0c0c7210 */ /* 0x000fe40007ffe1ff */
[----:B------:R-:W-:Y:S01]  /*c120*/  MOV R7, 0x1 ;  /* 0x0000000100077802 */ /* 0x000fe20000000f00 */
[----:B------:R-:W-:Y:S01]  /*c130*/  IMAD R2, R16, R3, R2 ;  /* 0x0000000310027224 */ /* 0x000fe200078e0202 */
[----:B----4-:R-:W-:Y:S02]  /*c140*/  ISETP.NE.AND P0, PT, R4, 0x1, PT ;  /* 0x000000010400780c */ /* 0x010fe40003f05270 */
[----:B------:R-:W-:-:S02]  /*c150*/  IADD3 R4, -R3, RZ, RZ ;  /* 0x000000ff03047210 */ /* 0x000fc40007ffe1ff */
[----:B------:R-:W-:-:S09]  /*c160*/  LOP3.LUT R3, R8, R5, RZ, 0xc0, !PT ;  /* 0x0000000508037212 */ /* 0x000fd200078ec0ff */
[----:B------:R-:W-:Y:S02]  /*c170*/  @P0 IMAD R17, R15, R12, R0 ;  /* 0x0000000c0f110224 */ /* 0x000fe400078e0200 */
[----:B-1----:R-:W-:Y:S02]  /*c180*/  IMAD R0, R4, R21, R13 ;  /* 0x0000001504007224 */ /* 0x002fe400078e020d */
[----:B------:R-:W-:Y:S02]  /*c190*/  IMAD R6, R2, R23, R17 ;  /* 0x0000001702067224 */ /* 0x000fe400078e0211 */
[----:B------:R-:W-:Y:S02]  /*c1a0*/  IMAD R3, R0, R14, R3 ;  /* 0x0000000e00037224 */ /* 0x000fe400078e0203 */
[----:B------:R-:W-:-:S03]  /*c1b0*/  IMAD.MOV.U32 R4, RZ, RZ, R10 ;  /* 0x000000ffff047224 */ /* 0x000fc600078e000a */
[----:B------:R-:W-:Y:S02]  /*c1c0*/  SEL R5, R3, R6, !P0 ;  /* 0x0000000603057207 */ /* 0x000fe40004000000 */
[----:B------:R-:W-:-:S07]  /*c1d0*/  SEL R6, R6, R3, !P0 ;  /* 0x0000000306067207 */ /* 0x000fce0004000000 */
.L_x_140:
[----:B------:R-:W-:-:S08]  /*c1e0*/  NOP ;  /* 0x0000000000007918 */ /* 0x000fd00000000000 */
[----:B------:R-:W1:-:S00]  /*c1f0*/  USETMAXREG.DEALLOC.CTAPOOL 0x28 ;  /* 0x00000028000079c8 */ /* 0x000e4000080e0500 */
[----:B------:R-:W-:-:S06]  /*c200*/  UISETP.NE.AND UP0, UPT, UR46, 0x1, UPT ;  /* 0x000000012e00788c */ /* 0x000fcc000bf05270 */
[----:B------:R-:W-:-:S13]  /*c210*/  PLOP3.LUT P0, PT, PT, PT, UP0, 0x80, 0x0 ;  /* 0x000000000000781c */ /* 0x000fda0003f0f008 */
[----:B------:R-:W-:Y:S05]  /*c220*/  @!P0 EXIT ;  /* 0x000000000000894d */ /* 0x000fea0003800000 */
[----:B------:R-:W-:-:S06]  /*c230*/  UISETP.NE.AND UP0, UPT, UR46, URZ, UPT ;  /* 0x0000003f2e00728c */ /* 0x000fcc000bf05270 */
[----:B------:R-:W-:-:S13]  /*c240*/  PLOP3.LUT P0, PT, PT, PT, UP0, 0x80, 0x0 ;  /* 0x000000000000781c */ /* 0x000fda0003f0f008 */
[----:B-1----:R-:W-:Y:S05]  /*c250*/  @!P0 BRA `(.L_x_143) ;  /* 0x0000001800548947 */ /* 0x002fea0003800000 */
[----:B------:R-:W-:-:S04]  /*c260*/  UISETP.NE.AND UP0, UPT, UR48, URZ, UPT ;  /* 0x0000003f3000728c */ /* 0x000fc8000bf05270 */
[----:B------:R-:W-:-:S06]  /*c270*/  UISETP.NE.OR UP0, UPT, UR46, 0x2, UP0 ;  /* 0x000000022e00788c */ /* 0x000fcc0008705670 */
[----:B------:R-:W-:-:S13]  /*c280*/  PLOP3.LUT P0, PT, PT, PT, UP0, 0x80, 0x0 ;  /* 0x000000000000781c */ /* 0x000fda0003f0f008 */
[----:B------:R-:W-:Y:S05]  /*c290*/  @P0 EXIT ;  /* 0x000000000000094d */ /* 0x000fea0003800000 */
[----:B------:R-:W-:-:S13]  /*c2a0*/  LOP3.LUT P2, RZ, R7, 0xff, RZ, 0xc0, !PT ;  /* 0x000000ff07ff7812 */ /* 0x000fda000784c0ff */
[----:B------:R-:W-:Y:S05]  /*c2b0*/  @!P2 BRA `(.L_x_144) ;  /* 0x000000000018a947 */ /* 0x000fea0003800000 */
[----:B------:R-:W-:Y:S01]  /*c2c0*/  UMOV UR4, 0x400 ;  /* 0x0000040000047882 */ /* 0x000fe20000000000 */
[----:B------:R-:W-:Y:S01]  /*c2d0*/  MOV R0, RZ ;  /* 0x000000ff00007202 */ /* 0x000fe20000000f00 */
[----:B------:R-:W-:-:S03]  /*c2e0*/  ULEA UR4, UR37, UR4, 0x18 ;  /* 0x0000000425047291 */ /* 0x000fc6000f8ec03f */
[----:B------:R-:W-:-:S06]  /*c2f0*/  SHF.L.U32 R0, R0, 0x1f, RZ ;  /* 0x0000001f00007819 */ /* 0x000fcc00000006ff */
[----:B------:R-:W1:Y:S02]  /*c300*/  SYNCS.PHASECHK.TRANS64.TRYWAIT P0, [UR4+0xc8], R0 ;  /* 0x0000c800ff0075a7 */ /* 0x000e640008000144 */
[----:B-1----:R-:W-:Y:S05]  /*c310*/  @!P0 BRA `(.L_x_145) ;  /* 0x0000002c009c8947 */ /* 0x002fea0003800000 */
.L_x_144:
[----:B------:R-:W-:Y:S01]  /*c320*/  PRMT R11, RZ, 0x7610, R11 ;  /* 0x00007610ff0b7816 */ /* 0x000fe2000000000b */
[----:B------:R-:W-:Y:S06]  /*c330*/  @P1 BRA `(.L_x_146) ;  /* 0x00000000002c1947 */ /* 0x000fec0003800000 */
[----:B------:R-:W-:Y:S02]  /*c340*/  ULDC.64 UR4, c[0x0][0x588] ;  /* 0x0001620000047ab9 */ /* 0x000fe40000000a00 */
[----:B------:R-:W-:-:S04]  /*c350*/  ISETP.NE.U32.AND P0, PT, RZ, UR4, PT ;  /* 0x00000004ff007c0c */ /* 0x000fc8000bf05070 */
[----:B------:R-:W-:-:S13]  /*c360*/  ISETP.NE.AND.EX P0, PT, RZ, UR5, PT, P0 ;  /* 0x00000005ff007c0c */ /* 0x000fda000bf05300 */
[----:B------:R-:W-:Y:S05]  /*c370*/  @!P0 BRA `(.L_x_147) ;  /* 0x0000000000148947 */ /* 0x000fea0003800000 */
[----:B------:R-:W-:Y:S01]  /*c380*/  MOV R2, UR50 ;  /* 0x0000003200027c02 */ /* 0x000fe20008000f00 */
[----:B-1----:R-:W-:-:S05]  /*c390*/  IMAD.U32 R3, RZ, RZ, UR51 ;  /* 0x00000033ff037e24 */ /* 0x002fca000f8e00ff */
[----:B------:R2:W5:Y:S01]  /*c3a0*/  LDG.E R10, desc[UR54][R2.64] ;  /* 0x00000036020a7981 */ /* 0x000562000c1e1900 */
[----:B------:R-:W-:Y:S01]  /*c3b0*/  MOV R11, 0x1 ;  /* 0x00000001000b7802 */ /* 0x000fe20000000f00 */
[----:B------:R-:W-:Y:S06]  /*c3c0*/  BRA `(.L_x_146) ;  /* 0x0000000000087947 */ /* 0x000fec0003800000 */
.L_x_147:
[----:B------:R-:W3:Y:S01]  /*c3d0*/  LDC R10, c[0x0][0x580] ;  /* 0x00016000ff0a7b82 */ /* 0x000ee20000000800 */
[----:B------:R-:W-:-:S07]  /*c3e0*/  MOV R11, 0x1 ;  /* 0x00000001000b7802 */ /* 0x000fce0000000f00 */
.L_x_146:
[----:B------:R-:W-:Y:S05]  /*c3f0*/  @!P2 BRA `(.L_x_148) ;  /* 0x000000140068a947 */ /* 0x000fea0003800000 */
[----:B------:R-:W4:Y:S01]  /*c400*/  LDC R9, c[0x0][0x900] ;  /* 0x00024000ff097b82 */ /* 0x000f220000000800 */
[----:B-1----:R-:W-:Y:S01]  /*c410*/  IMAD.MOV.U32 R0, RZ, RZ, -0x1 ;  /* 0xffffffffff007424 */ /* 0x002fe200078e00ff */
[----:B--2---:R-:W-:Y:S01]  /*c420*/  MOV R2, 0x1 ;  /* 0x0000000100027802 */ /* 0x004fe20000000f00 */
[----:B------:R-:W-:Y:S01]  /*c430*/  ULOP3.LUT UR21, UR39, 0x2, URZ, 0xfc, !UPT ;  /* 0x0000000227157892 */ /* 0x000fe2000f8efc3f */
[----:B------:R-:W-:Y:S01]  /*c440*/  ULDC.64 UR22, c[0x0][0x198] ;  /* 0x0000660000167ab9 */ /* 0x000fe20000000a00 */
[----:B------:R-:W-:Y:S01]  /*c450*/  ULDC.64 UR4, c[0x0][0x588] ;  /* 0x0001620000047ab9 */ /* 0x000fe20000000a00 */
[----:B------:R-:W-:Y:S02]  /*c460*/  ULDC.64 UR6, c[0x0][0x8f8] ;  /* 0x00023e0000067ab9 */ /* 0x000fe40000000a00 */
[----:B------:R-:W1:Y:S01]  /*c470*/  LDC R8, c[0x0][0x8a8] ;  /* 0x00022a00ff087b82 */ /* 0x000e620000000800 */
[----:B------:R-:W-:Y:S01]  /*c480*/  ULDC.64 UR14, c[0x0][0x590] ;  /* 0x00016400000e7ab9 */ /* 0x000fe20000000a00 */
[----:B----4-:R-:W-:-:S02]  /*c490*/  SHF.L.U32 R0, R0, R9, RZ ;  /* 0x0000000900007219 */ /* 0x010fc400000006ff */
[----:B------:R-:W-:Y:S02]  /*c4a0*/  SHF.L.U32 R9, R2, R9, RZ ;  /* 0x0000000902097219 */ /* 0x000fe400000006ff */
[----:B------:R-:W-:Y:S02]  /*c4b0*/  LOP3.LUT R0, RZ, R0, RZ, 0x33, !PT ;  /* 0x00000000ff007212 */ /* 0x000fe400078e33ff */
[----:B-1----:R-:W-:-:S07]  /*c4c0*/  IADD3 R8, R8, -0x1, RZ ;  /* 0xffffffff08087810 */ /* 0x002fce0007ffe0ff */
.L_x_204:
[----:B------:R-:W-:Y:S02]  /*c4d0*/  ISETP.NE.U32.AND P0, PT, RZ, UR14, PT ;  /* 0x0000000eff007c0c */ /* 0x000fe4000bf05070 */
[----:B------:R-:W-:Y:S02]  /*c4e0*/  R2UR UR43, R6 ;  /* 0x00000000062b72ca */ /* 0x000fe400000e0000 */
[----:B------:R-:W-:Y:S02]  /*c4f0*/  R2UR UR42, R5 ;  /* 0x00000000052a72ca */ /* 0x000fe400000e0000 */
[----:B------:R-:W-:-:S09]  /*c500*/  ISETP.NE.AND.EX P0, PT, RZ, UR15, PT, P0 ;  /* 0x0000000fff007c0c */ /* 0x000fd2000bf05300 */
[----:B------:R-:W-:Y:S02]  /*c510*/  USHF.L.U32 UR43, UR43, 0x7, URZ ;  /* 0x000000072b2b7899 */ /* 0x000fe4000800063f */
[----:B------:R-:W-:Y:S02]  /*c520*/  USHF.L.U32 UR42, UR42, 0x8, URZ ;  /* 0x000000082a2a7899 */ /* 0x000fe4000800063f */
[----:B---34-:R-:W-:Y:S10]  /*c530*/  @!P0 BRA `(.L_x_149) ;  /* 0x00000000002c8947 */ /* 0x018ff40003800000 */
[----:B------:R-:W-:-:S04]  /*c540*/  ISETP.NE.U32.AND P1, PT, RZ, UR4, PT ;  /* 0x00000004ff007c0c */ /* 0x000fc8000bf25070 */
[----:B------:R-:W-:-:S13]  /*c550*/  ISETP.NE.AND.EX P1, PT, RZ, UR5, PT, P1 ;  /* 0x00000005ff007c0c */ /* 0x000fda000bf25310 */
[----:B------:R-:W-:Y:S05]  /*c560*/  @!P1 BRA `(.L_x_150) ;  /* 0x0000000000189947 */ /* 0x000fea0003800000 */
[----:B------:R-:W1:Y:S01]  /*c570*/  LDC.64 R2, c[0x0][0x588] ;  /* 0x00016200ff027b82 */ /* 0x000e620000000a00 */
[----:B------:R-:W-:-:S04]  /*c580*/  IMAD R5, R4, UR14, RZ ;  /* 0x0000000e04057c24 */ /* 0x000fc8000f8e02ff */
[----:B-1----:R-:W-:-:S05]  /*c590*/  IMAD.WIDE R2, R5, 0x4, R2 ;  /* 0x0000000405027825 */ /* 0x002fca00078e0202 */
[----:B---3-5:R1:W5:Y:S01]  /*c5a0*/  LDG.E R10, desc[UR54][R2.64] ;  /* 0x00000036020a7981 */ /* 0x028362000c1e1900 */
[----:B------:R-:W-:Y:S01]  /*c5b0*/  IMAD.MOV.U32 R11, RZ, RZ, 0x1 ;  /* 0x00000001ff0b7424 */ /* 0x000fe200078e00ff */
[----:B------:R-:W-:Y:S06]  /*c5c0*/  BRA `(.L_x_149) ;  /* 0x0000000000087947 */ /* 0x000fec0003800000 */
.L_x_150:
[----:B---3-5:R-:W2:Y:S01]  /*c5d0*/  LDC R10, c[0x0][0x580] ;  /* 0x00016000ff0a7b82 */ /* 0x028ea20000000800 */
[----:B------:R-:W-:-:S07]  /*c5e0*/  MOV R11, 0x1 ;  /* 0x00000001000b7802 */ /* 0x000fce0000000f00 */
.L_x_149:
[----:B------:R-:W-:Y:S05]  /*c5f0*/  @!P0 BRA `(.L_x_151) ;  /* 0x00000000001c8947 */ /* 0x000fea0003800000 */
[----:B------:R-:W-:-:S13]  /*c600*/  LOP3.LUT P2, RZ, R11, 0xff, RZ, 0xc0, !PT ;  /* 0x000000ff0bff7812 */ /* 0x000fda000784c0ff */
[----:B-1----:R-:W1:Y:S02]  /*c610*/  @!P2 LDC.64 R2, c[0x0][0x588] ;  /* 0x00016200ff02ab82 */ /* 0x002e640000000a00 */
[----:B-1----:R-:W-:-:S04]  /*c620*/  @!P2 ISETP.NE.U32.AND P0, PT, R2, RZ, PT ;  /* 0x000000ff0200a20c */ /* 0x002fc80003f05070 */
[----:B------:R-:W-:Y:S02]  /*c630*/  @!P2 ISETP.NE.AND.EX P1, PT, R3, RZ, PT, P0 ;  /* 0x000000ff0300a20c */ /* 0x000fe40003f25300 */
[----:B--23-5:R-:W-:Y:S02]  /*c640*/  @P2 FSETP.EQ.AND P0, PT, R10, RZ, PT ;  /* 0x000000ff0a00220b */ /* 0x02cfe40003f02000 */
[----:B------:R-:W-:Y:S01]  /*c650*/  @!P2 PLOP3.LUT P0, PT, P1, PT, PT, 0x8, 0x0 ;  /* 0x000000000000a81c */ /* 0x000fe20000f0e170 */
[----:B------:R-:W-:-:S12]  /*c660*/  BRA `(.L_x_152) ;  /* 0x0000000000047947 */ /* 0x000fd80003800000 */
.L_x_151:
[----:B--23-5:R-:W-:-:S13]  /*c670*/  FSETP.EQ.AND P0, PT, R10, RZ, PT ;  /* 0x000000ff0a00720b */ /* 0x02cfda0003f02000 */
.L_x_152:
[----:B------:R-:W-:Y:S01]  /*c680*/  UISETP.NE.AND UP0, UPT, UR21, 0x3, UPT ;  /* 0x000000031500788c */ /* 0x000fe2000bf05270 */
[----:B------:R-:W-:-:S04]  /*c690*/  ELECT P1, URZ, PT ;  /* 0x00000000003f782f */ /* 0x000fc80003820000 */
[----:B------:R-:W-:Y:S02]  /*c6a0*/  PLOP3.LUT P0, PT, P1, P0, PT, 0x20, 0x0 ;  /* 0x000000000000781c */ /* 0x000fe40000f00470 */
[----:B------:R-:W-:-:S13]  /*c6b0*/  PLOP3.LUT P1, PT, PT, PT, UP0, 0x80, 0x0 ;  /* 0x000000000000781c */ /* 0x000fda0003f2f008 */
[----:B------:R-:W-:Y:S05]  /*c6c0*/  @!P1 BRA `(.L_x_153) ;  /* 0x0000000000049947 */ /* 0x000fea0003800000 */
[----:B------:R-:W-:Y:S01]  /*c6d0*/  BPT.TRAP 0x1 ;  /* 0x000000040000795c */ /* 0x000fe20000300000 */
.L_x_153:
[----:B------:R-:W2:Y:S01]  /*c6e0*/  S2UR UR37, SR_CgaCtaId ;  /* 0x00000000002579c3 */ /* 0x000ea20000008800 */
[----:B------:R-:W-:Y:S01]  /*c6f0*/  UMOV UR13, 0x400 ;  /* 0x00000400000d7882 */ /* 0x000fe20000000000 */
[----:B-1----:R-:W-:-:S04]  /*c700*/  MOV R2, 0x1 ;  /* 0x0000000100027802 */ /* 0x002fc80000000f00 */
[----:B------:R-:W-:Y:S01]  /*c710*/  SHF.L.U32 R2, R2, 0x1f, RZ ;  /* 0x0000001f02027819 */ /* 0x000fe200000006ff */
[----:B--2---:R-:W-:-:S09]  /*c720*/  ULEA UR13, UR37, UR13, 0x18 ;  /* 0x0000000d250d7291 */ /* 0x004fd2000f8ec03f */
[----:B------:R-:W1:Y:S02]  /*c730*/  SYNCS.PHASECHK.TRANS64.TRYWAIT P2, [UR13+0xa0], R2 ;  /* 0x0000a002ff0075a7 */ /* 0x000e64000804014d */
[----:B-1----:R-:W-:Y:S05]  /*c740*/  @!P2 BRA `(.L_x_154) ;  /* 0x0000002800a8a947 */ /* 0x002fea0003800000 */
.L_x_248:
[----:B------:R-:W-:Y:S04]  /*c750*/  BSSY B0, `(.L_x_155) ;  /* 0x000000e000007945 */ /* 0x000fe80003800000 */
[----:B------:R-:W-:Y:S05]  /*c760*/  @!P0 BRA `(.L_x_156) ;  /* 0x0000000000308947 */ /* 0x000fea0003800000 */
[----:B------:R-:W-:Y:S01]  /*c770*/  R2UR UR44, R4 ;  /* 0x00000000042c72ca */ /* 0x000fe200000e0000 */
[----:B------:R-:W-:Y:S02]  /*c780*/  UIADD3 UR8, UP0, UR22, 0x3f0, URZ ;  /* 0x000003f016087890 */ /* 0x000fe4000ff1e03f */
[----:B------:R-:W-:Y:S02]  /*c790*/  UIADD3 UR40, UR13, 0x100, URZ ;  /* 0x000001000d287890 */ /* 0x000fe4000fffe03f */
[----:B------:R-:W-:Y:S02]  /*c7a0*/  UIADD3 UR41, UR13, 0x80, URZ ;  /* 0x000000800d297890 */ /* 0x000fe4000fffe03f */
[----:B------:R-:W-:Y:S01]  /*c7b0*/  UIADD3.X UR9, URZ, UR23, URZ, UP0, !UPT ;  /* 0x000000173f097290 */ /* 0x000fe200087fe43f */
[----:B------:R-:W-:Y:S01]  /*c7c0*/  UMOV UR10, 0x0 ;  /* 0x00000000000a7882 */ /* 0x000fe20000000000 */
[----:B------:R-:W-:-:S07]  /*c7d0*/  UMOV UR11, 0x10000000 ;  /* 0x10000000000b7882 */ /* 0x000fce0000000000 */
[----:B------:R2:W-:Y:S02]  /*c7e0*/  UTMALDG.3D [UR40], [UR8], desc[UR10] ;  /* 0x00000a28080075b4 */ /* 0x0005e40008011000 */
[----:B--2---:R-:W-:Y:S05]  /*c7f0*/  @!P1 BRA `(.L_x_157) ;  /* 0x0000000000049947 */ /* 0x004fea0003800000 */
[----:B------:R-:W-:Y:S01]  /*c800*/  BPT.TRAP 0x1 ;  /* 0x000000040000795c */ /* 0x000fe20000300000 */
.L_x_157:
[----:B-1----:R-:W1:Y:S02]  /*c810*/  LDC R3, c[0x0][0x800] ;  /* 0x00020000ff037b82 */ /* 0x002e640000000800 */
[----:B-1----:R2:W-:Y:S02]  /*c820*/  SYNCS.ARRIVE.TRANS64.RED.A0TR RZ, [UR13+0x80], R3 ;  /* 0x00008003ffff79a7 */ /* 0x0025e4000830040d */
.L_x_156:
[----:B------:R-:W-:Y:S05]  /*c830*/  BSYNC B0 ;  /* 0x0000000000007941 */ /* 0x000fea0003800000 */
.L_x_155:
[----:B------:R-:W-:Y:S05]  /*c840*/  @!P1 BRA `(.L_x_158) ;  /* 0x0000000000049947 */ /* 0x000fea0003800000 */
[----:B------:R-:W-:Y:S01]  /*c850*/  BPT.TRAP 0x1 ;  /* 0x000000040000795c */ /* 0x000fe20000300000 */
.L_x_158:
[----:B------:R-:W-:-:S04]  /*c860*/  UIADD3 UR33, UR13, 0x80, URZ ;  /* 0x000000800d217890 */ /* 0x000fc8000fffe03f */
[----:B------:R-:W-:-:S09]  /*c870*/  UPRMT UR16, UR37, 0x654, UR33 ;  /* 0x0000065425107896 */ /* 0x000fd20008000021 */
[----:B------:R-:W-:Y:S01]  /*c880*/  SYNCS.ARRIVE.TRANS64.RED.A1T0 RZ, [UR16], RZ ;  /* 0x000000ffffff79a7 */ /* 0x000fe20008100410 */
[----:B------:R-:W-:Y:S05]  /*c890*/  @!P1 BRA `(.L_x_159) ;  /* 0x0000000000049947 */ /* 0x000fea0003800000 */
[----:B------:R-:W-:Y:S01]  /*c8a0*/  BPT.TRAP 0x1 ;  /* 0x000000040000795c */ /* 0x000fe20000300000 */
.L_x_159:
[----:B------:R-:W3:Y:S02]  /*c8b0*/  SYNCS.PHASECHK.TRANS64.TRYWAIT P2, [UR13+0xa8], R2 ;  /* 0x0000a802ff0075a7 */ /* 0x000ee4000804014d */
[----:B---3--:R-:W-:Y:S05]  /*c8c0*/  @!P2 BRA `(.L_x_160) ;  /* 0x000000280060a947 */ /* 0x008fea0003800000 */
.L_x_249:
[----:B------:R-:W-:Y:S04]  /*c8d0*/  BSSY B0, `(.L_x_161) ;  /* 0x0000010000007945 */ /* 0x000fe80003800000 */
[----:B------:R-:W-:Y:S05]  /*c8e0*/  @!P0 BRA `(.L_x_162) ;  /* 0x0000000000388947 */ /* 0x000fea0003800000 */
[----:B------:R-:W-:Y:S01]  /*c8f0*/  UIADD3 UR18, UP0, UR22, 0x3f0, URZ ;  /* 0x000003f016127890 */ /* 0x000fe2000ff1e03f */
[----:B------:R-:W-:Y:S01]  /*c900*/  R2UR UR12, R4 ;  /* 0x00000000040c72ca */ /* 0x000fe200000e0000 */
[----:B------:R-:W-:Y:S02]  /*c910*/  UIADD3 UR10, UR42, 0x20, URZ ;  /* 0x000000202a0a7890 */ /* 0x000fe4000fffe03f */
[----:B------:R-:W-:Y:S02]  /*c920*/  UIADD3 UR8, UR13, 0x1100, URZ ;  /* 0x000011000d087890 */ /* 0x000fe4000fffe03f */
[----:B------:R-:W-:Y:S02]  /*c930*/  UIADD3 UR9, UR13, 0x88, URZ ;  /* 0x000000880d097890 */ /* 0x000fe4000fffe03f */
[----:B------:R-:W-:Y:S01]  /*c940*/  UIADD3.X UR19, URZ, UR23, URZ, UP0, !UPT ;  /* 0x000000173f137290 */ /* 0x000fe200087fe43f */
[----:B------:R-:W-:Y:S01]  /*c950*/  UMOV UR24, 0x0 ;  /* 0x0000000000187882 */ /* 0x000fe20000000000 */
[----:B------:R-:W-:Y:S01]  /*c960*/  UMOV UR25, 0x10000000 ;  /* 0x1000000000197882 */ /* 0x000fe20000000000 */
[----:B------:R-:W-:-:S06]  /*c970*/  UMOV UR11, UR43 ;  /* 0x0000002b000b7c82 */ /* 0x000fcc0008000000 */
[----:B------:R3:W-:Y:S02]  /*c980*/  UTMALDG.3D [UR8], [UR18], desc[UR24] ;  /* 0x00001808120075b4 */ /* 0x0007e40008011000 */
[----:B---3--:R-:W-:Y:S05]  /*c990*/  @!P1 BRA `(.L_x_163) ;  /* 0x0000000000049947 */ /* 0x008fea0003800000 */
[----:B------:R-:W-:Y:S01]  /*c9a0*/  BPT.TRAP 0x1 ;  /* 0x000000040000795c */ /* 0x000fe20000300000 */
.L_x_163:
[----:B-12---:R-:W1:Y:S02]  /*c9b0*/  LDC R3, c[0x0][0x800] ;  /* 0x00020000ff037b82 */ /* 0x006e640000000800 */
[----:B-1----:R3:W-:Y:S02]  /*c9c0*/  SYNCS.ARRIVE.TRANS64.RED.A0TR RZ, [UR13+0x88], R3 ;  /* 0x00008803ffff79a7 */ /* 0x0027e4000830040d */
.L_x_162:
[----:B------:R-:W-:Y:S05]  /*c9d0*/  BSYNC B0 ;  /* 0x0000000000007941 */ /* 0x000fea0003800000 */
.L_x_161:
[----:B------:R-:W-:Y:S05]  /*c9e0*/  @!P1 BRA `(.L_x_164) ;  /* 0x0000000000049947 */ /* 0x000fea0003800000 */
[----:B------:R-:W-:Y:S01]  /*c9f0*/  BPT.TRAP 0x1 ;  /* 0x000000040000795c */ /* 0x000fe20000300000 */
.L_x_164:
[----:B------:R-:W-:-:S04]  /*ca00*/  UIADD3 UR25, UR13, 0x88, URZ ;  /* 0x000000880d197890 */ /* 0x000fc8000fffe03f */
[----:B------:R-:W-:-:S09]  /*ca10*/  UPRMT UR18, UR37, 0x654, UR25 ;  /* 0x0000065425127896 */ /* 0x000fd20008000019 */
[----:B------:R-:W-:Y:S01]  /*ca20*/  SYNCS.ARRIVE.TRANS64.RED.A1T0 RZ, [UR18], RZ ;  /* 0x000000ffffff79a7 */ /* 0x000fe20008100412 */
[----:B------:R-:W-:Y:S05]  /*ca30*/  @!P1 BRA `(.L_x_165) ;  /* 0x0000000000049947 */ /* 0x000fea0003800000 */
[----:B------:R-:W-:Y:S01]  /*ca40*/  BPT.TRAP 0x1 ;  /* 0x000000040000795c */ /* 0x000fe20000300000 */
.L_x_165:
[----:B------:R-:W4:Y:S02]  /*ca50*/  SYNCS.PHASECHK.TRANS64.TRYWAIT P2, [UR13+0xb0], R2 ;  /* 0x0000b002ff0075a7 */ /* 0x000f24000804014d */
[----:B----4-:R-:W-:Y:S05]  /*ca60*/  @!P2 BRA `(.L_x_166) ;  /* 0x000000280010a947 */ /* 0x010fea0003800000 */
.L_x_250:
        /* <DEDUP_REMOVED lines=12> */
[----:B----4-:R-:W-:Y:S05]  /*cb30*/  @!P1 BRA `(.L_x_169) ;  /* 0x0000000000049947 */ /* 0x010fea0003800000 */
[----:B------:R-:W-:Y:S01]  /*cb40*/  BPT.TRAP 0x1 ;  /* 0x000000040000795c */ /* 0x000fe20000300000 */
.L_x_169:
[----:B-123--:R-:W1:Y:S02]  /*cb50*/  LDC R3, c[0x0][0x800] ;  /* 0x00020000ff037b82 */ /* 0x00ee640000000800 */
[----:B-1----:R4:W-:Y:S02]  /*cb60*/  SYNCS.ARRIVE.TRANS64.RED.A0TR RZ, [UR13+0x90], R3 ;  /* 0x00009003ffff79a7 */ /* 0x0029e4000830040d */
.L_x_168:
[----:B------:R-:W-:Y:S05]  /*cb70*/  BSYNC B0 ;  /* 0x0000000000007941 */ /* 0x000fea0003800000 */
.L_x_167:
[----:B------:R-:W-:Y:S05]  /*cb80*/  @!P1 BRA `(.L_x_170) ;  /* 0x0000000000049947 */ /* 0x000fea0003800000 */
[----:B------:R-:W-:Y:S01]  /*cb90*/  BPT.TRAP 0x1 ;  /* 0x000000040000795c */ /* 0x000fe20000300000 */
.L_x_170:
[----:B------:R-:W-:-:S04]  /*cba0*/  UIADD3 UR17, UR13, 0x90, URZ ;  /* 0x000000900d117890 */ /* 0x000fc8000fffe03f */
[----:B------:R-:W-:-:S09]  /*cbb0*/  UPRMT UR29, UR37, 0x654, UR17 ;  /* 0x00000654251d7896 */ /* 0x000fd20008000011 */
[----:B------:R-:W-:Y:S01]  /*cbc0*/  SYNCS.ARRIVE.TRANS64.RED.A1T0 RZ, [UR29], RZ ;  /* 0x000000ffffff79a7 */ /* 0x000fe2000810041d */
[----:B------:R-:W-:Y:S05]  /*cbd0*/  @!P1 BRA `(.L_x_171) ;  /* 0x0000000000049947 */ /* 0x000fea0003800000 */
[----:B------:R-:W-:Y:S01]  /*cbe0*/  BPT.TRAP 0x1 ;  /* 0x000000040000795c */ /* 0x000fe20000300000 */
.L_x_171:
[----:B------:R-:W5:Y:S02]  /*cbf0*/  SYNCS.PHASECHK.TRANS64.TRYWAIT P2, [UR13+0xb8], R2 ;  /* 0x0000b802ff0075a7 */ /* 0x000f64000804014d */
[----:B-----5:R-:W-:Y:S05]  /*cc00*/  @!P2 BRA `(.L_x_172) ;  /* 0x0000002400c0a947 */ /* 0x020fea0003800000 */
.L_x_251:
        /* <DEDUP_REMOVED lines=12> */
[----:B-1----:R-:W-:Y:S05]  /*ccd0*/  @!P1 BRA `(.L_x_175) ;  /* 0x0000000000049947 */ /* 0x002fea0003800000 */
[----:B------:R-:W-:Y:S01]  /*cce0*/  BPT.TRAP 0x1 ;  /* 0x000000040000795c */ /* 0x000fe20000300000 */
.L_x_175:
[----:B------:R-:W1:Y:S02]  /*ccf0*/  LDC R2, c[0x0][0x800] ;  /* 0x00020000ff027b82 */ /* 0x000e640000000800 */
[----:B-1----:R1:W-:Y:S02]  /*cd00*/  SYNCS.ARRIVE.TRANS64.RED.A0TR RZ, [UR13+0x98], R2 ;  /* 0x00009802ffff79a7 */ /* 0x0023e4000830040d */
.L_x_174:
[----:B------:R-:W-:Y:S05]  /*cd10*/  BSYNC B0 ;  /* 0x0000000000007941 */ /* 0x000fea0003800000 */
.L_x_173:
[----:B------:R-:W-:Y:S05]  /*cd20*/  @!P1 BRA `(.L_x_176) ;  /* 0x0000000000049947 */ /* 0x000fea0003800000 */
[----:B------:R-:W-:Y:S01]  /*cd30*/  BPT.TRAP 0x1 ;  /* 0x000000040000795c */ /* 0x000fe20000300000 */
.L_x_176:
[----:B------:R-:W-:-:S04]  /*cd40*/  UIADD3 UR9, UR13, 0x98, URZ ;  /* 0x000000980d097890 */ /* 0x000fc8000fffe03f */
[----:B------:R-:W-:-:S09]  /*cd50*/  UPRMT UR30, UR37, 0x654, UR9 ;  /* 0x00000654251e7896 */ /* 0x000fd20008000009 */
[----:B------:R-:W-:Y:S01]  /*cd60*/  SYNCS.ARRIVE.TRANS64.RED.A1T0 RZ, [UR30], RZ ;  /* 0x000000ffffff79a7 */ /* 0x000fe2000810041e */
[----:B------:R-:W-:Y:S05]  /*cd70*/  @!P1 BRA `(.L_x_177) ;  /* 0x0000000000049947 */ /* 0x000fea0003800000 */
[----:B------:R-:W-:Y:S01]  /*cd80*/  BPT.TRAP 0x1 ;  /* 0x000000040000795c */ /* 0x000fe20000300000 */
.L_x_177:
[----:B-1----:R-:W-:-:S04]  /*cd90*/  SHF.L.U32 R2, RZ, 0x1f, RZ ;  /* 0x0000001fff027819 */ /* 0x002fc800000006ff */
[----:B------:R-:W1:Y:S02]  /*cda0*/  SYNCS.PHASECHK.TRANS64.TRYWAIT P2, [UR13+0xa0], R2 ;  /* 0x0000a002ff0075a7 */ /* 0x000e64000804014d */
[----:B-1----:R-:W-:Y:S05]  /*cdb0*/  @!P2 BRA `(.L_x_178) ;  /* 0x00000024006ca947 */ /* 0x002fea0003800000 */
.L_x_252:
        /* <DEDUP_REMOVED lines=13> */
.L_x_181:
[----:B--234-:R-:W1:Y:S02]  /*ce90*/  LDC R3, c[0x0][0x800] ;  /* 0x00020000ff037b82 */ /* 0x01ce640000000800 */
[----:B-1----:R1:W-:Y:S02]  /*cea0*/  SYNCS.ARRIVE.TRANS64.RED.A0TR RZ, [UR13+0x80], R3 ;  /* 0x00008003ffff79a7 */ /* 0x0023e4000830040d */
.L_x_180:
[----:B------:R-:W-:Y:S05]  /*ceb0*/  BSYNC B0 ;  /* 0x0000000000007941 */ /* 0x000fea0003800000 */
.L_x_179:
[----:B------:R-:W-:Y:S05]  /*cec0*/  @!P1 BRA `(.L_x_182) ;  /* 0x0000000000049947 */ /* 0x000fea0003800000 */
[----:B------:R-:W-:Y:S01]  /*ced0*/  BPT.TRAP 0x1 ;  /* 0x000000040000795c */ /* 0x000fe20000300000 */
.L_x_182:
[----:B------:R-:W-:Y:S01]  /*cee0*/  SYNCS.ARRIVE.TRANS64.RED.A1T0 RZ, [UR16], RZ ;  /* 0x000000ffffff79a7 */ /* 0x000fe20008100410 */
[----:B------:R-:W-:Y:S05]  /*cef0*/  @!P1 BRA `(.L_x_183) ;  /* 0x0000000000049947 */ /* 0x000fea0003800000 */
[----:B------:R-:W-:Y:S01]  /*cf00*/  BPT.TRAP 0x1 ;  /* 0x000000040000795c */ /* 0x000fe20000300000 */
.L_x_183:
[----:B------:R-:W5:Y:S02]  /*cf10*/  SYNCS.PHASECHK.TRANS64.TRYWAIT P2, [UR13+0xa8], R2 ;  /* 0x0000a802ff0075a7 */ /* 0x000f64000804014d */
[----:B-----5:R-:W-:Y:S05]  /*cf20*/  @!P2 BRA `(.L_x_184) ;  /* 0x000000240028a947 */ /* 0x020fea0003800000 */
.L_x_253:
        /* <DEDUP_REMOVED lines=13> */
.L_x_187:
[----:B--234-:R-:W1:Y:S02]  /*d000*/  LDC R3, c[0x0][0x800] ;  /* 0x00020000ff037b82 */ /* 0x01ce640000000800 */
[----:B-1----:R1:W-:Y:S02]  /*d010*/  SYNCS.ARRIVE.TRANS64.RED.A0TR RZ, [UR13+0x88], R3 ;  /* 0x00008803ffff79a7 */ /* 0x0023e4000830040d */
.L_x_186:
[----:B------:R-:W-:Y:S05]  /*d020*/  BSYNC B0 ;  /* 0x0000000000007941 */ /* 0x000fea0003800000 */
.L_x_185:
[----:B------:R-:W-:Y:S05]  /*d030*/  @!P1 BRA `(.L_x_188) ;  /* 0x0000000000049947 */ /* 0x000fea0003800000 */
[----:B------:R-:W-:Y:S01]  /*d040*/  BPT.TRAP 0x1 ;  /* 0x000000040000795c */ /* 0x000fe20000300000 */
.L_x_188:
[----:B------:R-:W-:Y:S01]  /*d050*/  SYNCS.ARRIVE.TRANS64.RED.A1T0 RZ, [UR18], RZ ;  /* 0x000000ffffff79a7 */ /* 0x000fe20008100412 */
[----:B------:R-:W-:Y:S05]  /*d060*/  @!P1 BRA `(.L_x_189) ;  /* 0x0000000000049947 */ /* 0x000fea0003800000 */
[----:B------:R-:W-:Y:S01]  /*d070*/  BPT.TRAP 0x1 ;  /* 0x000000040000795c */ /* 0x000fe20000300000 */
.L_x_189:
[----:B------:R-:W5:Y:S02]  /*d080*/  SYNCS.PHASECHK.TRANS64.TRYWAIT P2, [UR13+0xb0], R2 ;  /* 0x0000b002ff0075a7 */ /* 0x000f64000804014d */
[----:B-----5:R-:W-:Y:S05]  /*d090*/  @!P2 BRA `(.L_x_190) ;  /* 0x0000002000e4a947 */ /* 0x020fea0003800000 */
.L_x_254:
        /* <DEDUP_REMOVED lines=13> */
.L_x_193:
[----:B--234-:R-:W1:Y:S02]  /*d170*/  LDC R3, c[0x0][0x800] ;  /* 0x00020000ff037b82 */ /* 0x01ce640000000800 */
[----:B-1----:R1:W-:Y:S02]  /*d180*/  SYNCS.ARRIVE.TRANS64.RED.A0TR RZ, [UR13+0x90], R3 ;  /* 0x00009003ffff79a7 */ /* 0x0023e4000830040d */
.L_x_192:
[----:B------:R-:W-:Y:S05]  /*d190*/  BSYNC B0 ;  /* 0x0000000000007941 */ /* 0x000fea0003800000 */
.L_x_191:
[----:B------:R-:W-:Y:S05]  /*d1a0*/  @!P1 BRA `(.L_x_194) ;  /* 0x0000000000049947 */ /* 0x000fea0003800000 */
[----:B------:R-:W-:Y:S01]  /*d1b0*/  BPT.TRAP 0x1 ;  /* 0x000000040000795c */ /* 0x000fe20000300000 */
.L_x_194:
[----:B------:R-:W-:Y:S01]  /*d1c0*/  SYNCS.ARRIVE.TRANS64.RED.A1T0 RZ, [UR29], RZ ;  /* 0x000000ffffff79a7 */ /* 0x000fe2000810041d */
[----:B------:R-:W-:Y:S05]  /*d1d0*/  @!P1 BRA `(.L_x_195) ;  /* 0x0000000000049947 */ /* 0x000fea0003800000 */
[----:B------:R-:W-:Y:S01]  /*d1e0*/  BPT.TRAP 0x1 ;  /* 0x000000040000795c */ /* 0x000fe20000300000 */
.L_x_195:
[----:B------:R-:W5:Y:S02]  /*d1f0*/  SYNCS.PHASECHK.TRANS64.TRYWAIT P2, [UR13+0xb8], R2 ;  /* 0x0000b802ff0075a7 */ /* 0x000f64000804014d */
[----:B-----5:R-:W-:Y:S05]  /*d200*/  @!P2 BRA `(.L_x_196) ;  /* 0x0000002000a0a947 */ /* 0x020fea0003800000 */
.L_x_255:
        /* <DEDUP_REMOVED lines=13> */
.L_x_199:
[----:B------:R-:W1:Y:S02]  /*d2e0*/  LDC R2, c[0x0][0x800] ;  /* 0x00020000ff027b82 */ /* 0x000e640000000800 */
[----:B-1----:R1:W-:Y:S02]  /*d2f0*/  SYNCS.ARRIVE.TRANS64.RED.A0TR RZ, [UR13+0x98], R2 ;  /* 0x00009802ffff79a7 */ /* 0x0023e4000830040d */
.L_x_198:
[----:B------:R-:W-:Y:S05]  /*d300*/  BSYNC B0 ;  /* 0x0000000000007941 */ /* 0x000fea0003800000 */
.L_x_197:
[----:B------:R-:W-:Y:S05]  /*d310*/  @!P1 BRA `(.L_x_200) ;  /* 0x0000000000049947 */ /* 0x000fea0003800000 */
[----:B------:R-:W-:Y:S01]  /*d320*/  BPT.TRAP 0x1 ;  /* 0x000000040000795c */ /* 0x000fe20000300000 */
.L_x_200:
[----:B------:R-:W5:Y:S01]  /*d330*/  LDL.LU R19, [R1+0xc4] ;  /* 0x0000c40001137983 */ /* 0x000f620000300800 */
[----:B------:R-:W-:Y:S03]  /*d340*/  SYNCS.ARRIVE.TRANS64.RED.A1T0 RZ, [UR30], RZ ;  /* 0x000000ffffff79a7 */ /* 0x000fe6000810041e */
[----:B------:R-:W2:Y:S01]  /*d350*/  LDL.LU R18, [R1+0xc0] ;  /* 0x0000c00001127983 */ /* 0x000ea20000300800 */
[----:B-1----:R-:W-:Y:S01]  /*d360*/  PRMT R2, RZ, 0x7610, R2 ;  /* 0x00007610ff027816 */ /* 0x002fe20000000002 */
[----:B------:R-:W-:Y:S01]  /*d370*/  IMAD.MOV.U32 R6, RZ, RZ, -0x1 ;  /* 0xffffffffff067424 */ /* 0x000fe200078e00ff */
[----:B------:R-:W-:Y:S02]  /*d380*/  MOV R5, 0xffffffff ;  /* 0xffffffff00057802 */ /* 0x000fe40000000f00 */
[----:B------:R-:W-:Y:S02]  /*d390*/  MOV R4, 0xffffffff ;  /* 0xffffffff00047802 */ /* 0x000fe40000000f00 */
[----:B--2---:R-:W-:-:S04]  /*d3a0*/  IADD3 R18, P0, R18, UR52, RZ ;  /* 0x0000003412127c10 */ /* 0x004fc8000ff1e0ff */
[----:B-----5:R-:W-:Y:S01]  /*d3b0*/  IADD3.X R19, R19, UR38, RZ, P0, !PT ;  /* 0x0000002613137c10 */ /* 0x020fe200087fe4ff */
[----:B------:R1:W-:Y:S01]  /*d3c0*/  STL [R1+0xc0], R18 ;  /* 0x0000c01201007387 */ /* 0x0003e20000100800 */
[----:B------:R-:W-:-:S03]  /*d3d0*/  ISETP.GE.U32.AND P0, PT, R18, UR6, PT ;  /* 0x0000000612007c0c */ /* 0x000fc6000bf06070 */
[----:B------:R1:W-:Y:S01]  /*d3e0*/  STL [R1+0xc4], R19 ;  /* 0x0000c41301007387 */ /* 0x0003e20000100800 */
[----:B------:R-:W-:-:S13]  /*d3f0*/  ISETP.GE.U32.AND.EX P0, PT, R19, UR7, PT, P0 ;  /* 0x0000000713007c0c */ /* 0x000fda000bf06100 */
[----:B-1----:R-:W-:Y:S05]  /*d400*/  @P0 BRA `(.L_x_201) ;  /* 0x00000004005c0947 */ /* 0x002fea0003800000 */
[----:B------:R-:W1:Y:S01]  /*d410*/  LDC.64 R14, c[0x0][0x8d0] ;  /* 0x00023400ff0e7b82 */ /* 0x000e620000000a00 */
[----:B------:R-:W-:Y:S01]  /*d420*/  IMAD.MOV.U32 R2, RZ, RZ, R18 ;  /* 0x000000ffff027224 */ /* 0x000fe200078e0012 */
[----:B---34-:R-:W-:-:S06]  /*d430*/  MOV R3, R19 ;  /* 0x0000001300037202 */ /* 0x018fcc0000000f00 */
        /* <DEDUP_REMOVED lines=15> */
.L_x_202:
[-CC-:B------:R-:W-:Y:S01]  /*d530*/  SHF.R.U64 R14, R2, R16.reuse, R3.reuse ;  /* 0x00000010020e7219 */ /* 0x180fe20000001203 */
[----:B------:R-:W1:Y:S01]  /*d540*/  LDC.64 R6, c[0x0][0x8e8] ;  /* 0x00023a00ff067b82 */ /* 0x000e620000000a00 */
[----:B------:R-:W-:Y:S01]  /*d550*/  SHF.R.U32.HI R2, RZ, R16, R3 ;  /* 0x00000010ff027219 */ /* 0x000fe20000011603 */
[----:B------:R-:W2:Y:S01]  /*d560*/  S2R R15, SR_CTAID.X ;  /* 0x00000000000f7919 */ /* 0x000ea20000002500 */
[----:B------:R-:W-:Y:S01]  /*d570*/  IADD3 R17, P0, RZ, -R14, RZ ;  /* 0x8000000eff117210 */ /* 0x000fe20007f1e0ff */
[----:B------:R-:W-:-:S03]  /*d580*/  ULDC UR8, c[0x0][0x150] ;  /* 0x0000540000087ab9 */ /* 0x000fc60000000800 */
[----:B------:R-:W-:Y:S01]  /*d590*/  IADD3.X R3, RZ, ~R2, RZ, P0, !PT ;  /* 0x80000002ff037210 */ /* 0x000fe200007fe4ff */
[----:B------:R-:W3:Y:S04]  /*d5a0*/  LDC R4, c[0x0][0x8c0] ;  /* 0x00023000ff047b82 */ /* 0x000ee80000000800 */
[----:B------:R-:W-:Y:S01]  /*d5b0*/  IMAD R2, R3, R12, RZ ;  /* 0x0000000c03027224 */ /* 0x000fe200078e02ff */
[----:B------:R-:W-:-:S03]  /*d5c0*/  MOV R3, R19 ;  /* 0x0000001300037202 */ /* 0x000fc60000000f00 */
[----:B------:R-:W4:Y:S01]  /*d5d0*/  LDC R21, c[0x0][0x8b0] ;  /* 0x00022c00ff157b82 */ /* 0x000f220000000800 */
[C---:B------:R-:W-:Y:S02]  /*d5e0*/  IMAD R5, R17.reuse, R13, R2 ;  /* 0x0000000d11057224 */ /* 0x040fe400078e0202 */
[----:B------:R-:W-:Y:S01]  /*d5f0*/  IMAD.MOV.U32 R2, RZ, RZ, R18 ;  /* 0x000000ffff027224 */ /* 0x000fe200078e0012 */
[----:B------:R-:W2:Y:S03]  /*d600*/  S2R R13, SR_CTAID.Y ;  /* 0x00000000000d7919 */ /* 0x000ea60000002600 */
[----:B------:R-:W-:Y:S01]  /*d610*/  IMAD.WIDE.U32 R2, R17, R12, R2 ;  /* 0x0000000c11027225 */ /* 0x000fe200078e0002 */
[----:B------:R-:W5:Y:S01]  /*d620*/  LDC R23, c[0x0][0x900] ;  /* 0x00024000ff177b82 */ /* 0x000f620000000800 */
[----:B-1----:R-:W-:-:S03]  /*d630*/  ISETP.NE.U32.AND P0, PT, R6, RZ, PT ;  /* 0x000000ff0600720c */ /* 0x002fc60003f05070 */
[----:B------:R-:W-:Y:S02]  /*d640*/  IADD3 R3, R3, R5, RZ ;  /* 0x0000000503037210 */ /* 0x000fe40007ffe0ff */
[----:B------:R-:W-:Y:S02]  /*d650*/  ISETP.NE.AND.EX P0, PT, R7, RZ, PT, P0 ;  /* 0x000000ff0700720c */ /* 0x000fe40003f05300 */
[-CC-:B---3--:R-:W-:Y:S02]  /*d660*/  SHF.R.U64 R17, R2, R4.reuse, R3.reuse ;  /* 0x0000000402117219 */ /* 0x188fe40000001203 */
[----:B------:R-:W-:Y:S02]  /*d670*/  SHF.R.U32.HI R2, RZ, R4, R3 ;  /* 0x00000004ff027219 */ /* 0x000fe40000011603 */
[----:B--2---:R-:W-:Y:S02]  /*d680*/  I2FP.F32.U32 R3, R15 ;  /* 0x0000000f00037245 */ /* 0x004fe40000201000 */
[----:B----4-:R-:W-:-:S03]  /*d690*/  SHF.R.U64 R19, R17, R21, R2 ;  /* 0x0000001511137219 */ /* 0x010fc60000001202 */
[----:B------:R-:W-:Y:S01]  /*d6a0*/  FMUL R16, R3, UR8 ;  /* 0x0000000803107c20 */ /* 0x000fe20008400000 */
[----:B------:R-:W-:-:S04]  /*d6b0*/  SHF.R.U32.HI R2, RZ, R21, R2 ;  /* 0x00000015ff027219 */ /* 0x000fc80000011602 */
[-CC-:B-----5:R-:W-:Y:S02]  /*d6c0*/  SHF.R.U64 R12, R19, R23.reuse, R2.reuse ;  /* 0x00000017130c7219 */ /* 0x1a0fe40000001202 */
[----:B------:R-:W-:-:S03]  /*d6d0*/  SHF.R.U32.HI R21, RZ, R23, R2 ;  /* 0x00000017ff157219 */ /* 0x000fc60000011602 */
[----:B------:R-:W-:Y:S01]  /*d6e0*/  IMAD.MOV.U32 R2, RZ, RZ, R12 ;  /* 0x000000ffff027224 */ /* 0x000fe200078e000c */
[----:B------:R-:W-:Y:S01]  /*d6f0*/  MOV R3, R21 ;  /* 0x0000001500037202 */ /* 0x000fe20000000f00 */
[----:B------:R-:W-:Y:S06]  /*d700*/  @!P0 BRA `(.L_x_203) ;  /* 0x0000000000288947 */ /* 0x000fec0003800000 */
[----:B------:R-:W1:Y:S02]  /*d710*/  LDC R3, c[0x0][0x8f4] ;  /* 0x00023d00ff037b82 */ /* 0x000e640000000800 */
[----:B-1----:R-:W-:-:S04]  /*d720*/  IADD3 R3, P0, R12, R3, RZ ;  /* 0x000000030c037210 */ /* 0x002fc80007f1e0ff */
[----:B------:R-:W-:-:S05]  /*d730*/  IADD3.X R21, RZ, R21, RZ, P0, !PT ;  /* 0x00000015ff157210 */ /* 0x000fca00007fe4ff */
[----:B------:R-:W-:-:S04]  /*d740*/  IMAD.WIDE.U32 R4, R21, R6, RZ ;  /* 0x0000000615047225 */ /* 0x000fc800078e00ff */
[----:B------:R-:W-:-:S04]  /*d750*/  IMAD.WIDE.U32 R4, P0, R3, R7, R4 ;  /* 0x0000000703047225 */ /* 0x000fc80007800004 */
[----:B------:R-:W-:Y:S01]  /*d760*/  IMAD.WIDE.U32 R2, R3, R6, RZ ;  /* 0x0000000603027225 */ /* 0x000fe200078e00ff */
[----:B------:R-:W-:-:S04]  /*d770*/  MOV R2, R5 ;  /* 0x0000000500027202 */ /* 0x000fc80000000f00 */
[----:B------:R-:W-:Y:S01]  /*d780*/  IADD3 RZ, P1, R3, R4, RZ ;  /* 0x0000000403ff7210 */ /* 0x000fe20007f3e0ff */
[----:B------:R-:W-:-:S04]  /*d790*/  IMAD.X R3, RZ, RZ, RZ, P0 ;  /* 0x000000ffff037224 */ /* 0x000fc800000e06ff */
[----:B------:R-:W-:-:S08]  /*d7a0*/  IMAD.WIDE.U32.X R2, R21, R7, R2, P1 ;  /* 0x0000000715027225 */ /* 0x000fd000008e0402 */
.L_x_203:
[----:B------:R-:W1:Y:S01]  /*d7b0*/  LDC R23, c[0x0][0x904] ;  /* 0x00024100ff177b82 */ /* 0x000e620000000800 */
[----:B------:R-:W-:Y:S01]  /*d7c0*/  I2FP.F32.U32 R5, R13 ;  /* 0x0000000d00057245 */ /* 0x000fe20000201000 */
[----:B------:R-:W-:Y:S01]  /*d7d0*/  ULDC UR8, c[0x0][0x154] ;  /* 0x0000550000087ab9 */ /* 0x000fe20000000800 */
[----:B------:R-:W2:Y:S03]  /*d7e0*/  F2I.U32.TRUNC.NTZ R16, R16 ;  /* 0x0000001000107305 */ /* 0x000ea6000020f000 */
[----:B------:R-:W-:Y:S02]  /*d7f0*/  FMUL R6, R5, UR8 ;  /* 0x0000000805067c20 */ /* 0x000fe40008400000 */
[----:B------:R-:W3:Y:S04]  /*d800*/  LDC R7, c[0x0][0x8f0] ;  /* 0x00023c00ff077b82 */ /* 0x000ee80000000800 */
[----:B------:R-:W4:Y:S04]  /*d810*/  F2I.U32.TRUNC.NTZ R6, R6 ;  /* 0x0000000600067305 */ /* 0x000f28000020f000 */
[----:B------:R-:W5:Y:S01]  /*d820*/  LDC R4, c[0x0][0x144] ;  /* 0x00005100ff047b82 */ /* 0x000f620000000800 */
[----:B--2---:R-:W-:-:S07]  /*d830*/  IADD3 R5, -R16, RZ, RZ ;  /* 0x000000ff10057210 */ /* 0x004fce0007ffe1ff */
[----:B------:R-:W2:Y:S01]  /*d840*/  LDC R18, c[0x0][0x148] ;  /* 0x00005200ff127b82 */ /* 0x000ea20000000800 */
[----:B-1----:R-:W-:-:S07]  /*d850*/  ISETP.NE.AND P0, PT, R23, 0x1, PT ;  /* 0x000000011700780c */ /* 0x002fce0003f05270 */
[----:B------:R-:W1:Y:S01]  /*d860*/  LDC R20, c[0x0][0x8e0] ;  /* 0x00023800ff147b82 */ /* 0x000e620000000800 */
[----:B---3--:R-:W-:Y:S02]  /*d870*/  SHF.R.U64 R3, R2, R7, R3 ;  /* 0x0000000702037219 */ /* 0x008fe40000001203 */
[----:B------:R-:W-:-:S05]  /*d880*/  LOP3.LUT R2, R19, R0, RZ, 0xc0, !PT ;  /* 0x0000000013027212 */ /* 0x000fca00078ec0ff */
[----:B------:R-:W3:Y:S01]  /*d890*/  LDC R21, c[0x0][0x8b8] ;  /* 0x00022e00ff157b82 */ /* 0x000ee20000000800 */
[----:B-----5:R-:W-:Y:S01]  /*d8a0*/  IMAD R15, R4, R5, R15 ;  /* 0x00000005040f7224 */ /* 0x020fe200078e020f */
[----:B------:R-:W-:Y:S01]  /*d8b0*/  IADD3 R5, -R3, RZ, RZ ;  /* 0x000000ff03057210 */ /* 0x000fe20007ffe1ff */
[----:B----4-:R-:W-:Y:S02]  /*d8c0*/  IMAD.MOV R4, RZ, RZ, -R6 ;  /* 0x000000ffff047224 */ /* 0x010fe400078e0a06 */
[----:B------:R-:W-:Y:S01]  /*d8d0*/  IMAD R2, R9, R3, R2 ;  /* 0x0000000309027224 */ /* 0x000fe200078e0202 */
[----:B------:R-:W-:Y:S02]  /*d8e0*/  LOP3.LUT R3, R17, R8, RZ, 0xc0, !PT ;  /* 0x0000000811037212 */ /* 0x000fe400078ec0ff */
[----:B------:R-:W4:Y:S01]  /*d8f0*/  LDC R22, c[0x0][0x8a8] ;  /* 0x00022a00ff167b82 */ /* 0x000f220000000800 */
[----:B--2---:R-:W-:Y:S02]  /*d900*/  @P0 IMAD R15, R18, R4, R13 ;  /* 0x00000004120f0224 */ /* 0x004fe400078e020d */
[----:B------:R-:W-:-:S02]  /*d910*/  IMAD.MOV.U32 R4, RZ, RZ, R14 ;  /* 0x000000ffff047224 */ /* 0x000fc400078e000e */
[----:B-1----:R-:W-:Y:S02]  /*d920*/  IMAD R12, R5, R20, R12 ;  /* 0x00000014050c7224 */ /* 0x002fe400078e020c */
[----:B---3--:R-:W-:Y:S01]  /*d930*/  IMAD R6, R2, R21, R15 ;  /* 0x0000001502067224 */ /* 0x008fe200078e020f */
[----:B------:R-:W-:Y:S01]  /*d940*/  MOV R2, 0x1 ;  /* 0x0000000100027802 */ /* 0x000fe20000000f00 */
[----:B----4-:R-:W-:-:S05]  /*d950*/  IMAD R3, R12, R22, R3 ;  /* 0x000000160c037224 */ /* 0x010fca00078e0203 */
[----:B------:R-:W-:Y:S02]  /*d960*/  SEL R5, R3, R6, !P0 ;  /* 0x0000000603057207 */ /* 0x000fe40004000000 */
[----:B------:R-:W-:-:S07]  /*d970*/  SEL R6, R6, R3, !P0 ;  /* 0x0000000306067207 */ /* 0x000fce0004000000 */
.L_x_201:
[----:B------:R-:W-:-:S13]  /*d980*/  LOP3.LUT P0, RZ, R2, 0xff, RZ, 0xc0, !PT ;  /* 0x000000ff02ff7812 */ /* 0x000fda000780c0ff */
[----:B------:R-:W-:Y:S05]  /*d990*/  @P0 BRA `(.L_x_204) ;  /* 0xffffffe800cc0947 */ /* 0x000fea000383ffff */
.L_x_148:
[----:B------:R-:W-:Y:S01]  /*d9a0*/  ELECT P0, URZ, PT ;  /* 0x00000000003f782f */ /* 0x000fe20003800000 */
[----:B------:R-:W-:-:S12]  /*d9b0*/  BSSY B0, `(.L_x_205) ;  /* 0x000001e000007945 */ /* 0x000fd80003800000 */
[----:B------:R-:W-:Y:S05]  /*d9c0*/  @!P0 BRA `(.L_x_206) ;  /* 0x0000000000708947 */ /* 0x000fea0003800000 */
[----:B------:R-:W-:-:S06]  /*d9d0*/  ULOP3.LUT UR4, UR39, 0x2, URZ, 0xfc, !UPT ;  /* 0x0000000227047892 */ /* 0x000fcc000f8efc3f */
[----:B-1----:R-:W-:-:S04]  /*d9e0*/  MOV R0, UR4 ;  /* 0x0000000400007c02 */ /* 0x002fc80008000f00 */
[----:B------:R-:W-:-:S13]  /*d9f0*/  ISETP.NE.AND P1, PT, R0, 0x3, PT ;  /* 0x000000030000780c */ /* 0x000fda0003f25270 */
[----:B------:R-:W-:Y:S05]  /*da00*/  @!P1 BRA `(.L_x_207) ;  /* 0x0000000000049947 */ /* 0x000fea0003800000 */
[----:B------:R-:W-:Y:S01]  /*da10*/  BPT.TRAP 0x1 ;  /* 0x000000040000795c */ /* 0x000fe20000300000 */
.L_x_207:
[----:B------:R-:W-:Y:S01]  /*da20*/  MOV R0, 0x400 ;  /* 0x0000040000007802 */ /* 0x000fe20000000f00 */
[----:B--2---:R-:W-:Y:S01]  /*da30*/  IMAD.MOV.U32 R2, RZ, RZ, 0x1 ;  /* 0x00000001ff027424 */ /* 0x004fe200078e00ff */
[----:B---34-:R-:W-:-:S04]  /*da40*/  MOV R3, UR37 ;  /* 0x0000002500037c02 */ /* 0x018fc80008000f00 */
[----:B------:R-:W-:Y:S02]  /*da50*/  LEA R0, R3, R0, 0x18 ;  /* 0x0000000003007211 */ /* 0x000fe400078ec0ff */
[----:B------:R-:W-:-:S04]  /*da60*/  SHF.L.U32 R3, R2, 0x1f, RZ ;  /* 0x0000001f02037819 */ /* 0x000fc800000006ff */
[----:B------:R-:W1:Y:S02]  /*da70*/  SYNCS.PHASECHK.TRANS64.TRYWAIT P0, [R0+URZ+0xa0], R3 ;  /* 0x0000a003000075a7 */ /* 0x000e64000800017f */
[----:B-1----:R-:W-:Y:S05]  /*da80*/  @!P0 BRA `(.L_x_208) ;  /* 0x0000001800988947 */ /* 0x002fea0003800000 */
.L_x_256:
[----:B------:R-:W-:Y:S05]  /*da90*/  @!P1 BRA `(.L_x_209) ;  /* 0x0000000000049947 */ /* 0x000fea0003800000 */
[----:B------:R-:W-:Y:S01]  /*daa0*/  BPT.TRAP 0x1 ;  /* 0x000000040000795c */ /* 0x000fe20000300000 */
.L_x_209:
[----:B------:R-:W2:Y:S02]  /*dab0*/  SYNCS.PHASECHK.TRANS64.TRYWAIT P0, [R0+URZ+0xa8], R3 ;  /* 0x0000a803000075a7 */ /* 0x000ea4000800017f */
[----:B--2---:R-:W-:Y:S05]  /*dac0*/  @!P0 BRA `(.L_x_210) ;  /* 0x00000018009c8947 */ /* 0x004fea0003800000 */
.L_x_257:
[----:B------:R-:W-:Y:S05]  /*dad0*/  @!P1 BRA `(.L_x_211) ;  /* 0x0000000000049947 */ /* 0x000fea0003800000 */
[----:B------:R-:W-:Y:S01]  /*dae0*/  BPT.TRAP 0x1 ;  /* 0x000000040000795c */ /* 0x000fe20000300000 */
.L_x_211:
[----:B------:R-:W3:Y:S02]  /*daf0*/  SYNCS.PHASECHK.TRANS64.TRYWAIT P0, [R0+URZ+0xb0], R3 ;  /* 0x0000b003000075a7 */ /* 0x000ee4000800017f */
[----:B---3--:R-:W-:Y:S05]  /*db00*/  @!P0 BRA `(.L_x_212) ;  /* 0x0000001800a08947 */ /* 0x008fea0003800000 */
.L_x_258:
[----:B------:R-:W-:Y:S05]  /*db10*/  @!P1 BRA `(.L_x_213) ;  /* 0x0000000000049947 */ /* 0x000fea0003800000 */
[----:B------:R-:W-:Y:S01]  /*db20*/  BPT.TRAP 0x1 ;  /* 0x000000040000795c */ /* 0x000fe20000300000 */
.L_x_213:
[----:B-123--:R-:W-:-:S04]  /*db30*/  MOV R3, 0x1 ;  /* 0x0000000100037802 */ /* 0x00efc80000000f00 */
[----:B------:R-:W-:-:S07]  /*db40*/  SHF.L.U32 R3, R3, 0x1f, RZ ;  /* 0x0000001f03037819 */ /* 0x000fce00000006ff */
.L_x_214:
[----:B-1----:R1:W2:Y:S02]  /*db50*/  SYNCS.PHASECHK.TRANS64.TRYWAIT P0, [R0+URZ+0xb8], R3 ;  /* 0x0000b803000075a7 */ /* 0x0022a4000800017f */
[----:B--2---:R-:W-:Y:S05]  /*db60*/  @!P0 NANOSLEEP.SYNCS 0x989680 ;  /* 0x009896800000895d */ /* 0x004fea0003900000 */
[----:B------:R-:W2:Y:S02]  /*db70*/  @!P0 SYNCS.PHASECHK.TRANS64 P0, [R0+URZ+0xb8], R3 ;  /* 0x0000b803000085a7 */ /* 0x000ea4000800007f */
[----:B--2---:R-:W-:Y:S05]  /*db80*/  @!P0 BRA `(.L_x_214) ;  /* 0xfffffffc00f08947 */ /* 0x004fea000383ffff */
.L_x_206:
[----:B------:R-:W-:Y:S05]  /*db90*/  BSYNC B0 ;  /* 0x0000000000007941 */ /* 0x000fea0003800000 */
.L_x_205:
[----:B------:R-:W-:Y:S05]  /*dba0*/  EXIT ;  /* 0x000000000000794d */ /* 0x000fea0003800000 */
.L_x_143:
[----:B------:R-:W-:Y:S01]  /*dbb0*/  LOP3.LUT P0, RZ, R7, 0xff, RZ, 0xc0, !PT ;  /* 0x000000ff07ff7812 */ /* 0x000fe2000780c0ff */
[----:B------:R-:W-:Y:S01]  /*dbc0*/  IMAD.MOV.U32 R0, RZ, RZ, RZ ;  /* 0x000000ffff007224 */ /* 0x000fe200078e00ff */
[----:B------:R-:W-:-:S11]  /*dbd0*/  MOV R8, 0x1 ;  /* 0x0000000100087802 */ /* 0x000fd60000000f00 */
[----:B------:R-:W-:Y:S05]  /*dbe0*/  @!P0 BRA `(.L_x_215) ;  /* 0x0000000c00448947 */ /* 0x000fea0003800000 */
[----:B------:R-:W1:Y:S01]  /*dbf0*/  S2R R2, SR_TID.X ;  /* 0x0000000000027919 */ /* 0x000e620000002100 */
[----:B------:R-:W-:Y:S01]  /*dc00*/  ULDC UR4, c[0x0][0x28c] ;  /* 0x0000a30000047ab9 */ /* 0x000fe20000000800 */
[----:B------:R-:W-:Y:S01]  /*dc10*/  ULDC UR7, c[0x0][0x8a8] ;  /* 0x00022a0000077ab9 */ /* 0x000fe20000000800 */
[----:B------:R-:W-:Y:S01]  /*dc20*/  UIADD3 UR5, UR4, 0x3f, URZ ;  /* 0x0000003f04057890 */ /* 0x000fe2000fffe03f */
[----:B------:R-:W-:Y:S01]  /*dc30*/  BSSY B0, `(.L_x_215) ;  /* 0x00000cc000007945 */ /* 0x000fe20003800000 */
[----:B------:R-:W-:Y:S01]  /*dc40*/  ULDC UR8, c[0x0][0x900] ;  /* 0x0002400000087ab9 */ /* 0x000fe20000000800 */
[----:B------:R-:W-:Y:S01]  /*dc50*/  UMOV UR9, 0xffffffff ;  /* 0xffffffff00097882 */ /* 0x000fe20000000000 */
[----:B------:R-:W-:Y:S01]  /*dc60*/  USHF.R.S32.HI UR6, URZ, 0x1f, UR5 ;  /* 0x0000001f3f067899 */ /* 0x000fe20008011405 */
[----:B------:R-:W-:Y:S01]  /*dc70*/  MOV R9, 0x1 ;  /* 0x0000000100097802 */ /* 0x000fe20000000f00 */
[----:B------:R-:W-:Y:S01]  /*dc80*/  UIADD3 UR4, UR7, -0x1, URZ ;  /* 0xffffffff07047890 */ /* 0x000fe2000fffe03f */
[----:B------:R-:W-:Y:S01]  /*dc90*/  MOV R8, 0x1 ;  /* 0x0000000100087802 */ /* 0x000fe20000000f00 */
[----:B------:R-:W-:Y:S01]  /*dca0*/  ULEA.HI UR6, UR6, UR5, URZ, 0x6 ;  /* 0x0000000506067291 */ /* 0x000fe2000f8f303f */
[----:B------:R-:W-:Y:S01]  /*dcb0*/  IMAD.MOV.U32 R0, RZ, RZ, RZ ;  /* 0x000000ffff007224 */ /* 0x000fe200078e00ff */
[----:B------:R-:W-:-:S02]  /*dcc0*/  USHF.L.U32 UR7, UR9, UR8, URZ ;  /* 0x0000000809077299 */ /* 0x000fc4000800063f */
[----:B------:R-:W-:Y:S01]  /*dcd0*/  USHF.R.S32.HI UR6, URZ, 0x6, UR6 ;  /* 0x000000063f067899 */ /* 0x000fe20008011406 */
[----:B------:R-:W-:Y:S01]  /*dce0*/  UMOV UR10, 0x1 ;  /* 0x00000001000a7882 */ /* 0x000fe20000000000 */
[----:B------:R-:W-:Y:S02]  /*dcf0*/  ULOP3.LUT UR22, UR45, 0x2, URZ, 0xfc, !UPT ;  /* 0x000000022d167892 */ /* 0x000fe4000f8efc3f */
[----:B------:R-:W-:Y:S02]  /*dd00*/  USHF.L.U32 UR5, UR10, UR8, URZ ;  /* 0x000000080a057299 */ /* 0x000fe4000800063f */
[----:B------:R-:W-:Y:S02]  /*dd10*/  ULOP3.LUT UR7, URZ, UR7, URZ, 0x33, !UPT ;  /* 0x000000073f077292 */ /* 0x000fe4000f8e333f */
[----:B------:R-:W-:Y:S01]  /*dd20*/  UIADD3 UR23, UR6, 0x1, URZ ;  /* 0x0000000106177890 */ /* 0x000fe2000fffe03f */
[----:B------:R-:W-:Y:S01]  /*dd30*/  ULDC.64 UR20, c[0x0][0x198] ;  /* 0x0000660000147ab9 */ /* 0x000fe20000000a00 */
[----:B-1----:R-:W-:-:S02]  /*dd40*/  LOP3.LUT P3, RZ, R2, 0x7f, RZ, 0xc0, !PT ;  /* 0x0000007f02ff7812 */ /* 0x002fc4000786c0ff */
[----:B------:R-:W-:-:S04]  /*dd50*/  LOP3.LUT P0, RZ, R2, 0x1f, RZ, 0xc0, !PT ;  /* 0x0000001f02ff7812 */ /* 0x000fc8000780c0ff */
[----:B------:R-:W-:-:S13]  /*dd60*/  PLOP3.LUT P0, PT, P0, P3, PT, 0x8a, 0x0 ;  /* 0x000000000000781c */ /* 0x000fda0000707172 */
.L_x_227:
[----:B------:R-:W-:-:S03]  /*dd70*/  UMOV UR8, 0xffffffff ;  /* 0xffffffff00087882 */ /* 0x000fc60000000000 */
[----:B------:R-:W-:Y:S05]  /*dd80*/  BRA.DIV UR8, `(.L_x_216) ;  /* 0x0000001a08147947 */ /* 0x000fea000b800000 */
[----:B------:R-:W-:-:S13]  /*dd90*/  ELECT P6, URZ, PT ;  /* 0x00000000003f782f */ /* 0x000fda00038c0000 */
.L_x_261:
[----:B------:R-:W1:Y:S01]  /*dda0*/  LDC R2, c[0x0][0x28c] ;  /* 0x0000a300ff027b82 */ /* 0x000e620000000800 */
[----:B------:R-:W-:Y:S01]  /*ddb0*/  BSSY B1, `(.L_x_217) ;  /* 0x0000038000017945 */ /* 0x000fe20003800000 */
[----:B-1----:R-:W-:-:S13]  /*ddc0*/  ISETP.LT.OR P6, PT, R2, 0x1, !P6 ;  /* 0x000000010200780c */ /* 0x002fda00077c1670 */
[----:B------:R-:W-:Y:S05]  /*ddd0*/  @P6 BRA `(.L_x_218) ;  /* 0x0000000000d46947 */ /* 0x000fea0003800000 */
[----:B------:R-:W-:Y:S01]  /*dde0*/  SHF.L.U32 R7, R5, 0x8, RZ ;  /* 0x0000000805077819 */ /* 0x000fe200000006ff */
[----:B------:R-:W-:Y:S01]  /*ddf0*/  IMAD.MOV.U32 R11, RZ, RZ, RZ ;  /* 0x000000ffff0b7224 */ /* 0x000fe200078e00ff */
[----:B------:R-:W-:Y:S01]  /*de00*/  SHF.L.U32 R10, R6, 0x7, RZ ;  /* 0x00000007060a7819 */ /* 0x000fe200000006ff */
[----:B------:R-:W-:Y:S01]  /*de10*/  IMAD.MOV.U32 R3, RZ, RZ, R0 ;  /* 0x000000ffff037224 */ /* 0x000fe200078e0000 */
[----:B------:R-:W-:Y:S02]  /*de20*/  MOV R13, UR23 ;  /* 0x00000017000d7c02 */ /* 0x000fe40008000f00 */
[----:B------:R-:W-:-:S07]  /*de30*/  MOV R2, R8 ;  /* 0x0000000800027202 */ /* 0x000fce0000000f00 */
.L_x_222:
[----:B------:R-:W1:Y:S01]  /*de40*/  S2R R6, SR_CgaCtaId ;  /* 0x0000000000067919 */ /* 0x000e620000008800 */
[----:B------:R-:W-:-:S04]  /*de50*/  MOV R5, 0x400 ;  /* 0x0000040000057802 */ /* 0x000fc80000000f00 */
[----:B-1----:R-:W-:Y:S02]  /*de60*/  LEA R14, R6, R5, 0x18 ;  /* 0x00000005060e7211 */ /* 0x002fe400078ec0ff */
[----:B------:R-:W-:Y:S01]  /*de70*/  SHF.L.U32 R5, R2, 0x1f, RZ ;  /* 0x0000001f02057819 */ /* 0x000fe200000006ff */
[----:B------:R-:W1:Y:S01]  /*de80*/  @!P3 LDC R6, c[0x0][0x500] ;  /* 0x00014000ff06bb82 */ /* 0x000e620000000800 */
[----:B------:R-:W-:-:S04]  /*de90*/  LEA R12, R3, R14, 0x3 ;  /* 0x0000000e030c7211 */ /* 0x000fc800078e18ff */
[----:B------:R-:W2:Y:S02]  /*dea0*/  SYNCS.PHASECHK.TRANS64.TRYWAIT P1, [R12+URZ+0x40], R5 ;  /* 0x000040050c0075a7 */ /* 0x000ea4000802017f */
[----:B--2---:R-:W-:Y:S05]  /*deb0*/  @!P1 BRA `(.L_x_219) ;  /* 0x0000001400e89947 */ /* 0x004fea0003800000 */
.L_x_262:
[----:B------:R-:W-:Y:S01]  /*dec0*/  UPRMT UR8, UR22, 0x9910, URZ ;  /* 0x0000991016087896 */ /* 0x000fe2000800003f */
[----:B-1----:R1:W-:Y:S03]  /*ded0*/  @!P3 SYNCS.ARRIVE.TRANS64 RZ, [R12+URZ], R6 ;  /* 0x000000060cffb9a7 */ /* 0x0023e6000800003f */
[----:B------:R-:W-:-:S06]  /*dee0*/  UISETP.NE.AND UP0, UPT, UR8, 0x2, UPT ;  /* 0x000000020800788c */ /* 0x000fcc000bf05270 */
[----:B------:R-:W-:-:S13]  /*def0*/  PLOP3.LUT P1, PT, PT, PT, UP0, 0x80, 0x0 ;  /* 0x000000000000781c */ /* 0x000fda0003f2f008 */
[----:B-1----:R-:W-:Y:S05]  /*df00*/  @P1 BRA `(.L_x_220) ;  /* 0x0000000000041947 */ /* 0x002fea0003800000 */
[----:B------:R-:W-:Y:S01]  /*df10*/  BPT.TRAP 0x1 ;  /* 0x000000040000795c */ /* 0x000fe20000300000 */
.L_x_220:
[----:B------:R-:W-:Y:S05]  /*df20*/  @P0 BRA `(.L_x_221) ;  /* 0x0000000000040947 */ /* 0x000fea0003800000 */
[----:B------:R-:W-:Y:S01]  /*df30*/  BPT.TRAP 0x1 ;  /* 0x000000040000795c */ /* 0x000fe20000300000 */
.L_x_221:
[C---:B--2---:R-:W-:Y:S01]  /*df40*/  LEA R5, R3.reuse, R14, 0xd ;  /* 0x0000000e03057211 */ /* 0x044fe200078e68ff */
[----:B------:R-:W-:Y:S01]  /*df50*/  IMAD R14, R3, 0x4000, R14 ;  /* 0x00004000030e7824 */ /* 0x000fe200078e020e */
[----:B------:R-:W-:Y:S01]  /*df60*/  R2UR UR18, R10 ;  /* 0x000000000a1272ca */ /* 0x000fe200000e0000 */
[----:B------:R-:W-:Y:S01]  /*df70*/  UIADD3 UR14, UP0, UR20, 0xf0, URZ ;  /* 0x000000f0140e7890 */ /* 0x000fe2000ff1e03f */
[----:B------:R-:W-:Y:S01]  /*df80*/  R2UR UR8, R5 ;  /* 0x00000000050872ca */ /* 0x000fe200000e0000 */
[----:B------:R-:W-:Y:S01]  /*df90*/  UIADD3 UR24, UP1, UR20, 0x1f0, URZ ;  /* 0x000001f014187890 */ /* 0x000fe2000ff3e03f */
[----:B------:R-:W-:Y:S01]  /*dfa0*/  R2UR UR11, R14 ;  /* 0x000000000e0b72ca */ /* 0x000fe200000e0000 */
[----:B------:R-:W-:Y:S01]  /*dfb0*/  UIADD3.X UR15, URZ, UR21, URZ, UP0, !UPT ;  /* 0x000000153f0f7290 */ /* 0x000fe200087fe43f */
[----:B------:R-:W-:Y:S01]  /*dfc0*/  R2UR UR9, R12 ;  /* 0x000000000c0972ca */ /* 0x000fe200000e0000 */
[----:B------:R-:W-:Y:S01]  /*dfd0*/  UIADD3.X UR25, URZ, UR21, URZ, UP1, !UPT ;  /* 0x000000153f197290 */ /* 0x000fe20008ffe43f */
[----:B------:R-:W-:Y:S01]  /*dfe0*/  R2UR UR10, R11 ;  /* 0x000000000b0a72ca */ /* 0x000fe200000e0000 */
[----:B------:R-:W-:Y:S01]  /*dff0*/  UMOV UR16, 0x0 ;  /* 0x0000000000107882 */ /* 0x000fe20000000000 */
[----:B------:R-:W-:Y:S01]  /*e000*/  R2UR UR12, R4 ;  /* 0x00000000040c72ca */ /* 0x000fe200000e0000 */
[----:B------:R-:W-:Y:S01]  /*e010*/  UMOV UR17, 0x10000000 ;  /* 0x1000000000117882 */ /* 0x000fe20000000000 */
[----:B------:R-:W-:Y:S01]  /*e020*/  IADD3 R13, R13, -0x1, RZ ;  /* 0xffffffff0d0d7810 */ /* 0x000fe20007ffe0ff */
[----:B------:R-:W-:Y:S01]  /*e030*/  VIADD R11, R11, 0x40 ;  /* 0x000000400b0b7836 */ /* 0x000fe20000000000 */
[----:B------:R-:W-:Y:S01]  /*e040*/  R2UR UR19, R7 ;  /* 0x00000000071372ca */ /* 0x000fe200000e0000 */
[----:B------:R-:W-:Y:S01]  /*e050*/  UIADD3 UR8, UR8, 0x6200, URZ ;  /* 0x0000620008087890 */ /* 0x000fe2000fffe03f */
[----:B------:R-:W-:Y:S01]  /*e060*/  ISETP.GT.AND P2, PT, R13, 0x1, PT ;  /* 0x000000010d00780c */ /* 0x000fe20003f44270 */
[----:B------:R-:W-:Y:S01]  /*e070*/  UIADD3 UR13, UR11, 0x16200, URZ ;  /* 0x000162000b0d7890 */ /* 0x000fe2000fffe03f */
[----:B------:R-:W-:-:S02]  /*e080*/  IADD3 R3, R3, 0x1, RZ ;  /* 0x0000000103037810 */ /* 0x000fc40007ffe0ff */
[----:B------:R-:W-:Y:S02]  /*e090*/  UMOV UR11, UR18 ;  /* 0x00000012000b7c82 */ /* 0x000fe40008000000 */
[C---:B------:R-:W-:Y:S02]  /*e0a0*/  ISETP.NE.AND P1, PT, R3.reuse, 0x8, PT ;  /* 0x000000080300780c */ /* 0x040fe40003f25270 */
[----:B------:R1:W-:Y:S02]  /*e0b0*/  UTMALDG.3D [UR8], [UR14], desc[UR16] ;  /* 0x000010080e0075b4 */ /* 0x0003e40008011000 */
[----:B------:R-:W-:Y:S02]  /*e0c0*/  SEL R5, RZ, 0x1, P1 ;  /* 0x00000001ff057807 */ /* 0x000fe40000800000 */
[----:B------:R-:W-:Y:S02]  /*e0d0*/  SEL R3, R3, RZ, P1 ;  /* 0x000000ff03037207 */ /* 0x000fe40000800000 */
[----:B------:R-:W-:Y:S01]  /*e0e0*/  LOP3.LUT R2, R2, R5, RZ, 0x3c, !PT ;  /* 0x0000000502027212 */ /* 0x000fe200078e3cff */
[----:B-1----:R-:W-:Y:S01]  /*e0f0*/  UMOV UR8, UR13 ;  /* 0x0000000d00087c82 */ /* 0x002fe20008000000 */
[----:B------:R-:W-:-:S02]  /*e100*/  UMOV UR11, UR19 ;  /* 0x00000013000b7c82 */ /* 0x000fc40008000000 */
[----:B------:R1:W-:Y:S02]  /*e110*/  UTMALDG.3D [UR8], [UR24], desc[UR16] ;  /* 0x00001008180075b4 */ /* 0x0003e40008011000 */
[----:B-1----:R-:W-:Y:S05]  /*e120*/  @P2 BRA `(.L_x_222) ;  /* 0xfffffffc00442947 */ /* 0x002fea000383ffff */
.L_x_218:
[----:B------:R-:W-:Y:S05]  /*e130*/  BSYNC B1 ;  /* 0x0000000000017941 */ /* 0x000fea0003800000 */
.L_x_217:
[----:B------:R-:W2:Y:S01]  /*e140*/  LDL.LU R15, [R1+0xc4] ;  /* 0x0000c400010f7983 */ /* 0x000ea20000300800 */
[----:B------:R-:W-:Y:S01]  /*e150*/  LOP3.LUT P4, RZ, R9, 0xff, RZ, 0xc0, !PT ;  /* 0x000000ff09ff7812 */ /* 0x000fe2000788c0ff */
[----:B------:R-:W-:Y:S02]  /*e160*/  ULDC.64 UR8, c[0x0][0x8f8] ;  /* 0x00023e0000087ab9 */ /* 0x000fe40000000a00 */
[----:B------:R-:W3:Y:S01]  /*e170*/  LDL.LU R14, [R1+0xc0] ;  /* 0x0000c000010e7983 */ /* 0x000ee20000300800 */
[----:B------:R-:W-:Y:S01]  /*e180*/  IADD3 R0, R0, UR6, RZ ;  /* 0x0000000600007c10 */ /* 0x000fe2000fffe0ff */
[----:B------:R-:W-:Y:S01]  /*e190*/  BSSY B1, `(.L_x_223) ;  /* 0x0000073000017945 */ /* 0x000fe20003800000 */
[----:B------:R-:W-:Y:S02]  /*e1a0*/  MOV R5, UR6 ;  /* 0x0000000600057c02 */ /* 0x000fe40008000f00 */
[----:B------:R-:W-:Y:S02]  /*e1b0*/  ISETP.GT.U32.AND P1, PT, R0, 0x7, PT ;  /* 0x000000070000780c */ /* 0x000fe40003f24070 */
[----:B------:R-:W-:-:S02]  /*e1c0*/  SHF.R.U32.HI R2, RZ, 0x3, R0 ;  /* 0x00000003ff027819 */ /* 0x000fc40000011600 */
[----:B------:R-:W-:Y:S01]  /*e1d0*/  ISETP.LT.U32.AND P1, PT, R5, 0x8, P1 ;  /* 0x000000080500780c */ /* 0x000fe20000f21070 */
[----:B------:R-:W1:Y:S01]  /*e1e0*/  @P4 S2R R4, SR_CgaCtaId ;  /* 0x0000000000044919 */ /* 0x000e620000008800 */
[----:B------:R-:W-:Y:S02]  /*e1f0*/  @P4 MOV R3, 0x400 ;  /* 0x0000040000034802 */ /* 0x000fe40000000f00 */
[----:B------:R-:W-:Y:S02]  /*e200*/  LOP3.LUT R2, R2, 0x1, RZ, 0xc0, !PT ;  /* 0x0000000102027812 */ /* 0x000fe400078ec0ff */
[----:B------:R-:W-:Y:S02]  /*e210*/  MOV R6, 0xffffffff ;  /* 0xffffffff00067802 */ /* 0x000fe40000000f00 */
[----:B------:R-:W-:Y:S01]  /*e220*/  ISETP.NE.U32.AND P2, PT, R2, 0x1, PT ;  /* 0x000000010200780c */ /* 0x000fe20003f45070 */
[----:B------:R-:W-:Y:S01]  /*e230*/  IMAD.U32 R2, RZ, RZ, UR6 ;  /* 0x00000006ff027e24 */ /* 0x000fe2000f8e00ff */
[----:B------:R-:W-:-:S02]  /*e240*/  MOV R5, 0xffffffff ;  /* 0xffffffff00057802 */ /* 0x000fc40000000f00 */
[----:B------:R-:W-:Y:S02]  /*e250*/  LOP3.LUT R0, R0, 0x7, RZ, 0xc0, !PT ;  /* 0x0000000700007812 */ /* 0x000fe400078ec0ff */
[----:B------:R-:W-:Y:S02]  /*e260*/  ISETP.GT.U32.AND P2, PT, R2, 0x7, !P2 ;  /* 0x000000070200780c */ /* 0x000fe40005744070 */
[----:B------:R-:W-:Y:S02]  /*e270*/  PRMT R9, RZ, 0x7610, R9 ;  /* 0x00007610ff097816 */ /* 0x000fe40000000009 */
[----:B------:R-:W-:Y:S02]  /*e280*/  SEL R2, RZ, 0x1, !P2 ;  /* 0x00000001ff027807 */ /* 0x000fe40005000000 */
[----:B-1----:R-:W-:Y:S01]  /*e290*/  @P4 LEA R3, R4, R3, 0x18 ;  /* 0x0000000304034211 */ /* 0x002fe200078ec0ff */
[----:B------:R-:W-:-:S03]  /*e2a0*/  IMAD.MOV.U32 R4, RZ, RZ, -0x1 ;  /* 0xffffffffff047424 */ /* 0x000fc600078e00ff */
[----:B------:R1:W-:Y:S02]  /*e2b0*/  @P4 SYNCS.ARRIVE.TRANS64.A1T0 RZ, [R3+URZ+0xc8], RZ ;  /* 0x0000c8ff03ff49a7 */ /* 0x0003e4000810003f */
[----:B-1----:R-:W-:-:S04]  /*e2c0*/  SEL R3, RZ, 0x1, !P1 ;  /* 0x00000001ff037807 */ /* 0x002fc80004800000 */
[----:B------:R-:W-:Y:S02]  /*e2d0*/  LOP3.LUT R8, R2, R8, R3, 0x96, !PT ;  /* 0x0000000802087212 */ /* 0x000fe400078e9603 */
[----:B------:R-:W-:Y:S02]  /*e2e0*/  PRMT R2, RZ, 0x7610, R2 ;  /* 0x00007610ff027816 */ /* 0x000fe40000000002 */
[----:B---3--:R-:W-:-:S04]  /*e2f0*/  IADD3 R14, P4, R14, UR52, RZ ;  /* 0x000000340e0e7c10 */ /* 0x008fc8000ff9e0ff */
[----:B--2---:R-:W-:Y:S01]  /*e300*/  IADD3.X R15, R15, UR38, RZ, P4, !PT ;  /* 0x000000260f0f7c10 */ /* 0x004fe2000a7fe4ff */
[----:B------:R1:W-:Y:S01]  /*e310*/  STL [R1+0xc0], R14 ;  /* 0x0000c00e01007387 */ /* 0x0003e20000100800 */
[----:B------:R-:W-:-:S03]  /*e320*/  ISETP.GE.U32.AND P4, PT, R14, UR8, PT ;  /* 0x000000080e007c0c */ /* 0x000fc6000bf86070 */
[----:B------:R1:W-:Y:S01]  /*e330*/  STL [R1+0xc4], R15 ;  /* 0x0000c40f01007387 */ /* 0x0003e20000100800 */
[----:B------:R-:W-:-:S13]  /*e340*/  ISETP.GE.U32.AND.EX P1, PT, R15, UR9, PT, P4 ;  /* 0x000000090f007c0c */ /* 0x000fda000bf26140 */
[----:B-1----:R-:W-:Y:S05]  /*e350*/  @P1 BRA `(.L_x_224) ;  /* 0x0000000400581947 */ /* 0x002fea0003800000 */
[----:B------:R-:W-:Y:S01]  /*e360*/  ULDC.64 UR8, c[0x0][0x8d0] ;  /* 0x0002340000087ab9 */ /* 0x000fe20000000a00 */
[----:B------:R-:W1:Y:S01]  /*e370*/  S2R R12, SR_CTAID.X ;  /* 0x00000000000c7919 */ /* 0x000e620000002500 */
[----:B------:R-:W-:Y:S01]  /*e380*/  ISETP.NE.U32.AND P1, PT, RZ, UR8, PT ;  /* 0x00000008ff007c0c */ /* 0x000fe2000bf25070 */
[----:B------:R-:W-:Y:S01]  /*e390*/  ULDC UR11, c[0x0][0x8d8] ;  /* 0x00023600000b7ab9 */ /* 0x000fe20000000800 */
[----:B------:R-:W-:Y:S01]  /*e3a0*/  MOV R2, R14 ;  /* 0x0000000e00027202 */ /* 0x000fe20000000f00 */
[----:B------:R-:W2:Y:S01]  /*e3b0*/  S2R R10, SR_CTAID.Y ;  /* 0x00000000000a7919 */ /* 0x000ea20000002600 */
[----:B------:R-:W-:Y:S02]  /*e3c0*/  ISETP.NE.AND.EX P1, PT, RZ, UR9, PT, P1 ;  /* 0x00000009ff007c0c */ /* 0x000fe4000bf25310 */
[----:B------:R-:W-:-:S11]  /*e3d0*/  MOV R3, R15 ;  /* 0x0000000f00037202 */ /* 0x000fd60000000f00 */
[----:B------:R-:W-:Y:S05]  /*e3e0*/  @!P1 BRA `(.L_x_225) ;  /* 0x0000000000289947 */ /* 0x000fea0003800000 */
[----:B------:R-:W-:Y:S02]  /*e3f0*/  ULDC UR10, c[0x0][0x8dc] ;  /* 0x00023700000a7ab9 */ /* 0x000fe40000000800 */
[----:B------:R-:W-:-:S05]  /*e400*/  IADD3 R7, P1, R14, UR10, RZ ;  /* 0x0000000a0e077c10 */ /* 0x000fca000ff3e0ff */
[----:B------:R-:W-:-:S04]  /*e410*/  IMAD.X R11, RZ, RZ, R15, P1 ;  /* 0x000000ffff0b7224 */ /* 0x000fc800008e060f */
[----:B------:R-:W-:-:S04]  /*e420*/  IMAD.WIDE.U32 R4, R11, UR8, RZ ;  /* 0x000000080b047c25 */ /* 0x000fc8000f8e00ff */
[----:B------:R-:W-:-:S04]  /*e430*/  IMAD.WIDE.U32 R4, P1, R7, UR9, R4 ;  /* 0x0000000907047c25 */ /* 0x000fc8000f820004 */
[----:B------:R-:W-:Y:S01]  /*e440*/  IMAD.WIDE.U32 R6, R7, UR8, RZ ;  /* 0x0000000807067c25 */ /* 0x000fe2000f8e00ff */
[----:B------:R-:W-:Y:S02]  /*e450*/  IADD3.X R3, RZ, RZ, RZ, P1, !PT ;  /* 0x000000ffff037210 */ /* 0x000fe40000ffe4ff */
[----:B------:R-:W-:Y:S02]  /*e460*/  MOV R2, R5 ;  /* 0x0000000500027202 */ /* 0x000fe40000000f00 */
[----:B------:R-:W-:-:S05]  /*e470*/  IADD3 RZ, P1, R7, R4, RZ ;  /* 0x0000000407ff7210 */ /* 0x000fca0007f3e0ff */
[----:B------:R-:W-:-:S08]  /*e480*/  IMAD.WIDE.U32.X R2, R11, UR9, R2, P1 ;  /* 0x000000090b027c25 */ /* 0x000fd000088e0402 */
.L_x_225:
[--C-:B------:R-:W-:Y:S01]  /*e490*/  SHF.R.U64 R11, R2, UR11, R3.reuse ;  /* 0x0000000b020b7c19 */ /* 0x100fe20008001203 */
[----:B------:R-:W-:Y:S01]  /*e4a0*/  ULDC.64 UR8, c[0x0][0x8c8] ;  /* 0x0002320000087ab9 */ /* 0x000fe20000000a00 */
[----:B------:R-:W-:Y:S01]  /*e4b0*/  SHF.R.U32.HI R2, RZ, UR11, R3 ;  /* 0x0000000bff027c19 */ /* 0x000fe20008011603 */
[----:B------:R-:W3:Y:S01]  /*e4c0*/  LDC R7, c[0x0][0x144] ;  /* 0x00005100ff077b82 */ /* 0x000ee20000000800 */
[----:B------:R-:W-:Y:S01]  /*e4d0*/  IADD3 R5, P1, RZ, -R11, RZ ;  /* 0x8000000bff057210 */ /* 0x000fe20007f3e0ff */
[----:B------:R-:W-:Y:S01]  /*e4e0*/  ULDC.64 UR12, c[0x0][0x8e8] ;  /* 0x00023a00000c7ab9 */ /* 0x000fe20000000a00 */
[----:B------:R-:W-:Y:S01]  /*e4f0*/  MOV R3, R15 ;  /* 0x0000000f00037202 */ /* 0x000fe20000000f00 */
[----:B------:R-:W-:Y:S01]  /*e500*/  ULDC UR10, c[0x0][0x8b0] ;  /* 0x00022c00000a7ab9 */ /* 0x000fe20000000800 */
[----:B-1----:R-:W-:Y:S01]  /*e510*/  I2FP.F32.U32 R6, R12 ;  /* 0x0000000c00067245 */ /* 0x002fe20000201000 */
[----:B------:R-:W-:Y:S01]  /*e520*/  IMAD.X R2, RZ, RZ, ~R2, P1 ;  /* 0x000000ffff027224 */ /* 0x000fe200008e0e02 */
[----:B------:R-:W-:Y:S01]  /*e530*/  ISETP.NE.U32.AND P1, PT, RZ, UR12, PT ;  /* 0x0000000cff007c0c */ /* 0x000fe2000bf25070 */
[----:B------:R-:W1:Y:S02]  /*e540*/  LDC R15, c[0x0][0x148] ;  /* 0x00005200ff0f7b82 */ /* 0x000e640000000800 */
[----:B------:R-:W-:Y:S01]  /*e550*/  IMAD R4, R2, UR8, RZ ;  /* 0x0000000802047c24 */ /* 0x000fe2000f8e02ff */
[----:B------:R-:W-:-:S02]  /*e560*/  MOV R2, R14 ;  /* 0x0000000e00027202 */ /* 0x000fc40000000f00 */
[----:B------:R-:W-:-:S03]  /*e570*/  ISETP.NE.AND.EX P1, PT, RZ, UR13, PT, P1 ;  /* 0x0000000dff007c0c */ /* 0x000fc6000bf25310 */
[----:B------:R-:W-:Y:S01]  /*e580*/  IMAD.WIDE.U32 R2, R5, UR8, R2 ;  /* 0x0000000805027c25 */ /* 0x000fe2000f8e0002 */
[----:B------:R-:W-:-:S03]  /*e590*/  ULDC UR8, c[0x0][0x150] ;  /* 0x0000540000087ab9 */ /* 0x000fc60000000800 */
[----:B------:R-:W-:Y:S01]  /*e5a0*/  FMUL R6, R6, UR8 ;  /* 0x0000000806067c20 */ /* 0x000fe20008400000 */
[----:B------:R-:W-:Y:S01]  /*e5b0*/  IMAD R5, R5, UR9, R4 ;  /* 0x0000000905057c24 */ /* 0x000fe2000f8e0204 */
[----:B------:R-:W-:Y:S01]  /*e5c0*/  ULDC UR8, c[0x0][0x8c0] ;  /* 0x0002300000087ab9 */ /* 0x000fe20000000800 */
[----:B------:R-:W-:Y:S02]  /*e5d0*/  ULDC UR9, c[0x0][0x154] ;  /* 0x0000550000097ab9 */ /* 0x000fe40000000800 */
[----:B------:R-:W-:Y:S01]  /*e5e0*/  IMAD.IADD R3, R3, 0x1, R5 ;  /* 0x0000000103037824 */ /* 0x000fe200078e0205 */
[----:B------:R-:W4:Y:S04]  /*e5f0*/  F2I.U32.TRUNC.NTZ R6, R6 ;  /* 0x0000000600067305 */ /* 0x000f28000020f000 */
[----:B------:R-:W-:-:S02]  /*e600*/  SHF.R.U64 R13, R2, UR8, R3 ;  /* 0x00000008020d7c19 */ /* 0x000fc40008001203 */
[----:B--2---:R-:W-:-:S05]  /*e610*/  I2FP.F32.U32 R2, R10 ;  /* 0x0000000a00027245 */ /* 0x004fca0000201000 */
[----:B------:R-:W-:Y:S01]  /*e620*/  FMUL R4, R2, UR9 ;  /* 0x0000000902047c20 */ /* 0x000fe20008400000 */
[----:B------:R-:W-:Y:S01]  /*e630*/  SHF.R.U32.HI R2, RZ, UR8, R3 ;  /* 0x00000008ff027c19 */ /* 0x000fe20008011603 */
[----:B------:R-:W-:Y:S02]  /*e640*/  ULDC UR8, c[0x0][0x900] ;  /* 0x0002400000087ab9 */ /* 0x000fe40000000800 */
[----:B------:R2:W1:Y:S01]  /*e650*/  F2I.U32.TRUNC.NTZ R18, R4 ;  /* 0x0000000400127305 */ /* 0x000462000020f000 */
[--C-:B------:R-:W-:Y:S02]  /*e660*/  SHF.R.U64 R16, R13, UR10, R2.reuse ;  /* 0x0000000a0d107c19 */ /* 0x100fe40008001202 */
[----:B------:R-:W-:Y:S02]  /*e670*/  SHF.R.U32.HI R3, RZ, UR10, R2 ;  /* 0x0000000aff037c19 */ /* 0x000fe40008011602 */
[----:B----4-:R-:W-:Y:S02]  /*e680*/  IADD3 R6, -R6, RZ, RZ ;  /* 0x000000ff06067210 */ /* 0x010fe40007ffe1ff */
[----:B------:R-:W-:-:S02]  /*e690*/  SHF.R.U64 R14, R16, UR8, R3 ;  /* 0x00000008100e7c19 */ /* 0x000fc40008001203 */
[----:B------:R-:W-:Y:S01]  /*e6a0*/  SHF.R.U32.HI R3, RZ, UR8, R3 ;  /* 0x00000008ff037c19 */ /* 0x000fe20008011603 */
[----:B---3--:R-:W-:Y:S01]  /*e6b0*/  IMAD R19, R7, R6, R12 ;  /* 0x0000000607137224 */ /* 0x008fe200078e020c */
[----:B------:R-:W-:Y:S01]  /*e6c0*/  MOV R2, R14 ;  /* 0x0000000e00027202 */ /* 0x000fe20000000f00 */
[----:B--2---:R-:W-:Y:S06]  /*e6d0*/  @!P1 BRA `(.L_x_226) ;  /* 0x0000000000289947 */ /* 0x004fec0003800000 */
        /* <DEDUP_REMOVED lines=10> */
.L_x_226:
[----:B------:R-:W2:Y:S01]  /*e780*/  LDC R4, c[0x0][0x904] ;  /* 0x00024100ff047b82 */ /* 0x000ea20000000800 */
[----:B------:R-:W-:Y:S01]  /*e790*/  ULDC UR8, c[0x0][0x8f0] ;  /* 0x00023c0000087ab9 */ /* 0x000fe20000000800 */
[----:B-1----:R-:W-:Y:S01]  /*e7a0*/  IMAD.MOV R18, RZ, RZ, -R18 ;  /* 0x000000ffff127224 */ /* 0x002fe200078e0a12 */
[----:B------:R-:W-:Y:S01]  /*e7b0*/  SHF.R.U64 R3, R2, UR8, R3 ;  /* 0x0000000802037c19 */ /* 0x000fe20008001203 */
[----:B------:R-:W-:Y:S01]  /*e7c0*/  ULDC UR8, c[0x0][0x8e0] ;  /* 0x0002380000087ab9 */ /* 0x000fe20000000800 */
[----:B------:R-:W-:Y:S01]  /*e7d0*/  LOP3.LUT R2, R16, UR7, RZ, 0xc0, !PT ;  /* 0x0000000710027c12 */ /* 0x000fe2000f8ec0ff */
[----:B------:R-:W-:Y:S01]  /*e7e0*/  ULDC UR9, c[0x0][0x8b8] ;  /* 0x00022e0000097ab9 */ /* 0x000fe20000000800 */
[----:B------:R-:W-:-:S03]  /*e7f0*/  IADD3 R5, -R3, RZ, RZ ;  /* 0x000000ff03057210 */ /* 0x000fc60007ffe1ff */
[----:B------:R-:W-:Y:S01]  /*e800*/  IMAD R2, R3, UR5, R2 ;  /* 0x0000000503027c24 */ /* 0x000fe2000f8e0202 */
[----:B------:R-:W-:Y:S01]  /*e810*/  LOP3.LUT R3, R13, UR4, RZ, 0xc0, !PT ;  /* 0x000000040d037c12 */ /* 0x000fe2000f8ec0ff */
[----:B------:R-:W-:Y:S01]  /*e820*/  IMAD R14, R5, UR8, R14 ;  /* 0x00000008050e7c24 */ /* 0x000fe2000f8e020e */
[----:B------:R-:W-:-:S03]  /*e830*/  ULDC UR8, c[0x0][0x8a8] ;  /* 0x00022a0000087ab9 */ /* 0x000fc60000000800 */
[----:B------:R-:W-:Y:S01]  /*e840*/  IMAD R3, R14, UR8, R3 ;  /* 0x000000080e037c24 */ /* 0x000fe2000f8e0203 */
[----:B--2---:R-:W-:Y:S01]  /*e850*/  ISETP.NE.AND P1, PT, R4, 0x1, PT ;  /* 0x000000010400780c */ /* 0x004fe20003f25270 */
[----:B------:R-:W-:-:S12]  /*e860*/  IMAD.MOV.U32 R4, RZ, RZ, R11 ;  /* 0x000000ffff047224 */ /* 0x000fd800078e000b */
[----:B------:R-:W-:-:S04]  /*e870*/  @P1 IMAD R19, R15, R18, R10 ;  /* 0x000000120f131224 */ /* 0x000fc800078e020a */
[----:B------:R-:W-:Y:S01]  /*e880*/  IMAD R6, R2, UR9, R19 ;  /* 0x0000000902067c24 */ /* 0x000fe2000f8e0213 */
[----:B------:R-:W-:-:S04]  /*e890*/  MOV R2, 0x1 ;  /* 0x0000000100027802 */ /* 0x000fc80000000f00 */
[----:B------:R-:W-:Y:S02]  /*e8a0*/  SEL R5, R3, R6, !P1 ;  /* 0x0000000603057207 */ /* 0x000fe40004800000 */
[----:B------:R-:W-:-:S07]  /*e8b0*/  SEL R6, R6, R3, !P1 ;  /* 0x0000000306067207 */ /* 0x000fce0004800000 */
.L_x_224:
[----:B------:R-:W-:Y:S05]  /*e8c0*/  BSYNC B1 ;  /* 0x0000000000017941 */ /* 0x000fea0003800000 */
.L_x_223:
[----:B------:R-:W-:-:S13]  /*e8d0*/  LOP3.LUT P1, RZ, R2, 0xff, RZ, 0xc0, !PT ;  /* 0x000000ff02ff7812 */ /* 0x000fda000782c0ff */
[----:B------:R-:W-:Y:S05]  /*e8e0*/  @P1 BRA `(.L_x_227) ;  /* 0xfffffff400201947 */ /* 0x000fea000383ffff */
[----:B------:R-:W-:Y:S05]  /*e8f0*/  BSYNC B0 ;  /* 0x0000000000007941 */ /* 0x000fea0003800000 */
.L_x_215:
[----:B------:R-:W-:-:S03]  /*e900*/  UMOV UR8, 0xffffffff ;  /* 0xffffffff00087882 */ /* 0x000fc60000000000 */
[----:B------:R-:W-:Y:S05]  /*e910*/  BRA.DIV UR8, `(.L_x_228) ;  /* 0x0000000e08647947 */ /* 0x000fea000b800000 */
[----:B------:R-:W-:-:S13]  /*e920*/  ELECT P6, URZ, PT ;  /* 0x00000000003f782f */ /* 0x000fda00038c0000 */
.L_x_265:
[----:B------:R-:W-:Y:S04]  /*e930*/  BSSY B0, `(.L_x_229) ;  /* 0x0000050000007945 */ /* 0x000fe80003800000 */
[----:B------:R-:W-:Y:S05]  /*e940*/  @!P6 BRA `(.L_x_230) ;  /* 0x000000040038e947 */ /* 0x000fea0003800000 */
[----:B------:R-:W-:-:S04]  /*e950*/  ULOP3.LUT UR8, UR45, 0x2, URZ, 0xfc, !UPT ;  /* 0x000000022d087892 */ /* 0x000fc8000f8efc3f */
[----:B------:R-:W-:-:S06]  /*e960*/  UISETP.NE.AND UP0, UPT, UR8, 0x3, UPT ;  /* 0x000000030800788c */ /* 0x000fcc000bf05270 */
[----:B------:R-:W-:-:S13]  /*e970*/  PLOP3.LUT P0, PT, PT, PT, UP0, 0x80, 0x0 ;  /* 0x000000000000781c */ /* 0x000fda0003f0f008 */
[----:B------:R-:W-:Y:S05]  /*e980*/  @!P0 BRA `(.L_x_231) ;  /* 0x0000000000048947 */ /* 0x000fea0003800000 */
[----:B------:R-:W-:Y:S01]  /*e990*/  BPT.TRAP 0x1 ;  /* 0x000000040000795c */ /* 0x000fe20000300000 */
.L_x_231:
[----:B------:R-:W1:Y:S01]  /*e9a0*/  S2R R3, SR_CgaCtaId ;  /* 0x0000000000037919 */ /* 0x000e620000008800 */
[----:B------:R-:W-:-:S04]  /*e9b0*/  MOV R2, 0x400 ;  /* 0x0000040000027802 */ /* 0x000fc80000000f00 */
[----:B-1----:R-:W-:Y:S02]  /*e9c0*/  LEA R3, R3, R2, 0x18 ;  /* 0x0000000203037211 */ /* 0x002fe400078ec0ff */
[----:B------:R-:W-:Y:S02]  /*e9d0*/  SHF.L.U32 R2, R8, 0x1f, RZ ;  /* 0x0000001f08027819 */ /* 0x000fe400000006ff */
[----:B------:R-:W-:-:S04]  /*e9e0*/  IADD3 R3, R3, 0x40, RZ ;  /* 0x0000004003037810 */ /* 0x000fc80007ffe0ff */
[C---:B------:R-:W-:Y:S01]  /*e9f0*/  LEA R7, R0.reuse, R3, 0x3 ;  /* 0x0000000300077211 */ /* 0x040fe200078e18ff */
[----:B------:R-:W-:-:S03]  /*ea00*/  VIADD R0, R0, 0x1 ;  /* 0x0000000100007836 */ /* 0x000fc60000000000 */
[----:B------:R-:W1:Y:S02]  /*ea10*/  SYNCS.PHASECHK.TRANS64.TRYWAIT P0, [R7+URZ], R2 ;  /* 0x00000002070075a7 */ /* 0x000e64000800017f */
[----:B------:R-:W-:-:S04]  /*ea20*/  ISETP.NE.AND P1, PT, R0, 0x8, PT ;  /* 0x000000080000780c */ /* 0x000fc80003f25270 */
[----:B------:R-:W-:Y:S02]  /*ea30*/  SEL R5, RZ, 0x1, P1 ;  /* 0x00000001ff057807 */ /* 0x000fe40000800000 */
[----:B------:R-:W-:Y:S02]  /*ea40*/  SEL R0, R0, RZ, P1 ;  /* 0x000000ff00007207 */ /* 0x000fe40000800000 */
[----:B------:R-:W-:Y:S02]  /*ea50*/  LOP3.LUT R5, R8, R5, RZ, 0x3c, !PT ;  /* 0x0000000508057212 */ /* 0x000fe400078e3cff */
[----:B------:R-:W-:Y:S02]  /*ea60*/  LEA R9, R0, R3, 0x3 ;  /* 0x0000000300097211 */ /* 0x000fe400078e18ff */
[----:B------:R-:W-:Y:S01]  /*ea70*/  SHF.L.U32 R4, R5, 0x1f, RZ ;  /* 0x0000001f05047819 */ /* 0x000fe200000006ff */
[----:B-1----:R-:W-:Y:S06]  /*ea80*/  @!P0 BRA `(.L_x_232) ;  /* 0x0000000c00288947 */ /* 0x002fec0003800000 */
.L_x_266:
[----:B------:R-:W2:Y:S01]  /*ea90*/  SYNCS.PHASECHK.TRANS64.TRYWAIT P0, [R9+URZ], R4 ;  /* 0x00000004090075a7 */ /* 0x000ea2000800017f */
[----:B------:R-:W-:-:S04]  /*eaa0*/  IADD3 R0, R0, 0x1, RZ ;  /* 0x0000000100007810 */ /* 0x000fc80007ffe0ff */
[----:B------:R-:W-:-:S04]  /*eab0*/  ISETP.NE.AND P1, PT, R0, 0x8, PT ;  /* 0x000000080000780c */ /* 0x000fc80003f25270 */
[----:B-1----:R-:W-:Y:S02]  /*eac0*/  SEL R2, RZ, 0x1, P1 ;  /* 0x00000001ff027807 */ /* 0x002fe40000800000 */
[----:B------:R-:W-:Y:S02]  /*ead0*/  SEL R0, R0, RZ, P1 ;  /* 0x000000ff00007207 */ /* 0x000fe40000800000 */
[----:B------:R-:W-:-:S03]  /*eae0*/  LOP3.LUT R7, R5, R2, RZ, 0x3c, !PT ;  /* 0x0000000205077212 */ /* 0x000fc600078e3cff */
[----:B------:R-:W-:Y:S01]  /*eaf0*/  IMAD R6, R0, 0x8, R3 ;  /* 0x0000000800067824 */ /* 0x000fe200078e0203 */
[----:B------:R-:W-:Y:S01]  /*eb00*/  SHF.L.U32 R5, R7, 0x1f, RZ ;  /* 0x0000001f07057819 */ /* 0x000fe200000006ff */
[----:B--2---:R-:W-:Y:S06]  /*eb10*/  @!P0 BRA `(.L_x_233) ;  /* 0x0000000c00188947 */ /* 0x004fec0003800000 */
.L_x_267:
[----:B------:R-:W2:Y:S01]  /*eb20*/  SYNCS.PHASECHK.TRANS64.TRYWAIT P0, [R6+URZ], R5 ;  /* 0x00000005060075a7 */ /* 0x000ea2000800017f */
[----:B------:R-:W-:-:S04]  /*eb30*/  IADD3 R0, R0, 0x1, RZ ;  /* 0x0000000100007810 */ /* 0x000fc80007ffe0ff */
[----:B------:R-:W-:-:S04]  /*eb40*/  ISETP.NE.AND P1, PT, R0, 0x8, PT ;  /* 0x000000080000780c */ /* 0x000fc80003f25270 */
[----:B------:R-:W-:Y:S02]  /*eb50*/  SEL R2, RZ, 0x1, P1 ;  /* 0x00000001ff027807 */ /* 0x000fe40000800000 */
[----:B------:R-:W-:Y:S02]  /*eb60*/  SEL R0, R0, RZ, P1 ;  /* 0x000000ff00007207 */ /* 0x000fe40000800000 */
[----:B------:R-:W-:Y:S02]  /*eb70*/  LOP3.LUT R7, R7, R2, RZ, 0x3c, !PT ;  /* 0x0000000207077212 */ /* 0x000fe400078e3cff */
[----:B-1----:R-:W-:Y:S02]  /*eb80*/  LEA R9, R0, R3, 0x3 ;  /* 0x0000000300097211 */ /* 0x002fe400078e18ff */
[----:B------:R-:W-:Y:S01]  /*eb90*/  SHF.L.U32 R4, R7, 0x1f, RZ ;  /* 0x0000001f07047819 */ /* 0x000fe200000006ff */
[----:B--2---:R-:W-:Y:S06]  /*eba0*/  @!P0 BRA `(.L_x_234) ;  /* 0x0000000c00088947 */ /* 0x004fec0003800000 */
.L_x_268:
[----:B------:R-:W2:Y:S01]  /*ebb0*/  SYNCS.PHASECHK.TRANS64.TRYWAIT P0, [R9+URZ], R4 ;  /* 0x00000004090075a7 */ /* 0x000ea2000800017f */
[----:B------:R-:W-:-:S05]  /*ebc0*/  VIADD R0, R0, 0x1 ;  /* 0x0000000100007836 */ /* 0x000fca0000000000 */
[----:B------:R-:W-:-:S04]  /*ebd0*/  ISETP.NE.AND P1, PT, R0, 0x8, PT ;  /* 0x000000080000780c */ /* 0x000fc80003f25270 */
[----:B------:R-:W-:Y:S02]  /*ebe0*/  SEL R2, RZ, 0x1, P1 ;  /* 0x00000001ff027807 */ /* 0x000fe40000800000 */
[----:B------:R-:W-:Y:S02]  /*ebf0*/  SEL R0, R0, RZ, P1 ;  /* 0x000000ff00007207 */ /* 0x000fe40000800000 */
[----:B------:R-:W-:Y:S02]  /*ec00*/  LOP3.LUT R7, R7, R2, RZ, 0x3c, !PT ;  /* 0x0000000207077212 */ /* 0x000fe400078e3cff */
[----:B-1----:R-:W-:Y:S02]  /*ec10*/  LEA R6, R0, R3, 0x3 ;  /* 0x0000000300067211 */ /* 0x002fe400078e18ff */
[----:B------:R-:W-:Y:S01]  /*ec20*/  SHF.L.U32 R5, R7, 0x1f, RZ ;  /* 0x0000001f07057819 */ /* 0x000fe200000006ff */
[----:B--2---:R-:W-:Y:S06]  /*ec30*/  @!P0 BRA `(.L_x_235) ;  /* 0x0000000800f88947 */ /* 0x004fec0003800000 */
.L_x_269:
[----:B------:R-:W2:Y:S01]  /*ec40*/  SYNCS.PHASECHK.TRANS64.TRYWAIT P0, [R6+URZ], R5 ;  /* 0x00000005060075a7 */ /* 0x000ea2000800017f */
[----:B------:R-:W-:-:S04]  /*ec50*/  IADD3 R0, R0, 0x1, RZ ;  /* 0x0000000100007810 */ /* 0x000fc80007ffe0ff */
[----:B------:R-:W-:-:S04]  /*ec60*/  ISETP.NE.AND P1, PT, R0, 0x8, PT ;  /* 0x000000080000780c */ /* 0x000fc80003f25270 */
[----:B------:R-:W-:Y:S02]  /*ec70*/  SEL R2, RZ, 0x1, P1 ;  /* 0x00000001ff027807 */ /* 0x000fe40000800000 */
[----:B------:R-:W-:Y:S02]  /*ec80*/  SEL R0, R0, RZ, P1 ;  /* 0x000000ff00007207 */ /* 0x000fe40000800000 */
[----:B------:R-:W-:-:S03]  /*ec90*/  LOP3.LUT R7, R7, R2, RZ, 0x3c, !PT ;  /* 0x0000000207077212 */ /* 0x000fc600078e3cff */
[----:B-1----:R-:W-:Y:S01]  /*eca0*/  IMAD R9, R0, 0x8, R3 ;  /* 0x0000000800097824 */ /* 0x002fe200078e0203 */
[----:B------:R-:W-:Y:S01]  /*ecb0*/  SHF.L.U32 R4, R7, 0x1f, RZ ;  /* 0x0000001f07047819 */ /* 0x000fe200000006ff */
[----:B--2---:R-:W-:Y:S06]  /*ecc0*/  @!P0 BRA `(.L_x_236) ;  /* 0x0000000800e88947 */ /* 0x004fec0003800000 */
.L_x_270:
        /* <DEDUP_REMOVED lines=9> */
.L_x_271:
[----:B------:R-:W2:Y:S01]  /*ed60*/  SYNCS.PHASECHK.TRANS64.TRYWAIT P0, [R6+URZ], R5 ;  /* 0x00000005060075a7 */ /* 0x000ea2000800017f */
[----:B------:R-:W-:-:S05]  /*ed70*/  VIADD R0, R0, 0x1 ;  /* 0x0000000100007836 */ /* 0x000fca0000000000 */
[----:B------:R-:W-:-:S04]  /*ed80*/  ISETP.NE.AND P1, PT, R0, 0x8, PT ;  /* 0x000000080000780c */ /* 0x000fc80003f25270 */
[----:B------:R-:W-:Y:S02]  /*ed90*/  SEL R2, RZ, 0x1, P1 ;  /* 0x00000001ff027807 */ /* 0x000fe40000800000 */
[----:B------:R-:W-:Y:S02]  /*eda0*/  SEL R0, R0, RZ, P1 ;  /* 0x000000ff00007207 */ /* 0x000fe40000800000 */
[----:B------:R-:W-:Y:S01]  /*edb0*/  LOP3.LUT R2, R7, R2, RZ, 0x3c, !PT ;  /* 0x0000000207027212 */ /* 0x000fe200078e3cff */
[----:B--2---:R-:W-:Y:S06]  /*edc0*/  @!P0 BRA `(.L_x_238) ;  /* 0x0000000800d08947 */ /* 0x004fec0003800000 */
.L_x_272:
[----:B------:R-:W-:Y:S02]  /*edd0*/  LEA R3, R0, R3, 0x3 ;  /* 0x0000000300037211 */ /* 0x000fe400078e18ff */
[----:B------:R-:W-:-:S07]  /*ede0*/  SHF.L.U32 R0, R2, 0x1f, RZ ;  /* 0x0000001f02007819 */ /* 0x000fce00000006ff */
.L_x_239:
[----:B---3--:R3:W4:Y:S02]  /*edf0*/  SYNCS.PHASECHK.TRANS64.TRYWAIT P0, [R3+URZ], R0 ;  /* 0x00000000030075a7 */ /* 0x008724000800017f */
[----:B----4-:R-:W-:Y:S05]  /*ee00*/  @!P0 NANOSLEEP.SYNCS 0x989680 ;  /* 0x009896800000895d */ /* 0x010fea0003900000 */
[----:B------:R-:W4:Y:S02]  /*ee10*/  @!P0 SYNCS.PHASECHK.TRANS64 P0, [R3+URZ], R0 ;  /* 0x00000000030085a7 */ /* 0x000f24000800007f */
[----:B----4-:R-:W-:Y:S05]  /*ee20*/  @!P0 BRA `(.L_x_239) ;  /* 0xfffffffc00f08947 */ /* 0x010fea000383ffff */
.L_x_230:
[----:B------:R-:W-:Y:S05]  /*ee30*/  BSYNC B0 ;  /* 0x0000000000007941 */ /* 0x000fea0003800000 */
.L_x_229:
[----:B------:R-:W-:Y:S05]  /*ee40*/  EXIT ;  /* 0x000000000000794d */ /* 0x000fea0003800000 */
.L_x_21:
[----:B---3--:R-:W-:-:S04]  /*ee50*/  MOV R3, UR4 ;  /* 0x0000000400037c02 */ /* 0x008fc80008000f00 */
[----:B------:R3:W4:Y:S03]  /*ee60*/  SYNCS.PHASECHK.TRANS64.TRYWAIT P0, [R3+URZ], R0 ;  /* 0x00000000030075a7 */ /* 0x000726000800017f */
[----:B----4-:R-:W-:Y:S05]  /*ee70*/  @!P0 NANOSLEEP.SYNCS 0x989680 ;  /* 0x009896800000895d */ /* 0x010fea0003900000 */
[----:B------:R-:W4:Y:S02]  /*ee80*/  @!P0 SYNCS.PHASECHK.TRANS64 P0, [R3+URZ], R0 ;  /* 0x00000000030085a7 */ /* 0x000f24000800007f */
[----:B----4-:R-:W-:Y:S05]  /*ee90*/  @!P0 BRA `(.L_x_21) ;  /* 0xfffffffc00ec8947 */ /* 0x010fea000383ffff */
[----:B------:R-:W-:Y:S05]  /*eea0*/  BRA `(.L_x_20) ;  /* 0xffffff3000f47947 */ /* 0x000fea000383ffff */
.L_x_27:
[----:B---3--:R-:W-:-:S04]  /*eeb0*/  IMAD.U32 R4, RZ, RZ, UR6 ;  /* 0x00000006ff047e24 */ /* 0x008fc8000f8e00ff */
[----:B------:R3:W4:Y:S03]  /*eec0*/  SYNCS.PHASECHK.TRANS64.TRYWAIT P0, [R4+URZ], R3 ;  /* 0x00000003040075a7 */ /* 0x000726000800017f */
[----:B----4-:R-:W-:Y:S05]  /*eed0*/  @!P0 NANOSLEEP.SYNCS 0x989680 ;  /* 0x009896800000895d */ /* 0x010fea0003900000 */
[----:B------:R-:W4:Y:S02]  /*eee0*/  @!P0 SYNCS.PHASECHK.TRANS64 P0, [R4+URZ], R3 ;  /* 0x00000003040085a7 */ /* 0x000f24000800007f */
[----:B----4-:R-:W-:Y:S05]  /*eef0*/  @!P0 BRA `(.L_x_27) ;  /* 0xfffffffc00ec8947 */ /* 0x010fea000383ffff */
[----:B------:R-:W-:Y:S05]  /*ef00*/  BRA `(.L_x_26) ;  /* 0xffffff4400c47947 */ /* 0x000fea000383ffff */
.L_x_52:
[----:B---3--:R3:W4:Y:S02]  /*ef10*/  SYNCS.PHASECHK.TRANS64.TRYWAIT P0, [R15+URZ+0x80], R4 ;  /* 0x000080040f0075a7 */ /* 0x008724000800017f */
[----:B----4-:R-:W-:Y:S05]  /*ef20*/  @!P0 NANOSLEEP.SYNCS 0x989680 ;  /* 0x009896800000895d */ /* 0x010fea0003900000 */
[----:B------:R-:W4:Y:S02]  /*ef30*/  @!P0 SYNCS.PHASECHK.TRANS64 P0, [R15+URZ+0x80], R4 ;  /* 0x000080040f0085a7 */ /* 0x000f24000800007f */
[----:B----4-:R-:W-:Y:S05]  /*ef40*/  @!P0 BRA `(.L_x_52) ;  /* 0xfffffffc00f08947 */ /* 0x010fea000383ffff */
[----:B------:R-:W-:Y:S05]  /*ef50*/  BRA `(.L_x_240) ;  /* 0xffffff7400187947 */ /* 0x000fea000383ffff */
.L_x_63:
[----:B-1----:R1:W2:Y:S02]  /*ef60*/  SYNCS.PHASECHK.TRANS64.TRYWAIT P2, [R20+URZ+0x80], R13 ;  /* 0x0000800d140075a7 */ /* 0x0022a4000804017f */
[----:B--2---:R-:W-:Y:S05]  /*ef70*/  @!P2 NANOSLEEP.SYNCS 0x989680 ;  /* 0x009896800000a95d */ /* 0x004fea0003900000 */
[----:B------:R-:W2:Y:S02]  /*ef80*/  @!P2 SYNCS.PHASECHK.TRANS64 P2, [R20+URZ+0x80], R13 ;  /* 0x0000800d1400a5a7 */ /* 0x000ea4000804007f */
[----:B--2---:R-:W-:Y:S05]  /*ef90*/  @!P2 BRA `(.L_x_63) ;  /* 0xfffffffc00f0a947 */ /* 0x004fea000383ffff */
[----:B------:R-:W-:Y:S05]  /*efa0*/  BRA `(.L_x_241) ;  /* 0xffffff7c00d47947 */ /* 0x000fea000383ffff */
.L_x_74:
[----:B-1----:R1:W2:Y:S02]  /*efb0*/  SYNCS.PHASECHK.TRANS64.TRYWAIT P2, [R14+URZ+0x80], R13 ;  /* 0x0000800d0e0075a7 */ /* 0x0022a4000804017f */
[----:B--2---:R-:W-:Y:S05]  /*efc0*/  @!P2 NANOSLEEP.SYNCS 0x989680 ;  /* 0x009896800000a95d */ /* 0x004fea0003900000 */
[----:B------:R-:W2:Y:S02]  /*efd0*/  @!P2 SYNCS.PHASECHK.TRANS64 P2, [R14+URZ+0x80], R13 ;  /* 0x0000800d0e00a5a7 */ /* 0x000ea4000804007f */
[----:B--2---:R-:W-:Y:S05]  /*efe0*/  @!P2 BRA `(.L_x_74) ;  /* 0xfffffffc00f0a947 */ /* 0x004fea000383ffff */
[----:B------:R-:W-:Y:S05]  /*eff0*/  BRA `(.L_x_242) ;  /* 0xffffff88001c7947 */ /* 0x000fea000383ffff */
.L_x_85:
[----:B--2---:R2:W3:Y:S02]  /*f000*/  SYNCS.PHASECHK.TRANS64.TRYWAIT P2, [R14+URZ+0x80], R15 ;  /* 0x0000800f0e0075a7 */ /* 0x0044e4000804017f */
[----:B---3--:R-:W-:Y:S05]  /*f010*/  @!P2 NANOSLEEP.SYNCS 0x989680 ;  /* 0x009896800000a95d */ /* 0x008fea0003900000 */
[----:B------:R-:W3:Y:S02]  /*f020*/  @!P2 SYNCS.PHASECHK.TRANS64 P2, [R14+URZ+0x80], R15 ;  /* 0x0000800f0e00a5a7 */ /* 0x000ee4000804007f */
[----:B---3--:R-:W-:Y:S05]  /*f030*/  @!P2 BRA `(.L_x_85) ;  /* 0xfffffffc00f0a947 */ /* 0x008fea000383ffff */
[----:B------:R-:W-:Y:S05]  /*f040*/  BRA `(.L_x_243) ;  /* 0xffffff90005c7947 */ /* 0x000fea000383ffff */
.L_x_96:
[----:B--2---:R2:W3:Y:S02]  /*f050*/  SYNCS.PHASECHK.TRANS64.TRYWAIT P2, [R14+URZ+0x80], R15 ;  /* 0x0000800f0e0075a7 */ /* 0x0044e4000804017f */
[----:B---3--:R-:W-:Y:S05]  /*f060*/  @!P2 NANOSLEEP.SYNCS 0x989680 ;  /* 0x009896800000a95d */ /* 0x008fea0003900000 */
[----:B------:R-:W3:Y:S02]  /*f070*/  @!P2 SYNCS.PHASECHK.TRANS64 P2, [R14+URZ+0x80], R15 ;  /* 0x0000800f0e00a5a7 */ /* 0x000ee4000804007f */
[----:B---3--:R-:W-:Y:S05]  /*f080*/  @!P2 BRA `(.L_x_96) ;  /* 0xfffffffc00f0a947 */ /* 0x008fea000383ffff */
[----:B------:R-:W-:Y:S05]  /*f090*/  BRA `(.L_x_244) ;  /* 0xffffff9800b47947 */ /* 0x000fea000383ffff */
.L_x_107:
[----:B--2---:R2:W3:Y:S02]  /*f0a0*/  SYNCS.PHASECHK.TRANS64.TRYWAIT P2, [R14+URZ+0x80], R15 ;  /* 0x0000800f0e0075a7 */ /* 0x0044e4000804017f */
[----:B---3--:R-:W-:Y:S05]  /*f0b0*/  @!P2 NANOSLEEP.SYNCS 0x989680 ;  /* 0x009896800000a95d */ /* 0x008fea0003900000 */
[----:B------:R-:W3:Y:S02]  /*f0c0*/  @!P2 SYNCS.PHASECHK.TRANS64 P2, [R14+URZ+0x80], R15 ;  /* 0x0000800f0e00a5a7 */ /* 0x000ee4000804007f */
[----:B---3--:R-:W-:Y:S05]  /*f0d0*/  @!P2 BRA `(.L_x_107) ;  /* 0xfffffffc00f0a947 */ /* 0x008fea000383ffff */
[----:B------:R-:W-:Y:S05]  /*f0e0*/  BRA `(.L_x_245) ;  /* 0xffffffa4000c7947 */ /* 0x000fea000383ffff */
.L_x_118:
[----:B--2---:R2:W3:Y:S02]  /*f0f0*/  SYNCS.PHASECHK.TRANS64.TRYWAIT P2, [R14+URZ+0x80], R15 ;  /* 0x0000800f0e0075a7 */ /* 0x0044e4000804017f */
[----:B---3--:R-:W-:Y:S05]  /*f100*/  @!P2 NANOSLEEP.SYNCS 0x989680 ;  /* 0x009896800000a95d */ /* 0x008fea0003900000 */
[----:B------:R-:W3:Y:S02]  /*f110*/  @!P2 SYNCS.PHASECHK.TRANS64 P2, [R14+URZ+0x80], R15 ;  /* 0x0000800f0e00a5a7 */ /* 0x000ee4000804007f */
[----:B---3--:R-:W-:Y:S05]  /*f120*/  @!P2 BRA `(.L_x_118) ;  /* 0xfffffffc00f0a947 */ /* 0x008fea000383ffff */
[----:B------:R-:W-:Y:S05]  /*f130*/  BRA `(.L_x_246) ;  /* 0xffffffac00987947 */ /* 0x000fea000383ffff */
.L_x_129:
[----:B--2---:R2:W3:Y:S02]  /*f140*/  SYNCS.PHASECHK.TRANS64.TRYWAIT P1, [R15+URZ+0x80], R14 ;  /* 0x0000800e0f0075a7 */ /* 0x0044e4000802017f */
[----:B---3--:R-:W-:Y:S05]  /*f150*/  @!P1 NANOSLEEP.SYNCS 0x989680 ;  /* 0x009896800000995d */ /* 0x008fea0003900000 */
[----:B------:R-:W3:Y:S02]  /*f160*/  @!P1 SYNCS.PHASECHK.TRANS64 P1, [R15+URZ+0x80], R14 ;  /* 0x0000800e0f0095a7 */ /* 0x000ee4000802007f */
[----:B---3--:R-:W-:Y:S05]  /*f170*/  @!P1 BRA `(.L_x_129) ;  /* 0xfffffffc00f09947 */ /* 0x008fea000383ffff */
[----:B------:R-:W-:Y:S05]  /*f180*/  BRA `(.L_x_247) ;  /* 0xffffffb800307947 */ /* 0x000fea000383ffff */
.L_x_145:
[----:B-1----:R-:W-:-:S04]  /*f190*/  MOV R3, UR4 ;  /* 0x0000000400037c02 */ /* 0x002fc80008000f00 */
[----:B------:R1:W2:Y:S03]  /*f1a0*/  SYNCS.PHASECHK.TRANS64.TRYWAIT P0, [R3+URZ+0xc8], R0 ;  /* 0x0000c800030075a7 */ /* 0x0002a6000800017f */
[----:B--2---:R-:W-:Y:S05]  /*f1b0*/  @!P0 NANOSLEEP.SYNCS 0x989680 ;  /* 0x009896800000895d */ /* 0x004fea0003900000 */
[----:B------:R-:W2:Y:S02]  /*f1c0*/  @!P0 SYNCS.PHASECHK.TRANS64 P0, [R3+URZ+0xc8], R0 ;  /* 0x0000c800030085a7 */ /* 0x000ea4000800007f */
[----:B--2---:R-:W-:Y:S05]  /*f1d0*/  @!P0 BRA `(.L_x_145) ;  /* 0xfffffffc00ec8947 */ /* 0x004fea000383ffff */
[----:B------:R-:W-:Y:S05]  /*f1e0*/  BRA `(.L_x_144) ;  /* 0xffffffd0004c7947 */ /* 0x000fea000383ffff */
.L_x_154:
[----:B-1----:R-:W-:-:S04]  /*f1f0*/  MOV R3, UR13 ;  /* 0x0000000d00037c02 */ /* 0x002fc80008000f00 */
[----:B------:R1:W2:Y:S03]  /*f200*/  SYNCS.PHASECHK.TRANS64.TRYWAIT P2, [R3+URZ+0xa0], R2 ;  /* 0x0000a002030075a7 */ /* 0x0002a6000804017f */
[----:B--2---:R-:W-:Y:S05]  /*f210*/  @!P2 NANOSLEEP.SYNCS 0x989680 ;  /* 0x009896800000a95d */ /* 0x004fea0003900000 */
[----:B------:R-:W2:Y:S02]  /*f220*/  @!P2 SYNCS.PHASECHK.TRANS64 P2, [R3+URZ+0xa0], R2 ;  /* 0x0000a0020300a5a7 */ /* 0x000ea4000804007f */
[----:B--2---:R-:W-:Y:S05]  /*f230*/  @!P2 BRA `(.L_x_154) ;  /* 0xfffffffc00eca947 */ /* 0x004fea000383ffff */
[----:B------:R-:W-:Y:S05]  /*f240*/  BRA `(.L_x_248) ;  /* 0xffffffd400407947 */ /* 0x000fea000383ffff */
.L_x_160:
[----:B-12---:R-:W-:-:S04]  /*f250*/  IMAD.U32 R3, RZ, RZ, UR13 ;  /* 0x0000000dff037e24 */ /* 0x006fc8000f8e00ff */
[----:B------:R1:W2:Y:S03]  /*f260*/  SYNCS.PHASECHK.TRANS64.TRYWAIT P2, [R3+URZ+0xa8], R2 ;  /* 0x0000a802030075a7 */ /* 0x0002a6000804017f */
[----:B--2---:R-:W-:Y:S05]  /*f270*/  @!P2 NANOSLEEP.SYNCS 0x989680 ;  /* 0x009896800000a95d */ /* 0x004fea0003900000 */
[----:B------:R-:W2:Y:S02]  /*f280*/  @!P2 SYNCS.PHASECHK.TRANS64 P2, [R3+URZ+0xa8], R2 ;  /* 0x0000a8020300a5a7 */ /* 0x000ea4000804007f */
[----:B--2---:R-:W-:Y:S05]  /*f290*/  @!P2 BRA `(.L_x_160) ;  /* 0xfffffffc00eca947 */ /* 0x004fea000383ffff */
[----:B------:R-:W-:Y:S05]  /*f2a0*/  BRA `(.L_x_249) ;  /* 0xffffffd400887947 */ /* 0x000fea000383ffff */
.L_x_166:
[----:B-123--:R-:W-:-:S04]  /*f2b0*/  MOV R3, UR13 ;  /* 0x0000000d00037c02 */ /* 0x00efc80008000f00 */
[----:B------:R1:W2:Y:S03]  /*f2c0*/  SYNCS.PHASECHK.TRANS64.TRYWAIT P2, [R3+URZ+0xb0], R2 ;  /* 0x0000b002030075a7 */ /* 0x0002a6000804017f */
[----:B--2---:R-:W-:Y:S05]  /*f2d0*/  @!P2 NANOSLEEP.SYNCS 0x989680 ;  /* 0x009896800000a95d */ /* 0x004fea0003900000 */
[----:B------:R-:W2:Y:S02]  /*f2e0*/  @!P2 SYNCS.PHASECHK.TRANS64 P2, [R3+URZ+0xb0], R2 ;  /* 0x0000b0020300a5a7 */ /* 0x000ea4000804007f */
[----:B--2---:R-:W-:Y:S05]  /*f2f0*/  @!P2 BRA `(.L_x_166) ;  /* 0xfffffffc00eca947 */ /* 0x004fea000383ffff */
[----:B------:R-:W-:Y:S05]  /*f300*/  BRA `(.L_x_250) ;  /* 0xffffffd400d87947 */ /* 0x000fea000383ffff */
.L_x_172:
[----:B-1234-:R-:W-:-:S04]  /*f310*/  MOV R3, UR13 ;  /* 0x0000000d00037c02 */ /* 0x01efc80008000f00 */
[----:B------:R1:W2:Y:S03]  /*f320*/  SYNCS.PHASECHK.TRANS64.TRYWAIT P2, [R3+URZ+0xb8], R2 ;  /* 0x0000b802030075a7 */ /* 0x0002a6000804017f */
[----:B--2---:R-:W-:Y:S05]  /*f330*/  @!P2 NANOSLEEP.SYNCS 0x989680 ;  /* 0x009896800000a95d */ /* 0x004fea0003900000 */
[----:B------:R-:W2:Y:S02]  /*f340*/  @!P2 SYNCS.PHASECHK.TRANS64 P2, [R3+URZ+0xb8], R2 ;  /* 0x0000b8020300a5a7 */ /* 0x000ea4000804007f */
[----:B--2---:R-:W-:Y:S05]  /*f350*/  @!P2 BRA `(.L_x_172) ;  /* 0xfffffffc00eca947 */ /* 0x004fea000383ffff */
[----:B------:R-:W-:Y:S05]  /*f360*/  BRA `(.L_x_251) ;  /* 0xffffffd800287947 */ /* 0x000fea000383ffff */
.L_x_178:
[----:B-1234-:R-:W-:-:S04]  /*f370*/  IMAD.U32 R3, RZ, RZ, UR13 ;  /* 0x0000000dff037e24 */ /* 0x01efc8000f8e00ff */
[----:B------:R1:W2:Y:S03]  /*f380*/  SYNCS.PHASECHK.TRANS64.TRYWAIT P2, [R3+URZ+0xa0], R2 ;  /* 0x0000a002030075a7 */ /* 0x0002a6000804017f */
[----:B--2---:R-:W-:Y:S05]  /*f390*/  @!P2 NANOSLEEP.SYNCS 0x989680 ;  /* 0x009896800000a95d */ /* 0x004fea0003900000 */
[----:B------:R-:W2:Y:S02]  /*f3a0*/  @!P2 SYNCS.PHASECHK.TRANS64 P2, [R3+URZ+0xa0], R2 ;  /* 0x0000a0020300a5a7 */ /* 0x000ea4000804007f */
[----:B--2---:R-:W-:Y:S05]  /*f3b0*/  @!P2 BRA `(.L_x_178) ;  /* 0xfffffffc00eca947 */ /* 0x004fea000383ffff */
[----:B------:R-:W-:Y:S05]  /*f3c0*/  BRA `(.L_x_252) ;  /* 0xffffffd8007c7947 */ /* 0x000fea000383ffff */
.L_x_184:
[----:B-1234-:R-:W-:-:S04]  /*f3d0*/  MOV R3, UR13 ;  /* 0x0000000d00037c02 */ /* 0x01efc80008000f00 */
[----:B------:R1:W2:Y:S03]  /*f3e0*/  SYNCS.PHASECHK.TRANS64.TRYWAIT P2, [R3+URZ+0xa8], R2 ;  /* 0x0000a802030075a7 */ /* 0x0002a6000804017f */
[----:B--2---:R-:W-:Y:S05]  /*f3f0*/  @!P2 NANOSLEEP.SYNCS 0x989680 ;  /* 0x009896800000a95d */ /* 0x004fea0003900000 */
[----:B------:R-:W2:Y:S02]  /*f400*/  @!P2 SYNCS.PHASECHK.TRANS64 P2, [R3+URZ+0xa8], R2 ;  /* 0x0000a8020300a5a7 */ /* 0x000ea4000804007f */
[----:B--2---:R-:W-:Y:S05]  /*f410*/  @!P2 BRA `(.L_x_184) ;  /* 0xfffffffc00eca947 */ /* 0x004fea000383ffff */
[----:B------:R-:W-:Y:S05]  /*f420*/  BRA `(.L_x_253) ;  /* 0xffffffd800c07947 */ /* 0x000fea000383ffff */
.L_x_190:
[----:B-1234-:R-:W-:-:S04]  /*f430*/  MOV R3, UR13 ;  /* 0x0000000d00037c02 */ /* 0x01efc80008000f00 */
[----:B------:R1:W2:Y:S03]  /*f440*/  SYNCS.PHASECHK.TRANS64.TRYWAIT P2, [R3+URZ+0xb0], R2 ;  /* 0x0000b002030075a7 */ /* 0x0002a6000804017f */
[----:B--2---:R-:W-:Y:S05]  /*f450*/  @!P2 NANOSLEEP.SYNCS 0x989680 ;  /* 0x009896800000a95d */ /* 0x004fea0003900000 */
[----:B------:R-:W2:Y:S02]  /*f460*/  @!P2 SYNCS.PHASECHK.TRANS64 P2, [R3+URZ+0xb0], R2 ;  /* 0x0000b0020300a5a7 */ /* 0x000ea4000804007f */
[----:B--2---:R-:W-:Y:S05]  /*f470*/  @!P2 BRA `(.L_x_190) ;  /* 0xfffffffc00eca947 */ /* 0x004fea000383ffff */
[----:B------:R-:W-:Y:S05]  /*f480*/  BRA `(.L_x_254) ;  /* 0xffffffdc00047947 */ /* 0x000fea000383ffff */
.L_x_196:
[----:B-1234-:R-:W-:-:S04]  /*f490*/  IMAD.U32 R3, RZ, RZ, UR13 ;  /* 0x0000000dff037e24 */ /* 0x01efc8000f8e00ff */
[----:B------:R1:W2:Y:S03]  /*f4a0*/  SYNCS.PHASECHK.TRANS64.TRYWAIT P2, [R3+URZ+0xb8], R2 ;  /* 0x0000b802030075a7 */ /* 0x0002a6000804017f */
[----:B--2---:R-:W-:Y:S05]  /*f4b0*/  @!P2 NANOSLEEP.SYNCS 0x989680 ;  /* 0x009896800000a95d */ /* 0x004fea0003900000 */
[----:B------:R-:W2:Y:S02]  /*f4c0*/  @!P2 SYNCS.PHASECHK.TRANS64 P2, [R3+URZ+0xb8], R2 ;  /* 0x0000b8020300a5a7 */ /* 0x000ea4000804007f */
[----:B--2---:R-:W-:Y:S05]  /*f4d0*/  @!P2 BRA `(.L_x_196) ;  /* 0xfffffffc00eca947 */ /* 0x004fea000383ffff */
[----:B------:R-:W-:Y:S05]  /*f4e0*/  BRA `(.L_x_255) ;  /* 0xffffffdc00487947 */ /* 0x000fea000383ffff */
.L_x_208:
[----:B-1----:R1:W2:Y:S02]  /*f4f0*/  SYNCS.PHASECHK.TRANS64.TRYWAIT P0, [R0+URZ+0xa0], R3 ;  /* 0x0000a003000075a7 */ /* 0x0022a4000800017f */
[----:B--2---:R-:W-:Y:S05]  /*f500*/  @!P0 NANOSLEEP.SYNCS 0x989680 ;  /* 0x009896800000895d */ /* 0x004fea0003900000 */
[----:B------:R-:W2:Y:S02]  /*f510*/  @!P0 SYNCS.PHASECHK.TRANS64 P0, [R0+URZ+0xa0], R3 ;  /* 0x0000a003000085a7 */ /* 0x000ea4000800007f */
[----:B--2---:R-:W-:Y:S05]  /*f520*/  @!P0 BRA `(.L_x_208) ;  /* 0xfffffffc00f08947 */ /* 0x004fea000383ffff */
[----:B------:R-:W-:Y:S05]  /*f530*/  BRA `(.L_x_256) ;  /* 0xffffffe400547947 */ /* 0x000fea000383ffff */
.L_x_210:
[----:B--2---:R2:W3:Y:S02]  /*f540*/  SYNCS.PHASECHK.TRANS64.TRYWAIT P0, [R0+URZ+0xa8], R3 ;  /* 0x0000a803000075a7 */ /* 0x0044e4000800017f */
[----:B---3--:R-:W-:Y:S05]  /*f550*/  @!P0 NANOSLEEP.SYNCS 0x989680 ;  /* 0x009896800000895d */ /* 0x008fea0003900000 */
[----:B------:R-:W3:Y:S02]  /*f560*/  @!P0 SYNCS.PHASECHK.TRANS64 P0, [R0+URZ+0xa8], R3 ;  /* 0x0000a803000085a7 */ /* 0x000ee4000800007f */
[----:B---3--:R-:W-:Y:S05]  /*f570*/  @!P0 BRA `(.L_x_210) ;  /* 0xfffffffc00f08947 */ /* 0x008fea000383ffff */
[----:B------:R-:W-:Y:S05]  /*f580*/  BRA `(.L_x_257) ;  /* 0xffffffe400507947 */ /* 0x000fea000383ffff */
.L_x_212:
[----:B---3--:R3:W4:Y:S02]  /*f590*/  SYNCS.PHASECHK.TRANS64.TRYWAIT P0, [R0+URZ+0xb0], R3 ;  /* 0x0000b003000075a7 */ /* 0x008724000800017f */
[----:B----4-:R-:W-:Y:S05]  /*f5a0*/  @!P0 NANOSLEEP.SYNCS 0x989680 ;  /* 0x009896800000895d */ /* 0x010fea0003900000 */
[----:B------:R-:W4:Y:S02]  /*f5b0*/  @!P0 SYNCS.PHASECHK.TRANS64 P0, [R0+URZ+0xb0], R3 ;  /* 0x0000b003000085a7 */ /* 0x000f24000800007f */
[----:B----4-:R-:W-:Y:S05]  /*f5c0*/  @!P0 BRA `(.L_x_212) ;  /* 0xfffffffc00f08947 */ /* 0x010fea000383ffff */
[----:B------:R-:W-:Y:S05]  /*f5d0*/  BRA `(.L_x_258) ;  /* 0xffffffe4004c7947 */ /* 0x000fea000383ffff */
.L_x_216:
[----:B------:R-:W-:Y:S01]  /*f5e0*/  BSSY B1, `(.L_x_259) ;  /* 0x0000006000017945 */ /* 0x000fe20003800000 */
[----:B------:R-:W-:-:S07]  /*f5f0*/  MOV R15, 0xffffffff ;  /* 0xffffffff000f7802 */ /* 0x000fce0000000f00 */
[----:B------:R-:W-:Y:S05]  /*f600*/  WARPSYNC.COLLECTIVE R15, `(.L_x_260) ;  /* 0x000000000f0c7348 */ /* 0x000fea0003c00000 */
[----:B------:R-:W-:Y:S02]  /*f610*/  ELECT P6, UR62, PT ;  /* 0x00000000003e782f */ /* 0x000fe400038c0000 */
[----:B------:R-:W-:Y:S01]  /*f620*/  MOV R14, UR62 ;  /* 0x0000003e000e7c02 */ /* 0x000fe20008000f00 */
[----:B------:R-:W-:Y:S10]  /*f630*/  ENDCOLLECTIVE ;  /* 0x000000000000791b */ /* 0x000ff40003800000 */
.L_x_260:
[----:B------:R-:W-:Y:S05]  /*f640*/  BSYNC B1 ;  /* 0x0000000000017941 */ /* 0x000fea0003800000 */
.L_x_259:
[----:B------:R-:W-:Y:S05]  /*f650*/  BRA `(.L_x_261) ;  /* 0xffffffe400d07947 */ /* 0x000fea000383ffff */
.L_x_219:
[----:B--2---:R2:W3:Y:S02]  /*f660*/  SYNCS.PHASECHK.TRANS64.TRYWAIT P1, [R12+URZ+0x40], R5 ;  /* 0x000040050c0075a7 */ /* 0x0044e4000802017f */
[----:B---3--:R-:W-:Y:S05]  /*f670*/  @!P1 NANOSLEEP.SYNCS 0x989680 ;  /* 0x009896800000995d */ /* 0x008fea0003900000 */
[----:B------:R-:W3:Y:S02]  /*f680*/  @!P1 SYNCS.PHASECHK.TRANS64 P1, [R12+URZ+0x40], R5 ;  /* 0x000040050c0095a7 */ /* 0x000ee4000802007f */
[----:B---3--:R-:W-:Y:S05]  /*f690*/  @!P1 BRA `(.L_x_219) ;  /* 0xfffffffc00f09947 */ /* 0x008fea000383ffff */
[----:B------:R-:W-:Y:S05]  /*f6a0*/  BRA `(.L_x_262) ;  /* 0xffffffe800047947 */ /* 0x000fea000383ffff */
.L_x_228:
[----:B------:R-:W-:Y:S01]  /*f6b0*/  BSSY B0, `(.L_x_263) ;  /* 0x0000006000007945 */ /* 0x000fe20003800000 */
[----:B------:R-:W-:-:S07]  /*f6c0*/  MOV R15, 0xffffffff ;  /* 0xffffffff000f7802 */ /* 0x000fce0000000f00 */
[----:B------:R-:W-:Y:S05]  /*f6d0*/  WARPSYNC.COLLECTIVE R15, `(.L_x_264) ;  /* 0x000000000f0c7348 */ /* 0x000fea0003c00000 */
[----:B------:R-:W-:Y:S02]  /*f6e0*/  ELECT P6, UR62, PT ;  /* 0x00000000003e782f */ /* 0x000fe400038c0000 */
[----:B------:R-:W-:Y:S01]  /*f6f0*/  MOV R14, UR62 ;  /* 0x0000003e000e7c02 */ /* 0x000fe20008000f00 */
[----:B------:R-:W-:Y:S10]  /*f700*/  ENDCOLLECTIVE ;  /* 0x000000000000791b */ /* 0x000ff40003800000 */
.L_x_264:
[----:B------:R-:W-:Y:S05]  /*f710*/  BSYNC B0 ;  /* 0x0000000000007941 */ /* 0x000fea0003800000 */
.L_x_263:
[----:B------:R-:W-:Y:S05]  /*f720*/  BRA `(.L_x_265) ;  /* 0xfffffff000807947 */ /* 0x000fea000383ffff */
.L_x_232:
[----:B-1----:R1:W2:Y:S02]  /*f730*/  SYNCS.PHASECHK.TRANS64.TRYWAIT P0, [R7+URZ], R2 ;  /* 0x00000002070075a7 */ /* 0x0022a4000800017f */
[----:B--2---:R-:W-:Y:S05]  /*f740*/  @!P0 NANOSLEEP.SYNCS 0x989680 ;  /* 0x009896800000895d */ /* 0x004fea0003900000 */
[----:B------:R-:W2:Y:S02]  /*f750*/  @!P0 SYNCS.PHASECHK.TRANS64 P0, [R7+URZ], R2 ;  /* 0x00000002070085a7 */ /* 0x000ea4000800007f */
[----:B--2---:R-:W-:Y:S05]  /*f760*/  @!P0 BRA `(.L_x_232) ;  /* 0xfffffffc00f08947 */ /* 0x004fea000383ffff */
[----:B------:R-:W-:Y:S05]  /*f770*/  BRA `(.L_x_266) ;  /* 0xfffffff000c47947 */ /* 0x000fea000383ffff */
.L_x_233:
[----:B-1----:R1:W2:Y:S02]  /*f780*/  SYNCS.PHASECHK.TRANS64.TRYWAIT P0, [R9+URZ], R4 ;  /* 0x00000004090075a7 */ /* 0x0022a4000800017f */
[----:B--2---:R-:W-:Y:S05]  /*f790*/  @!P0 NANOSLEEP.SYNCS 0x989680 ;  /* 0x009896800000895d */ /* 0x004fea0003900000 */
[----:B------:R-:W2:Y:S02]  /*f7a0*/  @!P0 SYNCS.PHASECHK.TRANS64 P0, [R9+URZ], R4 ;  /* 0x00000004090085a7 */ /* 0x000ea4000800007f */
[----:B--2---:R-:W-:Y:S05]  /*f7b0*/  @!P0 BRA `(.L_x_233) ;  /* 0xfffffffc00f08947 */ /* 0x004fea000383ffff */
[----:B------:R-:W-:Y:S05]  /*f7c0*/  BRA `(.L_x_267) ;  /* 0xfffffff000d47947 */ /* 0x000fea000383ffff */
.L_x_234:
[----:B-1----:R1:W2:Y:S02]  /*f7d0*/  SYNCS.PHASECHK.TRANS64.TRYWAIT P0, [R6+URZ], R5 ;  /* 0x00000005060075a7 */ /* 0x0022a4000800017f */
[----:B--2---:R-:W-:Y:S05]  /*f7e0*/  @!P0 NANOSLEEP.SYNCS 0x989680 ;  /* 0x009896800000895d */ /* 0x004fea0003900000 */
[----:B------:R-:W2:Y:S02]  /*f7f0*/  @!P0 SYNCS.PHASECHK.TRANS64 P0, [R6+URZ], R5 ;  /* 0x00000005060085a7 */ /* 0x000ea4000800007f */
[----:B--2---:R-:W-:Y:S05]  /*f800*/  @!P0 BRA `(.L_x_234) ;  /* 0xfffffffc00f08947 */ /* 0x004fea000383ffff */
[----:B------:R-:W-:Y:S05]  /*f810*/  BRA `(.L_x_268) ;  /* 0xfffffff000e47947 */ /* 0x000fea000383ffff */
.L_x_235:
[----:B-1----:R1:W2:Y:S02]  /*f820*/  SYNCS.PHASECHK.TRANS64.TRYWAIT P0, [R9+URZ], R4 ;  /* 0x00000004090075a7 */ /* 0x0022a4000800017f */
[----:B--2---:R-:W-:Y:S05]  /*f830*/  @!P0 NANOSLEEP.SYNCS 0x989680 ;  /* 0x009896800000895d */ /* 0x004fea0003900000 */
[----:B------:R-:W2:Y:S02]  /*f840*/  @!P0 SYNCS.PHASECHK.TRANS64 P0, [R9+URZ], R4 ;  /* 0x00000004090085a7 */ /* 0x000ea4000800007f */
[----:B--2---:R-:W-:Y:S05]  /*f850*/  @!P0 BRA `(.L_x_235) ;  /* 0xfffffffc00f08947 */ /* 0x004fea000383ffff */
[----:B------:R-:W-:Y:S05]  /*f860*/  BRA `(.L_x_269) ;  /* 0xfffffff000f47947 */ /* 0x000fea000383ffff */
.L_x_236:
[----:B-1----:R1:W2:Y:S02]  /*f870*/  SYNCS.PHASECHK.TRANS64.TRYWAIT P0, [R6+URZ], R5 ;  /* 0x00000005060075a7 */ /* 0x0022a4000800017f */
[----:B--2---:R-:W-:Y:S05]  /*f880*/  @!P0 NANOSLEEP.SYNCS 0x989680 ;  /* 0x009896800000895d */ /* 0x004fea0003900000 */
[----:B------:R-:W2:Y:S02]  /*f890*/  @!P0 SYNCS.PHASECHK.TRANS64 P0, [R6+URZ], R5 ;  /* 0x00000005060085a7 */ /* 0x000ea4000800007f */
[----:B--2---:R-:W-:Y:S05]  /*f8a0*/  @!P0 BRA `(.L_x_236) ;  /* 0xfffffffc00f08947 */ /* 0x004fea000383ffff */
[----:B------:R-:W-:Y:S05]  /*f8b0*/  BRA `(.L_x_270) ;  /* 0xfffffff400047947 */ /* 0x000fea000383ffff */
.L_x_237:
[----:B-1----:R1:W2:Y:S02]  /*f8c0*/  SYNCS.PHASECHK.TRANS64.TRYWAIT P0, [R9+URZ], R4 ;  /* 0x00000004090075a7 */ /* 0x0022a4000800017f */
[----:B--2---:R-:W-:Y:S05]  /*f8d0*/  @!P0 NANOSLEEP.SYNCS 0x989680 ;  /* 0x009896800000895d */ /* 0x004fea0003900000 */
[----:B------:R-:W2:Y:S02]  /*f8e0*/  @!P0 SYNCS.PHASECHK.TRANS64 P0, [R9+URZ], R4 ;  /* 0x00000004090085a7 */ /* 0x000ea4000800007f */
[----:B--2---:R-:W-:Y:S05]  /*f8f0*/  @!P0 BRA `(.L_x_237) ;  /* 0xfffffffc00f08947 */ /* 0x004fea000383ffff */
[----:B------:R-:W-:Y:S05]  /*f900*/  BRA `(.L_x_271) ;  /* 0xfffffff400147947 */ /* 0x000fea000383ffff */
.L_x_238:
[----:B--2---:R2:W3:Y:S02]  /*f910*/  SYNCS.PHASECHK.TRANS64.TRYWAIT P0, [R6+URZ], R5 ;  /* 0x00000005060075a7 */ /* 0x0044e4000800017f */
[----:B---3--:R-:W-:Y:S05]  /*f920*/  @!P0 NANOSLEEP.SYNCS 0x989680 ;  /* 0x009896800000895d */ /* 0x008fea0003900000 */
[----:B------:R-:W3:Y:S02]  /*f930*/  @!P0 SYNCS.PHASECHK.TRANS64 P0, [R6+URZ], R5 ;  /* 0x00000005060085a7 */ /* 0x000ee4000800007f */
[----:B---3--:R-:W-:Y:S05]  /*f940*/  @!P0 BRA `(.L_x_238) ;  /* 0xfffffffc00f08947 */ /* 0x008fea000383ffff */
[----:B------:R-:W-:Y:S05]  /*f950*/  BRA `(.L_x_272) ;  /* 0xfffffff4001c7947 */ /* 0x000fea000383ffff */
.L_x_273:
[----:B------:R-:W-:-:S00]  /*f960*/  BRA `(.L_x_273) ;  /* 0xfffffffc00fc7947 */ /* 0x000fc0000383ffff */
[----:B------:R-:W-:-:S00]  /*f970*/  NOP ;  /* 0x0000000000007918 */ /* 0x000fc00000000000 */
        /* <DEDUP_REMOVED lines=8> */
.L_x_274:


//--------------------- .nv.global.init           --------------------------
	.section	.nv.global.init,"aw",@progbits
.nv.global.init:
	.type		$str$24,@object
	.size		$str$24,($str$25 - $str$24)
$str$24:
        /*0000*/ 	.byte	0x28, 0x61, 0x64, 0x64, 0x72, 0x65, 0x73, 0x73, 0x20, 0x26, 0x20, 0x6d, 0x61, 0x73, 0x6b, 0x29
        /*0010*/ 	.byte	0x20, 0x3d, 0x3d, 0x20, 0x30, 0x00
	.type		$str$25,@object
	.size		$str$25,(__unnamed_1 - $str$25)
$str$25:
        /*0016*/ 	.byte	0x2f, 0x74, 0x6d, 0x70, 0x2f, 0x63, 0x75, 0x74, 0x6c, 0x61, 0x73, 0x73, 0x5f, 0x73, 0x77, 0x65
        /*0026*/ 	.byte	0x65, 0x70, 0x5f, 0x73, 0x72, 0x63, 0x2f, 0x69, 0x6e, 0x63, 0x6c, 0x75, 0x64, 0x65, 0x2f, 0x63
        /*0036*/ 	.byte	0x75, 0x74, 0x65, 0x2f, 0x70, 0x6f, 0x69, 0x6e, 0x74, 0x65, 0x72, 0x5f, 0x66, 0x6c, 0x61, 0x67
        /*0046*/ 	.byte	0x67, 0x65, 0x64, 0x2e, 0x68, 0x70, 0x70, 0x00
	.type		__unnamed_1,@object
	.size		__unnamed_1,(__unnamed_2 - __unnamed_1)
__unnamed_1:
        /* <DEDUP_REMOVED lines=28> */
        /*020e*/ 	.byte	0x3a, 0x43, 0x3c, 0x34, 0x30, 0x39, 0x36, 0x3e, 0x3e, 0x3e, 0x3e, 0x3e, 0x5d, 0x00
	.type		__unnamed_2,@object
	.size		__unnamed_2,(.L_1 - __unnamed_2)
__unnamed_2:
        /* <DEDUP_REMOVED lines=29> */
.L_1:


//--------------------- .nv.shared._ZN7cutlass13device_kernelINS_4gemm6kernel13GemmUniversalIN4cute5tupleIJiiiiEEENS1_10collective13CollectiveMmaINS1_37MainloopSm90TmaGmmaWarpSpecializedFP8ILi8ENS5_IJNS4_1CILi1EEESB_SB_EEENS1_35KernelTmaWarpSpecializedCooperativeEEENS5_IJNSA_ILi128EEENSA_ILi256EEENSA_ILi64EEEEEENS_12float_e4m3_tENS5_IJlSB_lEEESJ_SK_NS4_8TiledMMAINS4_8MMA_AtomIJNS4_4SM904GMMA31MMA_64x256x32_F32E4M3E4M3_SS_TNILNSO_7ScaleInE1ELSQ_1EEEEEENS4_6LayoutINS5_IJNSA_ILi2EEESB_SB_EEENS5_IJSB_NSA_ILi0EEESW_EEEEENS5_IJNS4_10UnderscoreESZ_SZ_EEEEENS4_13SM90_TMA_LOADENS4_14ComposedLayoutINS4_7SwizzleILi2ELi4ELi3EEENS4_18smem_ptr_flag_bitsILi8EEENST_INS5_IJNSA_ILi8EEESH_EEENS5_IJSH_SB_EEEEEEEvNS4_8identityES12_S1C_vS1D_EENS_8epilogue10collective18CollectiveEpilogueINS1F_22Sm90TmaWarpSpecializedILi4ELi2ELi16ELb0ELb0EEEJSI_NS5_IJSF_NSA_ILi32EEEEEESJ_SK_SJ_SK_NS1F_6fusion15FusionCallbacksIS1J_NS1M_23LinCombPerRowBiasEltActINS1F_6thread4ReLuESJ_fSJ_SJ_fLi16ELNS_15FloatRoundStyleE2EEESI_S1L_JEEES12_NS13_INS14_ILi1ELi4ELi3EEES17_NST_INS5_IJS18_S1K_EEENS5_IJS1K_SB_EEEEEEENS4_39AutoVectorizingCopyWithAssumedAlignmentILi128EEENS4_14SM90_TMA_STOREES1Y_S20_NS4_9Copy_AtomIJNS4_17SM90_U32x4_STSM_NENS_6half_tEEEEvEEEvvEEEEvNT_6ParamsE --------------------------
	.section	.nv.shared._ZN7cutlass13device_kernelINS_4gemm6kernel13GemmUniversalIN4cute5tupleIJiiiiEEENS1_10collective13CollectiveMmaINS1_37MainloopSm90TmaGmmaWarpSpecializedFP8ILi8ENS5_IJNS4_1CILi1EEESB_SB_EEENS1_35KernelTmaWarpSpecializedCooperativeEEENS5_IJNSA_ILi128EEENSA_ILi256EEENSA_ILi64EEEEEENS_12float_e4m3_tENS5_IJlSB_lEEESJ_SK_NS4_8TiledMMAINS4_8MMA_AtomIJNS4_4SM904GMMA31MMA_64x256x32_F32E4M3E4M3_SS_TNILNSO_7ScaleInE1ELSQ_1EEEEEENS4_6LayoutINS5_IJNSA_ILi2EEESB_SB_EEENS5_IJSB_NSA_ILi0EEESW_EEEEENS5_IJNS4_10UnderscoreESZ_SZ_EEEEENS4_13SM90_TMA_LOADENS4_14ComposedLayoutINS4_7SwizzleILi2ELi4ELi3EEENS4_18smem_ptr_flag_bitsILi8EEENST_INS5_IJNSA_ILi8EEESH_EEENS5_IJSH_SB_EEEEEEEvNS4_8identityES12_S1C_vS1D_EENS_8epilogue10collective18CollectiveEpilogueINS1F_22Sm90TmaWarpSpecializedILi4ELi2ELi16ELb0ELb0EEEJSI_NS5_IJSF_NSA_ILi32EEEEEESJ_SK_SJ_SK_NS1F_6fusion15FusionCallbacksIS1J_NS1M_23LinCombPerRowBiasEltActINS1F_6thread4ReLuESJ_fSJ_SJ_fLi16ELNS_15FloatRoundStyleE2EEESI_S1L_JEEES12_NS13_INS14_ILi1ELi4ELi3EEES17_NST_INS5_IJS18_S1K_EEENS5_IJS1K_SB_EEEEEEENS4_39AutoVectorizingCopyWithAssumedAlignmentILi128EEENS4_14SM90_TMA_STOREES1Y_S20_NS4_9Copy_AtomIJNS4_17SM90_U32x4_STSM_NENS_6half_tEEEEvEEEvvEEEEvNT_6ParamsE,"aw",@nobits
	.sectionflags	@""
	.align	16
	.zero		1024


//--------------------- .nv.shared.reserved.0     --------------------------
	.section	.nv.shared.reserved.0,"aw",@nobits
	.weak		__nv_reservedSMEM_offset_0_alias
	.size		__nv_reservedSMEM_offset_0_alias, 0, 0
	.other		__nv_reservedSMEM_offset_0_alias,@"STO_CUDA_RESERVED_SHARED STV_DEFAULT"
__nv_reservedSMEM_offset_0_alias:
	.zero		0


//--------------------- .nv.global                --------------------------
	.section	.nv.global,"aw",@nobits
.nv.global:
	.type		_ZN39_INTERNAL_5d1cafd1_4_k_cu_5bec5bec_27564cute1_E,@object
	.size		_ZN39_INTERNAL_5d1cafd1_4_k_cu_5bec5bec_27564cute1_E,(_ZN39_INTERNAL_5d1cafd1_4_k_cu_5bec5bec_27564cuda3std3__45__cpo6cbeginE - _ZN39_INTERNAL_5d1cafd1_4_k_cu_5bec5bec_27564cute1_E)
_ZN39_INTERNAL_5d1cafd1_4_k_cu_5bec5bec_27564cute1_E:
	.zero		1
	.type		_ZN39_INTERNAL_5d1cafd1_4_k_cu_5bec5bec_27564cuda3std3__45__cpo6cbeginE,@object
	.size		_ZN39_INTERNAL_5d1cafd1_4_k_cu_5bec5bec_27564cuda3std3__45__cpo6cbeginE,(_ZN39_INTERNAL_5d1cafd1_4_k_cu_5bec5bec_27564cuda3std3__48in_placeE - _ZN39_INTERNAL_5d1cafd1_4_k_cu_5bec5bec_27564cuda3std3__45__cpo6cbeginE)
_ZN39_INTERNAL_5d1cafd1_4_k_cu_5bec5bec_27564cuda3std3__45__cpo6cbeginE:
	.zero		1
	.type		_ZN39_INTERNAL_5d1cafd1_4_k_cu_5bec5bec_27564cuda3std3__48in_placeE,@object
	.size		_ZN39_INTERNAL_5d1cafd1_4_k_cu_5bec5bec_27564cuda3std3__48in_placeE,(_ZN39_INTERNAL_5d1cafd1_4_k_cu_5bec5bec_27564cuda3std6ranges3__45__cpo9iter_moveE - _ZN39_INTERNAL_5d1cafd1_4_k_cu_5bec5bec_27564cuda3std3__48in_placeE)
_ZN39_INTERNAL_5d1cafd1_4_k_cu_5bec5bec_27564cuda3std3__48in_placeE:
	.zero		1
	.type		_ZN39_INTERNAL_5d1cafd1_4_k_cu_5bec5bec_27564cuda3std6ranges3__45__cpo9iter_moveE,@object
	.size		_ZN39_INTERNAL_5d1cafd1_4_k_cu_5bec5bec_27564cuda3std6ranges3__45__cpo9iter_moveE,(_ZN39_INTERNAL_5d1cafd1_4_k_cu_5bec5bec_27564cuda3std3__45__cpo5beginE - _ZN39_INTERNAL_5d1cafd1_4_k_cu_5bec5bec_27564cuda3std6ranges3__45__cpo9iter_moveE)
_ZN39_INTERNAL_5d1cafd1_4_k_cu_5bec5bec_27564cuda3std6ranges3__45__cpo9iter_moveE:
	.zero		1
	.type		_ZN39_INTERNAL_5d1cafd1_4_k_cu_5bec5bec_27564cuda3std3__45__cpo5beginE,@object
	.size		_ZN39_INTERNAL_5d1cafd1_4_k_cu_5bec5bec_27564cuda3std3__45__cpo5beginE,(_ZN39_INTERNAL_5d1cafd1_4_k_cu_5bec5bec_27564cuda3std3__441_GLOBAL__N__5d1cafd1_4_k_cu_5bec5bec_27566ignoreE - _ZN39_INTERNAL_5d1cafd1_4_k_cu_5bec5bec_27564cuda3std3__45__cpo5beginE)
_ZN39_INTERNAL_5d1cafd1_4_k_cu_5bec5bec_27564cuda3std3__45__cpo5beginE:
	.zero		1
	.type		_ZN39_INTERNAL_5d1cafd1_4_k_cu_5bec5bec_27564cuda3std3__441_GLOBAL__N__5d1cafd1_4_k_cu_5bec5bec_27566ignoreE,@object
	.size		_ZN39_INTERNAL_5d1cafd1_4_k_cu_5bec5bec_27564cuda3std3__441_GLOBAL__N__5d1cafd1_4_k_cu_5bec5bec_27566ignoreE,(_ZN39_INTERNAL_5d1cafd1_4_k_cu_5bec5bec_27564cute7productE - _ZN39_INTERNAL_5d1cafd1_4_k_cu_5bec5bec_27564cuda3std3__441_GLOBAL__N__5d1cafd1_4_k_cu_5bec5bec_27566ignoreE)
_ZN39_INTERNAL_5d1cafd1_4_k_cu_5bec5bec_27564cuda3std3__441_GLOBAL__N__5d1cafd1_4_k_cu_5bec5bec_27566ignoreE:
	.zero		1
	.type		_ZN39_INTERNAL_5d1cafd1_4_k_cu_5bec5bec_27564cute7productE,@object
	.size		_ZN39_INTERNAL_5d1cafd1_4_k_cu_5bec5bec_27564cute7productE,(_ZN39_INTERNAL_5d1cafd1_4_k_cu_5bec5bec_27564cuda3std3__45__cpo3endE - _ZN39_INTERNAL_5d1cafd1_4_k_cu_5bec5bec_27564cute7productE)
_ZN39_INTERNAL_5d1cafd1_4_k_cu_5bec5bec_27564cute7productE:
	.zero		1
	.type		_ZN39_INTERNAL_5d1cafd1_4_k_cu_5bec5bec_27564cuda3std3__45__cpo3endE,@object
	.size		_ZN39_INTERNAL_5d1cafd1_4_k_cu_5bec5bec_27564cuda3std3__45__cpo3endE,(_ZN39_INTERNAL_5d1cafd1_4_k_cu_5bec5bec_27564cuda3std3__419piecewise_constructE - _ZN39_INTERNAL_5d1cafd1_4_k_cu_5bec5bec_27564cuda3std3__45__cpo3endE)
_ZN39_INTERNAL_5d1cafd1_4_k_cu_5bec5bec_27564cuda3std3__45__cpo3endE:
	.zero		1
	.type		_ZN39_INTERNAL_5d1cafd1_4_k_cu_5bec5bec_27564cuda3std3__419piecewise_constructE,@object
	.size		_ZN39_INTERNAL_5d1cafd1_4_k_cu_5bec5bec_27564cuda3std3__419piecewise_constructE,(_ZN39_INTERNAL_5d1cafd1_4_k_cu_5bec5bec_27564cuda3std3__45__cpo4cendE - _ZN39_INTERNAL_5d1cafd1_4_k_cu_5bec5bec_27564cuda3std3__419piecewise_constructE)
_ZN39_INTERNAL_5d1cafd1_4_k_cu_5bec5bec_27564cuda3std3__419piecewise_constructE:
	.zero		1
	.type		_ZN39_INTERNAL_5d1cafd1_4_k_cu_5bec5bec_27564cuda3std3__45__cpo4cendE,@object
	.size		_ZN39_INTERNAL_5d1cafd1_4_k_cu_5bec5bec_27564cuda3std3__45__cpo4cendE,(_ZN39_INTERNAL_5d1cafd1_4_k_cu_5bec5bec_27564cuda3std6ranges3__45__cpo4swapE - _ZN39_INTERNAL_5d1cafd1_4_k_cu_5bec5bec_27564cuda3std3__45__cpo4cendE)
_ZN39_INTERNAL_5d1cafd1_4_k_cu_5bec5bec_27564cuda3std3__45__cpo4cendE:
	.zero		1
	.type		_ZN39_INTERNAL_5d1cafd1_4_k_cu_5bec5bec_27564cuda3std6ranges3__45__cpo4swapE,@object
	.size		_ZN39_INTERNAL_5d1cafd1_4_k_cu_5bec5bec_27564cuda3std6ranges3__45__cpo4swapE,(.L_9 - _ZN39_INTERNAL_5d1cafd1_4_k_cu_5bec5bec_27564cuda3std6ranges3__45__cpo4swapE)
_ZN39_INTERNAL_5d1cafd1_4_k_cu_5bec5bec_27564cuda3std6ranges3__45__cpo4swapE:
	.zero		1
.L_9:


//--------------------- .nv.constant0._ZN7cutlass13device_kernelINS_4gemm6kernel13GemmUniversalIN4cute5tupleIJiiiiEEENS1_10collective13CollectiveMmaINS1_37MainloopSm90TmaGmmaWarpSpecializedFP8ILi8ENS5_IJNS4_1CILi1EEESB_SB_EEENS1_35KernelTmaWarpSpecializedCooperativeEEENS5_IJNSA_ILi128EEENSA_ILi256EEENSA_ILi64EEEEEENS_12float_e4m3_tENS5_IJlSB_lEEESJ_SK_NS4_8TiledMMAINS4_8MMA_AtomIJNS4_4SM904GMMA31MMA_64x256x32_F32E4M3E4M3_SS_TNILNSO_7ScaleInE1ELSQ_1EEEEEENS4_6LayoutINS5_IJNSA_ILi2EEESB_SB_EEENS5_IJSB_NSA_ILi0EEESW_EEEEENS5_IJNS4_10UnderscoreESZ_SZ_EEEEENS4_13SM90_TMA_LOADENS4_14ComposedLayoutINS4_7SwizzleILi2ELi4ELi3EEENS4_18smem_ptr_flag_bitsILi8EEENST_INS5_IJNSA_ILi8EEESH_EEENS5_IJSH_SB_EEEEEEEvNS4_8identityES12_S1C_vS1D_EENS_8epilogue10collective18CollectiveEpilogueINS1F_22Sm90TmaWarpSpecializedILi4ELi2ELi16ELb0ELb0EEEJSI_NS5_IJSF_NSA_ILi32EEEEEESJ_SK_SJ_SK_NS1F_6fusion15FusionCallbacksIS1J_NS1M_23LinCombPerRowBiasEltActINS1F_6thread4ReLuESJ_fSJ_SJ_fLi16ELNS_15FloatRoundStyleE2EEESI_S1L_JEEES12_NS13_INS14_ILi1ELi4ELi3EEES17_NST_INS5_IJS18_S1K_EEENS5_IJS1K_SB_EEEEEEENS4_39AutoVectorizingCopyWithAssumedAlignmentILi128EEENS4_14SM90_TMA_STOREES1Y_S20_NS4_9Copy_AtomIJNS4_17SM90_U32x4_STSM_NENS_6half_tEEEEvEEEvvEEEEvNT_6ParamsE --------------------------
	.section	.nv.constant0._ZN7cutlass13device_kernelINS_4gemm6kernel13GemmUniversalIN4cute5tupleIJiiiiEEENS1_10collective13CollectiveMmaINS1_37MainloopSm90TmaGmmaWarpSpecializedFP8ILi8ENS5_IJNS4_1CILi1EEESB_SB_EEENS1_35KernelTmaWarpSpecializedCooperativeEEENS5_IJNSA_ILi128EEENSA_ILi256EEENSA_ILi64EEEEEENS_12float_e4m3_tENS5_IJlSB_lEEESJ_SK_NS4_8TiledMMAINS4_8MMA_AtomIJNS4_4SM904GMMA31MMA_64x256x32_F32E4M3E4M3_SS_TNILNSO_7ScaleInE1ELSQ_1EEEEEENS4_6LayoutINS5_IJNSA_ILi2EEESB_SB_EEENS5_IJSB_NSA_ILi0EEESW_EEEEENS5_IJNS4_10UnderscoreESZ_SZ_EEEEENS4_13SM90_TMA_LOADENS4_14ComposedLayoutINS4_7SwizzleILi2ELi4ELi3EEENS4_18smem_ptr_flag_bitsILi8EEENST_INS5_IJNSA_ILi8EEESH_EEENS5_IJSH_SB_EEEEEEEvNS4_8identityES12_S1C_vS1D_EENS_8epilogue10collective18CollectiveEpilogueINS1F_22Sm90TmaWarpSpecializedILi4ELi2ELi16ELb0ELb0EEEJSI_NS5_IJSF_NSA_ILi32EEEEEESJ_SK_SJ_SK_NS1F_6fusion15FusionCallbacksIS1J_NS1M_23LinCombPerRowBiasEltActINS1F_6thread4ReLuESJ_fSJ_SJ_fLi16ELNS_15FloatRoundStyleE2EEESI_S1L_JEEES12_NS13_INS14_ILi1ELi4ELi3EEES17_NST_INS5_IJS18_S1K_EEENS5_IJS1K_SB_EEEEEEENS4_39AutoVectorizingCopyWithAssumedAlignmentILi128EEENS4_14SM90_TMA_STOREES1Y_S20_NS4_9Copy_AtomIJNS4_17SM90_U32x4_STSM_NENS_6half_tEEEEvEEEvvEEEEvNT_6ParamsE,"a",@progbits
	.sectionflags	@""
	.align	4
.nv.constant0._ZN7cutlass13device_kernelINS_4gemm6kernel13GemmUniversalIN4cute5tupleIJiiiiEEENS1_10collective13CollectiveMmaINS1_37MainloopSm90TmaGmmaWarpSpecializedFP8ILi8ENS5_IJNS4_1CILi1EEESB_SB_EEENS1_35KernelTmaWarpSpecializedCooperativeEEENS5_IJNSA_ILi128EEENSA_ILi256EEENSA_ILi64EEEEEENS_12float_e4m3_tENS5_IJlSB_lEEESJ_SK_NS4_8TiledMMAINS4_8MMA_AtomIJNS4_4SM904GMMA31MMA_64x256x32_F32E4M3E4M3_SS_TNILNSO_7ScaleInE1ELSQ_1EEEEEENS4_6LayoutINS5_IJNSA_ILi2EEESB_SB_EEENS5_IJSB_NSA_ILi0EEESW_EEEEENS5_IJNS4_10UnderscoreESZ_SZ_EEEEENS4_13SM90_TMA_LOADENS4_14ComposedLayoutINS4_7SwizzleILi2ELi4ELi3EEENS4_18smem_ptr_flag_bitsILi8EEENST_INS5_IJNSA_ILi8EEESH_EEENS5_IJSH_SB_EEEEEEEvNS4_8identityES12_S1C_vS1D_EENS_8epilogue10collective18CollectiveEpilogueINS1F_22Sm90TmaWarpSpecializedILi4ELi2ELi16ELb0ELb0EEEJSI_NS5_IJSF_NSA_ILi32EEEEEESJ_SK_SJ_SK_NS1F_6fusion15FusionCallbacksIS1J_NS1M_23LinCombPerRowBiasEltActINS1F_6thread4ReLuESJ_fSJ_SJ_fLi16ELNS_15FloatRoundStyleE2EEESI_S1L_JEEES12_NS13_INS14_ILi1ELi4ELi3EEES17_NST_INS5_IJS18_S1K_EEENS5_IJS1K_SB_EEEEEEENS4_39AutoVectorizingCopyWithAssumedAlignmentILi128EEENS4_14SM90_TMA_STOREES1Y_S20_NS4_9Copy_AtomIJNS4_17SM90_U32x4_STSM_NENS_6half_tEEEEvEEEvvEEEEvNT_6ParamsE:
	.zero		2432


//--------------------- SYMBOLS --------------------------

	.type		.nv.reservedSmem.offset0,@object
	.size		.nv.reservedSmem.offset0,0x4
	.type		__assertfail,@function
